//
// Generated by NVIDIA NVVM Compiler
//
// Compiler Build ID: CL-36424714
// Cuda compilation tools, release 13.0, V13.0.88
// Based on NVVM 20.0.0
//

.version 9.0
.target sm_100
.address_size 64

	// .globl	fused_mean_kernel1
// _ZZ31fused_nn_batch_matmul_4_kernel0E18placeholder_shared has been demoted
// _ZZ31fused_nn_batch_matmul_4_kernel0E20placeholder_d_shared has been demoted
// _ZZ31fused_nn_batch_matmul_5_kernel0E18placeholder_shared has been demoted
// _ZZ31fused_nn_batch_matmul_5_kernel0E20placeholder_d_shared has been demoted
// _ZZ31fused_nn_batch_matmul_2_kernel0E18placeholder_shared has been demoted
// _ZZ31fused_nn_batch_matmul_2_kernel0E20placeholder_d_shared has been demoted
// _ZZ31fused_nn_batch_matmul_1_kernel0E18placeholder_shared has been demoted
// _ZZ31fused_nn_batch_matmul_1_kernel0E20placeholder_d_shared has been demoted
// _ZZ31fused_nn_batch_matmul_3_kernel0E18placeholder_shared has been demoted
// _ZZ31fused_nn_batch_matmul_3_kernel0E20placeholder_d_shared has been demoted
// _ZZ29fused_nn_batch_matmul_kernel0E18placeholder_shared has been demoted
// _ZZ29fused_nn_batch_matmul_kernel0E20placeholder_d_shared has been demoted

.visible .entry fused_mean_kernel1(
	.param .u64 .ptr .align 1 fused_mean_kernel1_param_0,
	.param .u64 .ptr .align 1 fused_mean_kernel1_param_1
)
{
	.reg .b32 	%r<2>;
	.reg .b32 	%f<3>;
	.reg .b64 	%rd<8>;

	ld.param.u64 	%rd1, [fused_mean_kernel1_param_0];
	ld.param.u64 	%rd2, [fused_mean_kernel1_param_1];
	cvta.to.global.u64 	%rd3, %rd1;
	cvta.to.global.u64 	%rd4, %rd2;
	mov.u32 	%r1, %tid.x;
	mul.wide.u32 	%rd5, %r1, 4;
	add.s64 	%rd6, %rd4, %rd5;
	ld.global.nc.f32 	%f1, [%rd6];
	mul.f32 	%f2, %f1, 0f3A800000;
	add.s64 	%rd7, %rd3, %rd5;
	st.global.f32 	[%rd7], %f2;
	ret;

}
	// .globl	fused_reshape_add_reshape_transpose_reshape_transpose_1_kernel0
.visible .entry fused_reshape_add_reshape_transpose_reshape_transpose_1_kernel0(
	.param .u64 .ptr .align 1 fused_reshape_add_reshape_transpose_reshape_transpose_1_kernel0_param_0,
	.param .u64 .ptr .align 1 fused_reshape_add_reshape_transpose_reshape_transpose_1_kernel0_param_1,
	.param .u64 .ptr .align 1 fused_reshape_add_reshape_transpose_reshape_transpose_1_kernel0_param_2
)
{
	.reg .pred 	%p<3>;
	.reg .b32 	%r<14>;
	.reg .b32 	%f<7>;
	.reg .b64 	%rd<17>;

	ld.param.u64 	%rd4, [fused_reshape_add_reshape_transpose_reshape_transpose_1_kernel0_param_0];
	ld.param.u64 	%rd5, [fused_reshape_add_reshape_transpose_reshape_transpose_1_kernel0_param_1];
	ld.param.u64 	%rd6, [fused_reshape_add_reshape_transpose_reshape_transpose_1_kernel0_param_2];
	cvta.to.global.u64 	%rd7, %rd4;
	cvta.to.global.u64 	%rd1, %rd6;
	cvta.to.global.u64 	%rd2, %rd5;
	mov.u32 	%r2, %ctaid.x;
	shl.b32 	%r3, %r2, 10;
	mov.u32 	%r4, %tid.x;
	or.b32  	%r1, %r3, %r4;
	setp.gt.u32 	%p1, %r1, 393215;
	mul.wide.u32 	%rd8, %r1, 4;
	add.s64 	%rd3, %rd7, %rd8;
	@%p1 bra 	$L__BB1_2;
	mul.hi.u32 	%r5, %r1, 715827883;
	shr.u32 	%r6, %r5, 6;
	shl.b32 	%r7, %r1, 10;
	mad.lo.s32 	%r8, %r6, -393215, %r7;
	mul.wide.u32 	%rd9, %r8, 4;
	add.s64 	%rd10, %rd2, %rd9;
	ld.global.nc.f32 	%f1, [%rd10];
	mul.wide.u32 	%rd11, %r6, 4;
	add.s64 	%rd12, %rd1, %rd11;
	ld.global.nc.f32 	%f2, [%rd12];
	add.f32 	%f3, %f1, %f2;
	st.global.f32 	[%rd3], %f3;
$L__BB1_2:
	setp.gt.u32 	%p2, %r1, 131071;
	@%p2 bra 	$L__BB1_4;
	add.s32 	%r9, %r1, 262144;
	mul.hi.u32 	%r10, %r9, 715827883;
	shr.u32 	%r11, %r10, 6;
	shl.b32 	%r12, %r9, 10;
	mad.lo.s32 	%r13, %r11, -393215, %r12;
	mul.wide.u32 	%rd13, %r13, 4;
	add.s64 	%rd14, %rd2, %rd13;
	ld.global.nc.f32 	%f4, [%rd14];
	mul.wide.u32 	%rd15, %r11, 4;
	add.s64 	%rd16, %rd1, %rd15;
	ld.global.nc.f32 	%f5, [%rd16];
	add.f32 	%f6, %f4, %f5;
	st.global.f32 	[%rd3+1048576], %f6;
$L__BB1_4:
	ret;

}
	// .globl	fused_nn_batch_matmul_4_kernel0
.visible .entry fused_nn_batch_matmul_4_kernel0(
	.param .u64 .ptr .align 1 fused_nn_batch_matmul_4_kernel0_param_0,
	.param .u64 .ptr .align 1 fused_nn_batch_matmul_4_kernel0_param_1,
	.param .u64 .ptr .align 1 fused_nn_batch_matmul_4_kernel0_param_2
)
{
	.reg .pred 	%p<3>;
	.reg .b32 	%r<47>;
	.reg .b32 	%f<354>;
	.reg .b64 	%rd<16>;
	// demoted variable
	.shared .align 4 .b8 _ZZ31fused_nn_batch_matmul_4_kernel0E18placeholder_shared[2048];
	// demoted variable
	.shared .align 4 .b8 _ZZ31fused_nn_batch_matmul_4_kernel0E20placeholder_d_shared[2048];
	mov.b32 	%r45, 0;
	mov.f32 	%f290, 0f00000000;
	mov.u32 	%r10, %ctaid.y;
	mul.lo.s32 	%r11, %r10, 24576;
	mov.u32 	%r12, %tid.x;
	or.b32  	%r13, %r11, %r12;
	mov.u32 	%r14, %ctaid.z;
	mad.lo.s32 	%r15, %r14, 147456, %r13;
	mov.u32 	%r16, %tid.y;
	mad.lo.s32 	%r17, %r16, 3072, %r15;
	shl.b32 	%r19, %r16, 6;
	add.s32 	%r20, %r19, %r12;
	mov.f32 	%f291, %f290;
	mov.f32 	%f292, %f290;
	mov.f32 	%f293, %f290;
	mov.f32 	%f294, %f290;
	mov.f32 	%f295, %f290;
	mov.f32 	%f296, %f290;
	mov.f32 	%f297, %f290;
	mov.f32 	%f298, %f290;
	mov.f32 	%f299, %f290;
	mov.f32 	%f300, %f290;
	mov.f32 	%f301, %f290;
	mov.f32 	%f302, %f290;
	mov.f32 	%f303, %f290;
	mov.f32 	%f304, %f290;
	mov.f32 	%f305, %f290;
	mov.f32 	%f306, %f290;
	mov.f32 	%f307, %f290;
	mov.f32 	%f308, %f290;
	mov.f32 	%f309, %f290;
	mov.f32 	%f310, %f290;
	mov.f32 	%f311, %f290;
	mov.f32 	%f312, %f290;
	mov.f32 	%f313, %f290;
	mov.f32 	%f314, %f290;
	mov.f32 	%f315, %f290;
	mov.f32 	%f316, %f290;
	mov.f32 	%f317, %f290;
	mov.f32 	%f318, %f290;
	mov.f32 	%f319, %f290;
	mov.f32 	%f320, %f290;
	mov.f32 	%f321, %f290;
	mov.f32 	%f322, %f290;
	mov.f32 	%f323, %f290;
	mov.f32 	%f324, %f290;
	mov.f32 	%f325, %f290;
	mov.f32 	%f326, %f290;
	mov.f32 	%f327, %f290;
	mov.f32 	%f328, %f290;
	mov.f32 	%f329, %f290;
	mov.f32 	%f330, %f290;
	mov.f32 	%f331, %f290;
	mov.f32 	%f332, %f290;
	mov.f32 	%f333, %f290;
	mov.f32 	%f334, %f290;
	mov.f32 	%f335, %f290;
	mov.f32 	%f336, %f290;
	mov.f32 	%f337, %f290;
	mov.f32 	%f338, %f290;
	mov.f32 	%f339, %f290;
	mov.f32 	%f340, %f290;
	mov.f32 	%f341, %f290;
	mov.f32 	%f342, %f290;
	mov.f32 	%f343, %f290;
	mov.f32 	%f344, %f290;
	mov.f32 	%f345, %f290;
	mov.f32 	%f346, %f290;
	mov.f32 	%f347, %f290;
	mov.f32 	%f348, %f290;
	mov.f32 	%f349, %f290;
	mov.f32 	%f350, %f290;
	mov.f32 	%f351, %f290;
	mov.f32 	%f352, %f290;
	mov.f32 	%f353, %f290;
$L__BB2_1:
	ld.param.u64 	%rd14, [fused_nn_batch_matmul_4_kernel0_param_1];
	ld.param.u64 	%rd13, [fused_nn_batch_matmul_4_kernel0_param_0];
	bar.sync 	0;
	shl.b32 	%r9, %r45, 3;
	add.s32 	%r18, %r17, %r9;
	cvta.to.global.u64 	%rd4, %rd13;
	mul.wide.u32 	%rd5, %r18, 4;
	add.s64 	%rd6, %rd4, %rd5;
	ld.global.nc.f32 	%f194, [%rd6];
	shl.b32 	%r21, %r20, 2;
	mov.u32 	%r22, _ZZ31fused_nn_batch_matmul_4_kernel0E18placeholder_shared;
	add.s32 	%r23, %r22, %r21;
	st.shared.f32 	[%r23], %f194;
	ld.global.nc.f32 	%f195, [%rd6+1536];
	st.shared.f32 	[%r23+32], %f195;
	ld.global.nc.f32 	%f196, [%rd6+3072];
	st.shared.f32 	[%r23+64], %f196;
	ld.global.nc.f32 	%f197, [%rd6+4608];
	st.shared.f32 	[%r23+96], %f197;
	ld.global.nc.f32 	%f198, [%rd6+6144];
	st.shared.f32 	[%r23+128], %f198;
	ld.global.nc.f32 	%f199, [%rd6+7680];
	st.shared.f32 	[%r23+160], %f199;
	ld.global.nc.f32 	%f200, [%rd6+9216];
	st.shared.f32 	[%r23+192], %f200;
	ld.global.nc.f32 	%f201, [%rd6+10752];
	st.shared.f32 	[%r23+224], %f201;
	mad.lo.s32 	%r24, %r16, 3008, %r20;
	mad.lo.s32 	%r25, %r14, 24576, %r24;
	add.s32 	%r26, %r25, %r9;
	cvta.to.global.u64 	%rd7, %rd14;
	mul.wide.u32 	%rd8, %r26, 4;
	add.s64 	%rd9, %rd7, %rd8;
	ld.global.nc.f32 	%f202, [%rd9];
	mov.u32 	%r27, _ZZ31fused_nn_batch_matmul_4_kernel0E20placeholder_d_shared;
	add.s32 	%r28, %r27, %r21;
	st.shared.f32 	[%r28], %f202;
	ld.global.nc.f32 	%f203, [%rd9+1536];
	st.shared.f32 	[%r28+32], %f203;
	ld.global.nc.f32 	%f204, [%rd9+3072];
	st.shared.f32 	[%r28+64], %f204;
	ld.global.nc.f32 	%f205, [%rd9+4608];
	st.shared.f32 	[%r28+96], %f205;
	ld.global.nc.f32 	%f206, [%rd9+6144];
	st.shared.f32 	[%r28+128], %f206;
	ld.global.nc.f32 	%f207, [%rd9+7680];
	st.shared.f32 	[%r28+160], %f207;
	ld.global.nc.f32 	%f208, [%rd9+9216];
	st.shared.f32 	[%r28+192], %f208;
	ld.global.nc.f32 	%f209, [%rd9+10752];
	st.shared.f32 	[%r28+224], %f209;
	bar.sync 	0;
	mov.b32 	%r46, 128;
$L__BB2_2:
	mov.u32 	%r3, %tid.y;
	shl.b32 	%r29, %r3, 8;
	mov.u32 	%r30, _ZZ31fused_nn_batch_matmul_4_kernel0E18placeholder_shared;
	add.s32 	%r31, %r30, %r29;
	add.s32 	%r32, %r31, %r46;
	ld.shared.f32 	%f210, [%r32+-128];
	ld.shared.f32 	%f211, [%r32+-96];
	ld.shared.f32 	%f212, [%r32+-64];
	ld.shared.f32 	%f213, [%r32+-32];
	ld.shared.f32 	%f214, [%r32];
	ld.shared.f32 	%f215, [%r32+32];
	ld.shared.f32 	%f216, [%r32+64];
	ld.shared.f32 	%f217, [%r32+96];
	mov.u32 	%r4, %tid.x;
	shl.b32 	%r33, %r4, 8;
	mov.u32 	%r34, _ZZ31fused_nn_batch_matmul_4_kernel0E20placeholder_d_shared;
	add.s32 	%r35, %r34, %r33;
	add.s32 	%r36, %r35, %r46;
	ld.shared.f32 	%f218, [%r36+-128];
	ld.shared.f32 	%f219, [%r36+-96];
	ld.shared.f32 	%f220, [%r36+-64];
	ld.shared.f32 	%f221, [%r36+-32];
	ld.shared.f32 	%f222, [%r36];
	ld.shared.f32 	%f223, [%r36+32];
	ld.shared.f32 	%f224, [%r36+64];
	ld.shared.f32 	%f225, [%r36+96];
	fma.rn.f32 	%f337, %f210, %f218, %f337;
	fma.rn.f32 	%f336, %f210, %f219, %f336;
	fma.rn.f32 	%f335, %f210, %f220, %f335;
	fma.rn.f32 	%f334, %f210, %f221, %f334;
	fma.rn.f32 	%f333, %f210, %f222, %f333;
	fma.rn.f32 	%f332, %f210, %f223, %f332;
	fma.rn.f32 	%f331, %f210, %f224, %f331;
	fma.rn.f32 	%f330, %f210, %f225, %f330;
	fma.rn.f32 	%f329, %f211, %f218, %f329;
	fma.rn.f32 	%f328, %f211, %f219, %f328;
	fma.rn.f32 	%f327, %f211, %f220, %f327;
	fma.rn.f32 	%f326, %f211, %f221, %f326;
	fma.rn.f32 	%f325, %f211, %f222, %f325;
	fma.rn.f32 	%f324, %f211, %f223, %f324;
	fma.rn.f32 	%f323, %f211, %f224, %f323;
	fma.rn.f32 	%f322, %f211, %f225, %f322;
	fma.rn.f32 	%f321, %f212, %f218, %f321;
	fma.rn.f32 	%f320, %f212, %f219, %f320;
	fma.rn.f32 	%f319, %f212, %f220, %f319;
	fma.rn.f32 	%f318, %f212, %f221, %f318;
	fma.rn.f32 	%f317, %f212, %f222, %f317;
	fma.rn.f32 	%f316, %f212, %f223, %f316;
	fma.rn.f32 	%f315, %f212, %f224, %f315;
	fma.rn.f32 	%f314, %f212, %f225, %f314;
	fma.rn.f32 	%f313, %f213, %f218, %f313;
	fma.rn.f32 	%f312, %f213, %f219, %f312;
	fma.rn.f32 	%f311, %f213, %f220, %f311;
	fma.rn.f32 	%f310, %f213, %f221, %f310;
	fma.rn.f32 	%f309, %f213, %f222, %f309;
	fma.rn.f32 	%f308, %f213, %f223, %f308;
	fma.rn.f32 	%f307, %f213, %f224, %f307;
	fma.rn.f32 	%f306, %f213, %f225, %f306;
	fma.rn.f32 	%f305, %f214, %f218, %f305;
	fma.rn.f32 	%f304, %f214, %f219, %f304;
	fma.rn.f32 	%f303, %f214, %f220, %f303;
	fma.rn.f32 	%f302, %f214, %f221, %f302;
	fma.rn.f32 	%f301, %f214, %f222, %f301;
	fma.rn.f32 	%f300, %f214, %f223, %f300;
	fma.rn.f32 	%f299, %f214, %f224, %f299;
	fma.rn.f32 	%f298, %f214, %f225, %f298;
	fma.rn.f32 	%f297, %f215, %f218, %f297;
	fma.rn.f32 	%f296, %f215, %f219, %f296;
	fma.rn.f32 	%f295, %f215, %f220, %f295;
	fma.rn.f32 	%f294, %f215, %f221, %f294;
	fma.rn.f32 	%f293, %f215, %f222, %f293;
	fma.rn.f32 	%f292, %f215, %f223, %f292;
	fma.rn.f32 	%f291, %f215, %f224, %f291;
	fma.rn.f32 	%f290, %f215, %f225, %f290;
	fma.rn.f32 	%f338, %f216, %f218, %f338;
	fma.rn.f32 	%f339, %f216, %f219, %f339;
	fma.rn.f32 	%f340, %f216, %f220, %f340;
	fma.rn.f32 	%f341, %f216, %f221, %f341;
	fma.rn.f32 	%f342, %f216, %f222, %f342;
	fma.rn.f32 	%f343, %f216, %f223, %f343;
	fma.rn.f32 	%f344, %f216, %f224, %f344;
	fma.rn.f32 	%f345, %f216, %f225, %f345;
	fma.rn.f32 	%f346, %f217, %f218, %f346;
	fma.rn.f32 	%f347, %f217, %f219, %f347;
	fma.rn.f32 	%f348, %f217, %f220, %f348;
	fma.rn.f32 	%f349, %f217, %f221, %f349;
	fma.rn.f32 	%f350, %f217, %f222, %f350;
	fma.rn.f32 	%f351, %f217, %f223, %f351;
	fma.rn.f32 	%f352, %f217, %f224, %f352;
	fma.rn.f32 	%f353, %f217, %f225, %f353;
	add.s32 	%r46, %r46, 4;
	setp.ne.s32 	%p1, %r46, 160;
	@%p1 bra 	$L__BB2_2;
	add.s32 	%r45, %r45, 1;
	setp.ne.s32 	%p2, %r45, 48;
	@%p2 bra 	$L__BB2_1;
	ld.param.u64 	%rd15, [fused_nn_batch_matmul_4_kernel0_param_2];
	cvta.to.global.u64 	%rd10, %rd15;
	mov.u32 	%r37, %ctaid.y;
	shl.b32 	%r38, %r37, 12;
	mov.u32 	%r39, %ctaid.z;
	mad.lo.s32 	%r40, %r39, 24576, %r38;
	shl.b32 	%r41, %r3, 9;
	add.s32 	%r42, %r40, %r41;
	shl.b32 	%r43, %r4, 3;
	add.s32 	%r44, %r42, %r43;
	mul.wide.u32 	%rd11, %r44, 4;
	add.s64 	%rd12, %rd10, %rd11;
	st.global.f32 	[%rd12], %f337;
	st.global.f32 	[%rd12+4], %f336;
	st.global.f32 	[%rd12+8], %f335;
	st.global.f32 	[%rd12+12], %f334;
	st.global.f32 	[%rd12+16], %f333;
	st.global.f32 	[%rd12+20], %f332;
	st.global.f32 	[%rd12+24], %f331;
	st.global.f32 	[%rd12+28], %f330;
	st.global.f32 	[%rd12+256], %f329;
	st.global.f32 	[%rd12+260], %f328;
	st.global.f32 	[%rd12+264], %f327;
	st.global.f32 	[%rd12+268], %f326;
	st.global.f32 	[%rd12+272], %f325;
	st.global.f32 	[%rd12+276], %f324;
	st.global.f32 	[%rd12+280], %f323;
	st.global.f32 	[%rd12+284], %f322;
	st.global.f32 	[%rd12+512], %f321;
	st.global.f32 	[%rd12+516], %f320;
	st.global.f32 	[%rd12+520], %f319;
	st.global.f32 	[%rd12+524], %f318;
	st.global.f32 	[%rd12+528], %f317;
	st.global.f32 	[%rd12+532], %f316;
	st.global.f32 	[%rd12+536], %f315;
	st.global.f32 	[%rd12+540], %f314;
	st.global.f32 	[%rd12+768], %f313;
	st.global.f32 	[%rd12+772], %f312;
	st.global.f32 	[%rd12+776], %f311;
	st.global.f32 	[%rd12+780], %f310;
	st.global.f32 	[%rd12+784], %f309;
	st.global.f32 	[%rd12+788], %f308;
	st.global.f32 	[%rd12+792], %f307;
	st.global.f32 	[%rd12+796], %f306;
	st.global.f32 	[%rd12+1024], %f305;
	st.global.f32 	[%rd12+1028], %f304;
	st.global.f32 	[%rd12+1032], %f303;
	st.global.f32 	[%rd12+1036], %f302;
	st.global.f32 	[%rd12+1040], %f301;
	st.global.f32 	[%rd12+1044], %f300;
	st.global.f32 	[%rd12+1048], %f299;
	st.global.f32 	[%rd12+1052], %f298;
	st.global.f32 	[%rd12+1280], %f297;
	st.global.f32 	[%rd12+1284], %f296;
	st.global.f32 	[%rd12+1288], %f295;
	st.global.f32 	[%rd12+1292], %f294;
	st.global.f32 	[%rd12+1296], %f293;
	st.global.f32 	[%rd12+1300], %f292;
	st.global.f32 	[%rd12+1304], %f291;
	st.global.f32 	[%rd12+1308], %f290;
	st.global.f32 	[%rd12+1536], %f338;
	st.global.f32 	[%rd12+1540], %f339;
	st.global.f32 	[%rd12+1544], %f340;
	st.global.f32 	[%rd12+1548], %f341;
	st.global.f32 	[%rd12+1552], %f342;
	st.global.f32 	[%rd12+1556], %f343;
	st.global.f32 	[%rd12+1560], %f344;
	st.global.f32 	[%rd12+1564], %f345;
	st.global.f32 	[%rd12+1792], %f346;
	st.global.f32 	[%rd12+1796], %f347;
	st.global.f32 	[%rd12+1800], %f348;
	st.global.f32 	[%rd12+1804], %f349;
	st.global.f32 	[%rd12+1808], %f350;
	st.global.f32 	[%rd12+1812], %f351;
	st.global.f32 	[%rd12+1816], %f352;
	st.global.f32 	[%rd12+1820], %f353;
	ret;

}
	// .globl	fused_nn_batch_matmul_5_kernel0
.visible .entry fused_nn_batch_matmul_5_kernel0(
	.param .u64 .ptr .align 1 fused_nn_batch_matmul_5_kernel0_param_0,
	.param .u64 .ptr .align 1 fused_nn_batch_matmul_5_kernel0_param_1,
	.param .u64 .ptr .align 1 fused_nn_batch_matmul_5_kernel0_param_2
)
{
	.reg .pred 	%p<3>;
	.reg .b32 	%r<54>;
	.reg .b32 	%f<354>;
	.reg .b64 	%rd<16>;
	// demoted variable
	.shared .align 4 .b8 _ZZ31fused_nn_batch_matmul_5_kernel0E18placeholder_shared[2048];
	// demoted variable
	.shared .align 4 .b8 _ZZ31fused_nn_batch_matmul_5_kernel0E20placeholder_d_shared[2048];
	mov.b32 	%r52, 0;
	mov.f32 	%f290, 0f00000000;
	mov.u32 	%r10, %ctaid.y;
	shl.b32 	%r11, %r10, 12;
	mov.u32 	%r12, %tid.x;
	or.b32  	%r13, %r11, %r12;
	mov.u32 	%r14, %ctaid.z;
	mul.lo.s32 	%r15, %r14, 24576;
	add.s32 	%r16, %r13, %r15;
	mov.u32 	%r17, %tid.y;
	shl.b32 	%r18, %r17, 9;
	add.s32 	%r19, %r16, %r18;
	mov.f32 	%f291, %f290;
	mov.f32 	%f292, %f290;
	mov.f32 	%f293, %f290;
	mov.f32 	%f294, %f290;
	mov.f32 	%f295, %f290;
	mov.f32 	%f296, %f290;
	mov.f32 	%f297, %f290;
	mov.f32 	%f298, %f290;
	mov.f32 	%f299, %f290;
	mov.f32 	%f300, %f290;
	mov.f32 	%f301, %f290;
	mov.f32 	%f302, %f290;
	mov.f32 	%f303, %f290;
	mov.f32 	%f304, %f290;
	mov.f32 	%f305, %f290;
	mov.f32 	%f306, %f290;
	mov.f32 	%f307, %f290;
	mov.f32 	%f308, %f290;
	mov.f32 	%f309, %f290;
	mov.f32 	%f310, %f290;
	mov.f32 	%f311, %f290;
	mov.f32 	%f312, %f290;
	mov.f32 	%f313, %f290;
	mov.f32 	%f314, %f290;
	mov.f32 	%f315, %f290;
	mov.f32 	%f316, %f290;
	mov.f32 	%f317, %f290;
	mov.f32 	%f318, %f290;
	mov.f32 	%f319, %f290;
	mov.f32 	%f320, %f290;
	mov.f32 	%f321, %f290;
	mov.f32 	%f322, %f290;
	mov.f32 	%f323, %f290;
	mov.f32 	%f324, %f290;
	mov.f32 	%f325, %f290;
	mov.f32 	%f326, %f290;
	mov.f32 	%f327, %f290;
	mov.f32 	%f328, %f290;
	mov.f32 	%f329, %f290;
	mov.f32 	%f330, %f290;
	mov.f32 	%f331, %f290;
	mov.f32 	%f332, %f290;
	mov.f32 	%f333, %f290;
	mov.f32 	%f334, %f290;
	mov.f32 	%f335, %f290;
	mov.f32 	%f336, %f290;
	mov.f32 	%f337, %f290;
	mov.f32 	%f338, %f290;
	mov.f32 	%f339, %f290;
	mov.f32 	%f340, %f290;
	mov.f32 	%f341, %f290;
	mov.f32 	%f342, %f290;
	mov.f32 	%f343, %f290;
	mov.f32 	%f344, %f290;
	mov.f32 	%f345, %f290;
	mov.f32 	%f346, %f290;
	mov.f32 	%f347, %f290;
	mov.f32 	%f348, %f290;
	mov.f32 	%f349, %f290;
	mov.f32 	%f350, %f290;
	mov.f32 	%f351, %f290;
	mov.f32 	%f352, %f290;
	mov.f32 	%f353, %f290;
$L__BB3_1:
	ld.param.u64 	%rd14, [fused_nn_batch_matmul_5_kernel0_param_1];
	ld.param.u64 	%rd13, [fused_nn_batch_matmul_5_kernel0_param_0];
	bar.sync 	0;
	shl.b32 	%r9, %r52, 3;
	add.s32 	%r20, %r19, %r9;
	cvta.to.global.u64 	%rd4, %rd13;
	mul.wide.u32 	%rd5, %r20, 4;
	add.s64 	%rd6, %rd4, %rd5;
	ld.global.nc.f32 	%f194, [%rd6];
	shl.b32 	%r21, %r17, 6;
	add.s32 	%r22, %r21, %r12;
	shl.b32 	%r23, %r22, 2;
	mov.u32 	%r24, _ZZ31fused_nn_batch_matmul_5_kernel0E18placeholder_shared;
	add.s32 	%r25, %r24, %r23;
	st.shared.f32 	[%r25], %f194;
	ld.global.nc.f32 	%f195, [%rd6+256];
	st.shared.f32 	[%r25+32], %f195;
	ld.global.nc.f32 	%f196, [%rd6+512];
	st.shared.f32 	[%r25+64], %f196;
	ld.global.nc.f32 	%f197, [%rd6+768];
	st.shared.f32 	[%r25+96], %f197;
	ld.global.nc.f32 	%f198, [%rd6+1024];
	st.shared.f32 	[%r25+128], %f198;
	ld.global.nc.f32 	%f199, [%rd6+1280];
	st.shared.f32 	[%r25+160], %f199;
	ld.global.nc.f32 	%f200, [%rd6+1536];
	st.shared.f32 	[%r25+192], %f200;
	ld.global.nc.f32 	%f201, [%rd6+1792];
	st.shared.f32 	[%r25+224], %f201;
	mov.u32 	%r26, %ctaid.x;
	shl.b32 	%r27, %r26, 12;
	or.b32  	%r28, %r27, %r12;
	add.s32 	%r29, %r28, %r15;
	add.s32 	%r30, %r29, %r18;
	add.s32 	%r31, %r30, %r9;
	cvta.to.global.u64 	%rd7, %rd14;
	mul.wide.u32 	%rd8, %r31, 4;
	add.s64 	%rd9, %rd7, %rd8;
	ld.global.nc.f32 	%f202, [%rd9];
	mov.u32 	%r32, _ZZ31fused_nn_batch_matmul_5_kernel0E20placeholder_d_shared;
	add.s32 	%r33, %r32, %r23;
	st.shared.f32 	[%r33], %f202;
	ld.global.nc.f32 	%f203, [%rd9+256];
	st.shared.f32 	[%r33+32], %f203;
	ld.global.nc.f32 	%f204, [%rd9+512];
	st.shared.f32 	[%r33+64], %f204;
	ld.global.nc.f32 	%f205, [%rd9+768];
	st.shared.f32 	[%r33+96], %f205;
	ld.global.nc.f32 	%f206, [%rd9+1024];
	st.shared.f32 	[%r33+128], %f206;
	ld.global.nc.f32 	%f207, [%rd9+1280];
	st.shared.f32 	[%r33+160], %f207;
	ld.global.nc.f32 	%f208, [%rd9+1536];
	st.shared.f32 	[%r33+192], %f208;
	ld.global.nc.f32 	%f209, [%rd9+1792];
	st.shared.f32 	[%r33+224], %f209;
	bar.sync 	0;
	mov.b32 	%r53, 128;
$L__BB3_2:
	mov.u32 	%r3, %tid.y;
	shl.b32 	%r34, %r3, 8;
	mov.u32 	%r35, _ZZ31fused_nn_batch_matmul_5_kernel0E18placeholder_shared;
	add.s32 	%r36, %r35, %r34;
	add.s32 	%r37, %r36, %r53;
	ld.shared.f32 	%f210, [%r37+-128];
	ld.shared.f32 	%f211, [%r37+-96];
	ld.shared.f32 	%f212, [%r37+-64];
	ld.shared.f32 	%f213, [%r37+-32];
	ld.shared.f32 	%f214, [%r37];
	ld.shared.f32 	%f215, [%r37+32];
	ld.shared.f32 	%f216, [%r37+64];
	ld.shared.f32 	%f217, [%r37+96];
	mov.u32 	%r4, %tid.x;
	shl.b32 	%r38, %r4, 8;
	mov.u32 	%r39, _ZZ31fused_nn_batch_matmul_5_kernel0E20placeholder_d_shared;
	add.s32 	%r40, %r39, %r38;
	add.s32 	%r41, %r40, %r53;
	ld.shared.f32 	%f218, [%r41+-128];
	ld.shared.f32 	%f219, [%r41+-96];
	ld.shared.f32 	%f220, [%r41+-64];
	ld.shared.f32 	%f221, [%r41+-32];
	ld.shared.f32 	%f222, [%r41];
	ld.shared.f32 	%f223, [%r41+32];
	ld.shared.f32 	%f224, [%r41+64];
	ld.shared.f32 	%f225, [%r41+96];
	fma.rn.f32 	%f337, %f210, %f218, %f337;
	fma.rn.f32 	%f336, %f210, %f219, %f336;
	fma.rn.f32 	%f335, %f210, %f220, %f335;
	fma.rn.f32 	%f334, %f210, %f221, %f334;
	fma.rn.f32 	%f333, %f210, %f222, %f333;
	fma.rn.f32 	%f332, %f210, %f223, %f332;
	fma.rn.f32 	%f331, %f210, %f224, %f331;
	fma.rn.f32 	%f330, %f210, %f225, %f330;
	fma.rn.f32 	%f329, %f211, %f218, %f329;
	fma.rn.f32 	%f328, %f211, %f219, %f328;
	fma.rn.f32 	%f327, %f211, %f220, %f327;
	fma.rn.f32 	%f326, %f211, %f221, %f326;
	fma.rn.f32 	%f325, %f211, %f222, %f325;
	fma.rn.f32 	%f324, %f211, %f223, %f324;
	fma.rn.f32 	%f323, %f211, %f224, %f323;
	fma.rn.f32 	%f322, %f211, %f225, %f322;
	fma.rn.f32 	%f321, %f212, %f218, %f321;
	fma.rn.f32 	%f320, %f212, %f219, %f320;
	fma.rn.f32 	%f319, %f212, %f220, %f319;
	fma.rn.f32 	%f318, %f212, %f221, %f318;
	fma.rn.f32 	%f317, %f212, %f222, %f317;
	fma.rn.f32 	%f316, %f212, %f223, %f316;
	fma.rn.f32 	%f315, %f212, %f224, %f315;
	fma.rn.f32 	%f314, %f212, %f225, %f314;
	fma.rn.f32 	%f313, %f213, %f218, %f313;
	fma.rn.f32 	%f312, %f213, %f219, %f312;
	fma.rn.f32 	%f311, %f213, %f220, %f311;
	fma.rn.f32 	%f310, %f213, %f221, %f310;
	fma.rn.f32 	%f309, %f213, %f222, %f309;
	fma.rn.f32 	%f308, %f213, %f223, %f308;
	fma.rn.f32 	%f307, %f213, %f224, %f307;
	fma.rn.f32 	%f306, %f213, %f225, %f306;
	fma.rn.f32 	%f305, %f214, %f218, %f305;
	fma.rn.f32 	%f304, %f214, %f219, %f304;
	fma.rn.f32 	%f303, %f214, %f220, %f303;
	fma.rn.f32 	%f302, %f214, %f221, %f302;
	fma.rn.f32 	%f301, %f214, %f222, %f301;
	fma.rn.f32 	%f300, %f214, %f223, %f300;
	fma.rn.f32 	%f299, %f214, %f224, %f299;
	fma.rn.f32 	%f298, %f214, %f225, %f298;
	fma.rn.f32 	%f297, %f215, %f218, %f297;
	fma.rn.f32 	%f296, %f215, %f219, %f296;
	fma.rn.f32 	%f295, %f215, %f220, %f295;
	fma.rn.f32 	%f294, %f215, %f221, %f294;
	fma.rn.f32 	%f293, %f215, %f222, %f293;
	fma.rn.f32 	%f292, %f215, %f223, %f292;
	fma.rn.f32 	%f291, %f215, %f224, %f291;
	fma.rn.f32 	%f290, %f215, %f225, %f290;
	fma.rn.f32 	%f338, %f216, %f218, %f338;
	fma.rn.f32 	%f339, %f216, %f219, %f339;
	fma.rn.f32 	%f340, %f216, %f220, %f340;
	fma.rn.f32 	%f341, %f216, %f221, %f341;
	fma.rn.f32 	%f342, %f216, %f222, %f342;
	fma.rn.f32 	%f343, %f216, %f223, %f343;
	fma.rn.f32 	%f344, %f216, %f224, %f344;
	fma.rn.f32 	%f345, %f216, %f225, %f345;
	fma.rn.f32 	%f346, %f217, %f218, %f346;
	fma.rn.f32 	%f347, %f217, %f219, %f347;
	fma.rn.f32 	%f348, %f217, %f220, %f348;
	fma.rn.f32 	%f349, %f217, %f221, %f349;
	fma.rn.f32 	%f350, %f217, %f222, %f350;
	fma.rn.f32 	%f351, %f217, %f223, %f351;
	fma.rn.f32 	%f352, %f217, %f224, %f352;
	fma.rn.f32 	%f353, %f217, %f225, %f353;
	add.s32 	%r53, %r53, 4;
	setp.ne.s32 	%p1, %r53, 160;
	@%p1 bra 	$L__BB3_2;
	add.s32 	%r52, %r52, 1;
	setp.ne.s32 	%p2, %r52, 8;
	@%p2 bra 	$L__BB3_1;
	ld.param.u64 	%rd15, [fused_nn_batch_matmul_5_kernel0_param_2];
	cvta.to.global.u64 	%rd10, %rd15;
	mov.u32 	%r42, %ctaid.z;
	mov.u32 	%r43, %ctaid.y;
	mul.lo.s32 	%r44, %r43, 24576;
	mad.lo.s32 	%r45, %r42, 147456, %r44;
	mad.lo.s32 	%r46, %r3, 3072, %r45;
	mov.u32 	%r47, %ctaid.x;
	shl.b32 	%r48, %r47, 6;
	shl.b32 	%r49, %r4, 3;
	add.s32 	%r50, %r46, %r48;
	add.s32 	%r51, %r50, %r49;
	mul.wide.u32 	%rd11, %r51, 4;
	add.s64 	%rd12, %rd10, %rd11;
	st.global.f32 	[%rd12], %f337;
	st.global.f32 	[%rd12+4], %f336;
	st.global.f32 	[%rd12+8], %f335;
	st.global.f32 	[%rd12+12], %f334;
	st.global.f32 	[%rd12+16], %f333;
	st.global.f32 	[%rd12+20], %f332;
	st.global.f32 	[%rd12+24], %f331;
	st.global.f32 	[%rd12+28], %f330;
	st.global.f32 	[%rd12+1536], %f329;
	st.global.f32 	[%rd12+1540], %f328;
	st.global.f32 	[%rd12+1544], %f327;
	st.global.f32 	[%rd12+1548], %f326;
	st.global.f32 	[%rd12+1552], %f325;
	st.global.f32 	[%rd12+1556], %f324;
	st.global.f32 	[%rd12+1560], %f323;
	st.global.f32 	[%rd12+1564], %f322;
	st.global.f32 	[%rd12+3072], %f321;
	st.global.f32 	[%rd12+3076], %f320;
	st.global.f32 	[%rd12+3080], %f319;
	st.global.f32 	[%rd12+3084], %f318;
	st.global.f32 	[%rd12+3088], %f317;
	st.global.f32 	[%rd12+3092], %f316;
	st.global.f32 	[%rd12+3096], %f315;
	st.global.f32 	[%rd12+3100], %f314;
	st.global.f32 	[%rd12+4608], %f313;
	st.global.f32 	[%rd12+4612], %f312;
	st.global.f32 	[%rd12+4616], %f311;
	st.global.f32 	[%rd12+4620], %f310;
	st.global.f32 	[%rd12+4624], %f309;
	st.global.f32 	[%rd12+4628], %f308;
	st.global.f32 	[%rd12+4632], %f307;
	st.global.f32 	[%rd12+4636], %f306;
	st.global.f32 	[%rd12+6144], %f305;
	st.global.f32 	[%rd12+6148], %f304;
	st.global.f32 	[%rd12+6152], %f303;
	st.global.f32 	[%rd12+6156], %f302;
	st.global.f32 	[%rd12+6160], %f301;
	st.global.f32 	[%rd12+6164], %f300;
	st.global.f32 	[%rd12+6168], %f299;
	st.global.f32 	[%rd12+6172], %f298;
	st.global.f32 	[%rd12+7680], %f297;
	st.global.f32 	[%rd12+7684], %f296;
	st.global.f32 	[%rd12+7688], %f295;
	st.global.f32 	[%rd12+7692], %f294;
	st.global.f32 	[%rd12+7696], %f293;
	st.global.f32 	[%rd12+7700], %f292;
	st.global.f32 	[%rd12+7704], %f291;
	st.global.f32 	[%rd12+7708], %f290;
	st.global.f32 	[%rd12+9216], %f338;
	st.global.f32 	[%rd12+9220], %f339;
	st.global.f32 	[%rd12+9224], %f340;
	st.global.f32 	[%rd12+9228], %f341;
	st.global.f32 	[%rd12+9232], %f342;
	st.global.f32 	[%rd12+9236], %f343;
	st.global.f32 	[%rd12+9240], %f344;
	st.global.f32 	[%rd12+9244], %f345;
	st.global.f32 	[%rd12+10752], %f346;
	st.global.f32 	[%rd12+10756], %f347;
	st.global.f32 	[%rd12+10760], %f348;
	st.global.f32 	[%rd12+10764], %f349;
	st.global.f32 	[%rd12+10768], %f350;
	st.global.f32 	[%rd12+10772], %f351;
	st.global.f32 	[%rd12+10776], %f352;
	st.global.f32 	[%rd12+10780], %f353;
	ret;

}
	// .globl	fused_nn_batch_matmul_2_kernel0
.visible .entry fused_nn_batch_matmul_2_kernel0(
	.param .u64 .ptr .align 1 fused_nn_batch_matmul_2_kernel0_param_0,
	.param .u64 .ptr .align 1 fused_nn_batch_matmul_2_kernel0_param_1,
	.param .u64 .ptr .align 1 fused_nn_batch_matmul_2_kernel0_param_2
)
{
	.reg .pred 	%p<3>;
	.reg .b32 	%r<47>;
	.reg .b32 	%f<354>;
	.reg .b64 	%rd<16>;
	// demoted variable
	.shared .align 4 .b8 _ZZ31fused_nn_batch_matmul_2_kernel0E18placeholder_shared[2048];
	// demoted variable
	.shared .align 4 .b8 _ZZ31fused_nn_batch_matmul_2_kernel0E20placeholder_d_shared[2048];
	mov.b32 	%r45, 0;
	mov.f32 	%f290, 0f00000000;
	mov.u32 	%r10, %tid.y;
	shl.b32 	%r11, %r10, 13;
	mov.u32 	%r12, %tid.x;
	or.b32  	%r13, %r11, %r12;
	mov.u32 	%r14, %ctaid.y;
	shl.b32 	%r15, %r14, 16;
	add.s32 	%r16, %r13, %r15;
	mad.lo.s32 	%r18, %r10, -8128, %r13;
	shl.b32 	%r19, %r18, 2;
	mov.u32 	%r20, _ZZ31fused_nn_batch_matmul_2_kernel0E18placeholder_shared;
	add.s32 	%r21, %r20, %r19;
	mov.f32 	%f291, %f290;
	mov.f32 	%f292, %f290;
	mov.f32 	%f293, %f290;
	mov.f32 	%f294, %f290;
	mov.f32 	%f295, %f290;
	mov.f32 	%f296, %f290;
	mov.f32 	%f297, %f290;
	mov.f32 	%f298, %f290;
	mov.f32 	%f299, %f290;
	mov.f32 	%f300, %f290;
	mov.f32 	%f301, %f290;
	mov.f32 	%f302, %f290;
	mov.f32 	%f303, %f290;
	mov.f32 	%f304, %f290;
	mov.f32 	%f305, %f290;
	mov.f32 	%f306, %f290;
	mov.f32 	%f307, %f290;
	mov.f32 	%f308, %f290;
	mov.f32 	%f309, %f290;
	mov.f32 	%f310, %f290;
	mov.f32 	%f311, %f290;
	mov.f32 	%f312, %f290;
	mov.f32 	%f313, %f290;
	mov.f32 	%f314, %f290;
	mov.f32 	%f315, %f290;
	mov.f32 	%f316, %f290;
	mov.f32 	%f317, %f290;
	mov.f32 	%f318, %f290;
	mov.f32 	%f319, %f290;
	mov.f32 	%f320, %f290;
	mov.f32 	%f321, %f290;
	mov.f32 	%f322, %f290;
	mov.f32 	%f323, %f290;
	mov.f32 	%f324, %f290;
	mov.f32 	%f325, %f290;
	mov.f32 	%f326, %f290;
	mov.f32 	%f327, %f290;
	mov.f32 	%f328, %f290;
	mov.f32 	%f329, %f290;
	mov.f32 	%f330, %f290;
	mov.f32 	%f331, %f290;
	mov.f32 	%f332, %f290;
	mov.f32 	%f333, %f290;
	mov.f32 	%f334, %f290;
	mov.f32 	%f335, %f290;
	mov.f32 	%f336, %f290;
	mov.f32 	%f337, %f290;
	mov.f32 	%f338, %f290;
	mov.f32 	%f339, %f290;
	mov.f32 	%f340, %f290;
	mov.f32 	%f341, %f290;
	mov.f32 	%f342, %f290;
	mov.f32 	%f343, %f290;
	mov.f32 	%f344, %f290;
	mov.f32 	%f345, %f290;
	mov.f32 	%f346, %f290;
	mov.f32 	%f347, %f290;
	mov.f32 	%f348, %f290;
	mov.f32 	%f349, %f290;
	mov.f32 	%f350, %f290;
	mov.f32 	%f351, %f290;
	mov.f32 	%f352, %f290;
	mov.f32 	%f353, %f290;
$L__BB4_1:
	ld.param.u64 	%rd14, [fused_nn_batch_matmul_2_kernel0_param_1];
	ld.param.u64 	%rd13, [fused_nn_batch_matmul_2_kernel0_param_0];
	bar.sync 	0;
	shl.b32 	%r9, %r45, 3;
	add.s32 	%r17, %r16, %r9;
	cvta.to.global.u64 	%rd4, %rd13;
	mul.wide.u32 	%rd5, %r17, 4;
	add.s64 	%rd6, %rd4, %rd5;
	ld.global.nc.f32 	%f194, [%rd6];
	st.shared.f32 	[%r21], %f194;
	ld.global.nc.f32 	%f195, [%rd6+4096];
	st.shared.f32 	[%r21+32], %f195;
	ld.global.nc.f32 	%f196, [%rd6+8192];
	st.shared.f32 	[%r21+64], %f196;
	ld.global.nc.f32 	%f197, [%rd6+12288];
	st.shared.f32 	[%r21+96], %f197;
	ld.global.nc.f32 	%f198, [%rd6+16384];
	st.shared.f32 	[%r21+128], %f198;
	ld.global.nc.f32 	%f199, [%rd6+20480];
	st.shared.f32 	[%r21+160], %f199;
	ld.global.nc.f32 	%f200, [%rd6+24576];
	st.shared.f32 	[%r21+192], %f200;
	ld.global.nc.f32 	%f201, [%rd6+28672];
	st.shared.f32 	[%r21+224], %f201;
	mov.u32 	%r22, %ctaid.x;
	shl.b32 	%r23, %r22, 16;
	add.s32 	%r24, %r13, %r23;
	add.s32 	%r25, %r24, %r9;
	cvta.to.global.u64 	%rd7, %rd14;
	mul.wide.u32 	%rd8, %r25, 4;
	add.s64 	%rd9, %rd7, %rd8;
	ld.global.nc.f32 	%f202, [%rd9];
	mov.u32 	%r26, _ZZ31fused_nn_batch_matmul_2_kernel0E20placeholder_d_shared;
	add.s32 	%r27, %r26, %r19;
	st.shared.f32 	[%r27], %f202;
	ld.global.nc.f32 	%f203, [%rd9+4096];
	st.shared.f32 	[%r27+32], %f203;
	ld.global.nc.f32 	%f204, [%rd9+8192];
	st.shared.f32 	[%r27+64], %f204;
	ld.global.nc.f32 	%f205, [%rd9+12288];
	st.shared.f32 	[%r27+96], %f205;
	ld.global.nc.f32 	%f206, [%rd9+16384];
	st.shared.f32 	[%r27+128], %f206;
	ld.global.nc.f32 	%f207, [%rd9+20480];
	st.shared.f32 	[%r27+160], %f207;
	ld.global.nc.f32 	%f208, [%rd9+24576];
	st.shared.f32 	[%r27+192], %f208;
	ld.global.nc.f32 	%f209, [%rd9+28672];
	st.shared.f32 	[%r27+224], %f209;
	bar.sync 	0;
	mov.b32 	%r46, 128;
$L__BB4_2:
	mov.u32 	%r3, %tid.y;
	shl.b32 	%r28, %r3, 8;
	mov.u32 	%r29, _ZZ31fused_nn_batch_matmul_2_kernel0E18placeholder_shared;
	add.s32 	%r30, %r29, %r28;
	add.s32 	%r31, %r30, %r46;
	ld.shared.f32 	%f210, [%r31+-128];
	ld.shared.f32 	%f211, [%r31+-96];
	ld.shared.f32 	%f212, [%r31+-64];
	ld.shared.f32 	%f213, [%r31+-32];
	ld.shared.f32 	%f214, [%r31];
	ld.shared.f32 	%f215, [%r31+32];
	ld.shared.f32 	%f216, [%r31+64];
	ld.shared.f32 	%f217, [%r31+96];
	mov.u32 	%r4, %tid.x;
	shl.b32 	%r32, %r4, 8;
	mov.u32 	%r33, _ZZ31fused_nn_batch_matmul_2_kernel0E20placeholder_d_shared;
	add.s32 	%r34, %r33, %r32;
	add.s32 	%r35, %r34, %r46;
	ld.shared.f32 	%f218, [%r35+-128];
	ld.shared.f32 	%f219, [%r35+-96];
	ld.shared.f32 	%f220, [%r35+-64];
	ld.shared.f32 	%f221, [%r35+-32];
	ld.shared.f32 	%f222, [%r35];
	ld.shared.f32 	%f223, [%r35+32];
	ld.shared.f32 	%f224, [%r35+64];
	ld.shared.f32 	%f225, [%r35+96];
	fma.rn.f32 	%f337, %f210, %f218, %f337;
	fma.rn.f32 	%f336, %f210, %f219, %f336;
	fma.rn.f32 	%f335, %f210, %f220, %f335;
	fma.rn.f32 	%f334, %f210, %f221, %f334;
	fma.rn.f32 	%f333, %f210, %f222, %f333;
	fma.rn.f32 	%f332, %f210, %f223, %f332;
	fma.rn.f32 	%f331, %f210, %f224, %f331;
	fma.rn.f32 	%f330, %f210, %f225, %f330;
	fma.rn.f32 	%f329, %f211, %f218, %f329;
	fma.rn.f32 	%f328, %f211, %f219, %f328;
	fma.rn.f32 	%f327, %f211, %f220, %f327;
	fma.rn.f32 	%f326, %f211, %f221, %f326;
	fma.rn.f32 	%f325, %f211, %f222, %f325;
	fma.rn.f32 	%f324, %f211, %f223, %f324;
	fma.rn.f32 	%f323, %f211, %f224, %f323;
	fma.rn.f32 	%f322, %f211, %f225, %f322;
	fma.rn.f32 	%f321, %f212, %f218, %f321;
	fma.rn.f32 	%f320, %f212, %f219, %f320;
	fma.rn.f32 	%f319, %f212, %f220, %f319;
	fma.rn.f32 	%f318, %f212, %f221, %f318;
	fma.rn.f32 	%f317, %f212, %f222, %f317;
	fma.rn.f32 	%f316, %f212, %f223, %f316;
	fma.rn.f32 	%f315, %f212, %f224, %f315;
	fma.rn.f32 	%f314, %f212, %f225, %f314;
	fma.rn.f32 	%f313, %f213, %f218, %f313;
	fma.rn.f32 	%f312, %f213, %f219, %f312;
	fma.rn.f32 	%f311, %f213, %f220, %f311;
	fma.rn.f32 	%f310, %f213, %f221, %f310;
	fma.rn.f32 	%f309, %f213, %f222, %f309;
	fma.rn.f32 	%f308, %f213, %f223, %f308;
	fma.rn.f32 	%f307, %f213, %f224, %f307;
	fma.rn.f32 	%f306, %f213, %f225, %f306;
	fma.rn.f32 	%f305, %f214, %f218, %f305;
	fma.rn.f32 	%f304, %f214, %f219, %f304;
	fma.rn.f32 	%f303, %f214, %f220, %f303;
	fma.rn.f32 	%f302, %f214, %f221, %f302;
	fma.rn.f32 	%f301, %f214, %f222, %f301;
	fma.rn.f32 	%f300, %f214, %f223, %f300;
	fma.rn.f32 	%f299, %f214, %f224, %f299;
	fma.rn.f32 	%f298, %f214, %f225, %f298;
	fma.rn.f32 	%f297, %f215, %f218, %f297;
	fma.rn.f32 	%f296, %f215, %f219, %f296;
	fma.rn.f32 	%f295, %f215, %f220, %f295;
	fma.rn.f32 	%f294, %f215, %f221, %f294;
	fma.rn.f32 	%f293, %f215, %f222, %f293;
	fma.rn.f32 	%f292, %f215, %f223, %f292;
	fma.rn.f32 	%f291, %f215, %f224, %f291;
	fma.rn.f32 	%f290, %f215, %f225, %f290;
	fma.rn.f32 	%f338, %f216, %f218, %f338;
	fma.rn.f32 	%f339, %f216, %f219, %f339;
	fma.rn.f32 	%f340, %f216, %f220, %f340;
	fma.rn.f32 	%f341, %f216, %f221, %f341;
	fma.rn.f32 	%f342, %f216, %f222, %f342;
	fma.rn.f32 	%f343, %f216, %f223, %f343;
	fma.rn.f32 	%f344, %f216, %f224, %f344;
	fma.rn.f32 	%f345, %f216, %f225, %f345;
	fma.rn.f32 	%f346, %f217, %f218, %f346;
	fma.rn.f32 	%f347, %f217, %f219, %f347;
	fma.rn.f32 	%f348, %f217, %f220, %f348;
	fma.rn.f32 	%f349, %f217, %f221, %f349;
	fma.rn.f32 	%f350, %f217, %f222, %f350;
	fma.rn.f32 	%f351, %f217, %f223, %f351;
	fma.rn.f32 	%f352, %f217, %f224, %f352;
	fma.rn.f32 	%f353, %f217, %f225, %f353;
	add.s32 	%r46, %r46, 4;
	setp.ne.s32 	%p1, %r46, 160;
	@%p1 bra 	$L__BB4_2;
	add.s32 	%r45, %r45, 1;
	setp.ne.s32 	%p2, %r45, 128;
	@%p2 bra 	$L__BB4_1;
	ld.param.u64 	%rd15, [fused_nn_batch_matmul_2_kernel0_param_2];
	cvta.to.global.u64 	%rd10, %rd15;
	mov.u32 	%r36, %ctaid.y;
	shl.b32 	%r37, %r36, 18;
	shl.b32 	%r38, %r3, 15;
	add.s32 	%r39, %r37, %r38;
	mov.u32 	%r40, %ctaid.x;
	shl.b32 	%r41, %r40, 6;
	shl.b32 	%r42, %r4, 3;
	add.s32 	%r43, %r39, %r41;
	add.s32 	%r44, %r43, %r42;
	mul.wide.u32 	%rd11, %r44, 4;
	add.s64 	%rd12, %rd10, %rd11;
	st.global.f32 	[%rd12], %f337;
	st.global.f32 	[%rd12+4], %f336;
	st.global.f32 	[%rd12+8], %f335;
	st.global.f32 	[%rd12+12], %f334;
	st.global.f32 	[%rd12+16], %f333;
	st.global.f32 	[%rd12+20], %f332;
	st.global.f32 	[%rd12+24], %f331;
	st.global.f32 	[%rd12+28], %f330;
	st.global.f32 	[%rd12+16384], %f329;
	st.global.f32 	[%rd12+16388], %f328;
	st.global.f32 	[%rd12+16392], %f327;
	st.global.f32 	[%rd12+16396], %f326;
	st.global.f32 	[%rd12+16400], %f325;
	st.global.f32 	[%rd12+16404], %f324;
	st.global.f32 	[%rd12+16408], %f323;
	st.global.f32 	[%rd12+16412], %f322;
	st.global.f32 	[%rd12+32768], %f321;
	st.global.f32 	[%rd12+32772], %f320;
	st.global.f32 	[%rd12+32776], %f319;
	st.global.f32 	[%rd12+32780], %f318;
	st.global.f32 	[%rd12+32784], %f317;
	st.global.f32 	[%rd12+32788], %f316;
	st.global.f32 	[%rd12+32792], %f315;
	st.global.f32 	[%rd12+32796], %f314;
	st.global.f32 	[%rd12+49152], %f313;
	st.global.f32 	[%rd12+49156], %f312;
	st.global.f32 	[%rd12+49160], %f311;
	st.global.f32 	[%rd12+49164], %f310;
	st.global.f32 	[%rd12+49168], %f309;
	st.global.f32 	[%rd12+49172], %f308;
	st.global.f32 	[%rd12+49176], %f307;
	st.global.f32 	[%rd12+49180], %f306;
	st.global.f32 	[%rd12+65536], %f305;
	st.global.f32 	[%rd12+65540], %f304;
	st.global.f32 	[%rd12+65544], %f303;
	st.global.f32 	[%rd12+65548], %f302;
	st.global.f32 	[%rd12+65552], %f301;
	st.global.f32 	[%rd12+65556], %f300;
	st.global.f32 	[%rd12+65560], %f299;
	st.global.f32 	[%rd12+65564], %f298;
	st.global.f32 	[%rd12+81920], %f297;
	st.global.f32 	[%rd12+81924], %f296;
	st.global.f32 	[%rd12+81928], %f295;
	st.global.f32 	[%rd12+81932], %f294;
	st.global.f32 	[%rd12+81936], %f293;
	st.global.f32 	[%rd12+81940], %f292;
	st.global.f32 	[%rd12+81944], %f291;
	st.global.f32 	[%rd12+81948], %f290;
	st.global.f32 	[%rd12+98304], %f338;
	st.global.f32 	[%rd12+98308], %f339;
	st.global.f32 	[%rd12+98312], %f340;
	st.global.f32 	[%rd12+98316], %f341;
	st.global.f32 	[%rd12+98320], %f342;
	st.global.f32 	[%rd12+98324], %f343;
	st.global.f32 	[%rd12+98328], %f344;
	st.global.f32 	[%rd12+98332], %f345;
	st.global.f32 	[%rd12+114688], %f346;
	st.global.f32 	[%rd12+114692], %f347;
	st.global.f32 	[%rd12+114696], %f348;
	st.global.f32 	[%rd12+114700], %f349;
	st.global.f32 	[%rd12+114704], %f350;
	st.global.f32 	[%rd12+114708], %f351;
	st.global.f32 	[%rd12+114712], %f352;
	st.global.f32 	[%rd12+114716], %f353;
	ret;

}
	// .globl	fused_add_sqrt_divide_multiply_add_reshape_kernel0
.visible .entry fused_add_sqrt_divide_multiply_add_reshape_kernel0(
	.param .u64 .ptr .align 1 fused_add_sqrt_divide_multiply_add_reshape_kernel0_param_0,
	.param .u64 .ptr .align 1 fused_add_sqrt_divide_multiply_add_reshape_kernel0_param_1,
	.param .u64 .ptr .align 1 fused_add_sqrt_divide_multiply_add_reshape_kernel0_param_2,
	.param .u64 .ptr .align 1 fused_add_sqrt_divide_multiply_add_reshape_kernel0_param_3,
	.param .u64 .ptr .align 1 fused_add_sqrt_divide_multiply_add_reshape_kernel0_param_4
)
{
	.reg .pred 	%p<7>;
	.reg .b32 	%r<6>;
	.reg .b32 	%f<17>;
	.reg .b64 	%rd<22>;

	ld.param.u64 	%rd6, [fused_add_sqrt_divide_multiply_add_reshape_kernel0_param_0];
	ld.param.u64 	%rd7, [fused_add_sqrt_divide_multiply_add_reshape_kernel0_param_1];
	ld.param.u64 	%rd8, [fused_add_sqrt_divide_multiply_add_reshape_kernel0_param_2];
	ld.param.u64 	%rd9, [fused_add_sqrt_divide_multiply_add_reshape_kernel0_param_3];
	ld.param.u64 	%rd10, [fused_add_sqrt_divide_multiply_add_reshape_kernel0_param_4];
	cvta.to.global.u64 	%rd1, %rd6;
	cvta.to.global.u64 	%rd11, %rd10;
	cvta.to.global.u64 	%rd12, %rd9;
	cvta.to.global.u64 	%rd13, %rd8;
	cvta.to.global.u64 	%rd2, %rd7;
	mov.u32 	%r1, %ctaid.x;
	shl.b32 	%r3, %r1, 10;
	mov.u32 	%r4, %tid.x;
	or.b32  	%r5, %r3, %r4;
	mul.wide.u32 	%rd14, %r4, 4;
	add.s64 	%rd3, %rd12, %rd14;
	add.s64 	%rd4, %rd11, %rd14;
	setp.gt.u32 	%p1, %r1, 383;
	setp.gt.u32 	%p2, %r5, 393215;
	mul.wide.u32 	%rd15, %r1, 4;
	add.s64 	%rd5, %rd13, %rd15;
	or.pred  	%p3, %p1, %p2;
	@%p3 bra 	$L__BB5_2;
	mul.wide.u32 	%rd16, %r5, 4;
	add.s64 	%rd17, %rd2, %rd16;
	ld.global.nc.f32 	%f1, [%rd17];
	ld.global.nc.f32 	%f2, [%rd5];
	add.f32 	%f3, %f2, 0f2B8CBCCC;
	sqrt.rn.f32 	%f4, %f3;
	div.rn.f32 	%f5, %f1, %f4;
	ld.global.nc.f32 	%f6, [%rd3];
	ld.global.nc.f32 	%f7, [%rd4];
	fma.rn.f32 	%f8, %f5, %f6, %f7;
	add.s64 	%rd18, %rd1, %rd16;
	st.global.f32 	[%rd18], %f8;
$L__BB5_2:
	setp.gt.u32 	%p4, %r1, 127;
	setp.gt.u32 	%p5, %r5, 131071;
	or.pred  	%p6, %p4, %p5;
	@%p6 bra 	$L__BB5_4;
	mul.wide.u32 	%rd19, %r5, 4;
	add.s64 	%rd20, %rd2, %rd19;
	ld.global.nc.f32 	%f9, [%rd20+1048576];
	ld.global.nc.f32 	%f10, [%rd5+1024];
	add.f32 	%f11, %f10, 0f2B8CBCCC;
	sqrt.rn.f32 	%f12, %f11;
	div.rn.f32 	%f13, %f9, %f12;
	ld.global.nc.f32 	%f14, [%rd3];
	ld.global.nc.f32 	%f15, [%rd4];
	fma.rn.f32 	%f16, %f13, %f14, %f15;
	add.s64 	%rd21, %rd1, %rd19;
	st.global.f32 	[%rd21+1048576], %f16;
$L__BB5_4:
	ret;

}
	// .globl	fused_power_mean_kernel0
.visible .entry fused_power_mean_kernel0(
	.param .u64 .ptr .align 1 fused_power_mean_kernel0_param_0,
	.param .u64 .ptr .align 1 fused_power_mean_kernel0_param_1
)
{
	.reg .pred 	%p<27>;
	.reg .b32 	%r<53>;
	.reg .b32 	%f<144>;
	.reg .b64 	%rd<19>;

	ld.param.u64 	%rd6, [fused_power_mean_kernel0_param_0];
	ld.param.u64 	%rd5, [fused_power_mean_kernel0_param_1];
	cvta.to.global.u64 	%rd1, %rd6;
	mov.u32 	%r1, %ctaid.x;
	shl.b32 	%r11, %r1, 15;
	mov.u32 	%r2, %tid.y;
	shl.b32 	%r12, %r2, 10;
	mov.u32 	%r3, %tid.x;
	or.b32  	%r13, %r12, %r3;
	add.s32 	%r51, %r13, %r11;
	mul.wide.u32 	%rd7, %r1, 32768;
	mul.wide.u32 	%rd8, %r2, 1024;
	add.s64 	%rd9, %rd7, %rd8;
	cvt.u64.u32 	%rd10, %r3;
	or.b64  	%rd11, %rd9, %rd10;
	shl.b64 	%rd12, %rd11, 2;
	add.s64 	%rd18, %rd1, %rd12;
	mov.f32 	%f141, 0f00000000;
	mov.b32 	%r52, 32;
$L__BB6_1:
	ld.global.nc.f32 	%f2, [%rd18];
	abs.f32 	%f3, %f2;
	setp.eq.f32 	%p1, %f2, 0f3F800000;
	mov.f32 	%f142, 0f3F800000;
	@%p1 bra 	$L__BB6_6;
	setp.num.f32 	%p2, %f3, %f3;
	@%p2 bra 	$L__BB6_4;
	mov.f32 	%f73, 0f40000000;
	add.rn.f32 	%f142, %f2, %f73;
	bra.uni 	$L__BB6_6;
$L__BB6_4:
	setp.lt.f32 	%p3, %f3, 0f00800000;
	mul.f32 	%f18, %f3, 0f4B800000;
	selp.f32 	%f19, %f18, %f3, %p3;
	mov.b32 	%r14, %f19;
	add.s32 	%r15, %r14, -1060439283;
	and.b32  	%r16, %r15, -8388608;
	sub.s32 	%r17, %r14, %r16;
	mov.b32 	%f20, %r17;
	cvt.rn.f32.s32 	%f21, %r16;
	selp.f32 	%f22, 0fC1C00000, 0f00000000, %p3;
	fma.rn.f32 	%f23, %f21, 0f34000000, %f22;
	add.f32 	%f24, %f20, 0fBF800000;
	add.f32 	%f25, %f20, 0f3F800000;
	rcp.approx.ftz.f32 	%f26, %f25;
	add.f32 	%f27, %f24, %f24;
	mul.f32 	%f28, %f27, %f26;
	mul.f32 	%f29, %f28, %f28;
	neg.f32 	%f30, %f28;
	sub.f32 	%f31, %f24, %f28;
	add.f32 	%f32, %f31, %f31;
	fma.rn.f32 	%f33, %f30, %f24, %f32;
	mul.rn.f32 	%f34, %f26, %f33;
	fma.rn.f32 	%f35, %f29, 0f3A2C32E4, 0f3B52E7DB;
	fma.rn.f32 	%f36, %f35, %f29, 0f3C93BB73;
	fma.rn.f32 	%f37, %f36, %f29, 0f3DF6384F;
	mul.rn.f32 	%f38, %f37, %f29;
	fma.rn.f32 	%f39, %f28, 0f3FB8AA3B, %f23;
	mul.f32 	%f40, %f38, 0f40400000;
	sub.f32 	%f41, %f23, %f39;
	fma.rn.f32 	%f42, %f28, 0f3FB8AA3B, %f41;
	fma.rn.f32 	%f43, %f34, 0f3FB8AA3B, %f42;
	fma.rn.f32 	%f44, %f28, 0f32A55E34, %f43;
	fma.rn.f32 	%f45, %f40, %f34, %f44;
	fma.rn.f32 	%f46, %f38, %f28, %f45;
	add.rn.f32 	%f47, %f39, %f46;
	mov.f32 	%f48, 0f40000000;
	mul.rn.f32 	%f49, %f47, %f48;
	cvt.rni.f32.f32 	%f50, %f49;
	sub.f32 	%f51, %f49, %f50;
	neg.f32 	%f52, %f49;
	fma.rn.f32 	%f53, %f47, 0f40000000, %f52;
	neg.f32 	%f54, %f39;
	add.rn.f32 	%f55, %f47, %f54;
	neg.f32 	%f56, %f55;
	add.rn.f32 	%f57, %f46, %f56;
	fma.rn.f32 	%f58, %f57, 0f40000000, %f53;
	add.f32 	%f59, %f51, %f58;
	setp.gt.f32 	%p4, %f50, 0f00000000;
	selp.b32 	%r18, 0, -2097152000, %p4;
	setp.neu.f32 	%p5, %f2, 0f00000000;
	setp.neu.f32 	%p6, %f3, 0f7F800000;
	setp.lt.f32 	%p7, %f49, 0f00000000;
	selp.f32 	%f60, 0f00000000, 0f7F800000, %p7;
	abs.f32 	%f61, %f49;
	setp.gt.f32 	%p8, %f61, 0f43180000;
	cvt.rzi.s32.f32 	%r19, %f50;
	shl.b32 	%r20, %r19, 23;
	sub.s32 	%r21, %r20, %r18;
	mov.b32 	%f62, %r21;
	add.s32 	%r22, %r18, 2130706432;
	mov.b32 	%f63, %r22;
	fma.rn.f32 	%f64, %f59, 0f391FCB8E, 0f3AAF85ED;
	fma.rn.f32 	%f65, %f64, %f59, 0f3C1D9856;
	fma.rn.f32 	%f66, %f65, %f59, 0f3D6357BB;
	fma.rn.f32 	%f67, %f66, %f59, 0f3E75FDEC;
	fma.rn.f32 	%f68, %f67, %f59, 0f3F317218;
	fma.rn.f32 	%f69, %f68, %f59, 0f3F800000;
	mul.f32 	%f70, %f69, %f63;
	mul.f32 	%f71, %f70, %f62;
	selp.f32 	%f142, %f60, %f71, %p8;
	and.pred  	%p9, %p5, %p6;
	@%p9 bra 	$L__BB6_6;
	add.f32 	%f72, %f2, %f2;
	mov.b32 	%r23, %f72;
	and.b32  	%r24, %r23, 2147483647;
	mov.b32 	%f142, %r24;
$L__BB6_6:
	add.f32 	%f8, %f141, %f142;
	add.s32 	%r25, %r51, 32;
	mul.wide.u32 	%rd13, %r25, 4;
	add.s64 	%rd14, %rd1, %rd13;
	ld.global.nc.f32 	%f9, [%rd14];
	abs.f32 	%f10, %f9;
	setp.eq.f32 	%p10, %f9, 0f3F800000;
	mov.f32 	%f143, 0f3F800000;
	@%p10 bra 	$L__BB6_11;
	setp.nan.f32 	%p11, %f10, %f10;
	@%p11 bra 	$L__BB6_10;
	setp.lt.f32 	%p12, %f10, 0f00800000;
	mul.f32 	%f75, %f10, 0f4B800000;
	selp.f32 	%f76, %f75, %f10, %p12;
	mov.b32 	%r26, %f76;
	add.s32 	%r27, %r26, -1060439283;
	and.b32  	%r28, %r27, -8388608;
	sub.s32 	%r29, %r26, %r28;
	mov.b32 	%f77, %r29;
	cvt.rn.f32.s32 	%f78, %r28;
	selp.f32 	%f79, 0fC1C00000, 0f00000000, %p12;
	fma.rn.f32 	%f80, %f78, 0f34000000, %f79;
	add.f32 	%f81, %f77, 0fBF800000;
	add.f32 	%f82, %f77, 0f3F800000;
	rcp.approx.ftz.f32 	%f83, %f82;
	add.f32 	%f84, %f81, %f81;
	mul.f32 	%f85, %f84, %f83;
	mul.f32 	%f86, %f85, %f85;
	neg.f32 	%f87, %f85;
	sub.f32 	%f88, %f81, %f85;
	add.f32 	%f89, %f88, %f88;
	fma.rn.f32 	%f90, %f87, %f81, %f89;
	mul.rn.f32 	%f91, %f83, %f90;
	fma.rn.f32 	%f92, %f86, 0f3A2C32E4, 0f3B52E7DB;
	fma.rn.f32 	%f93, %f92, %f86, 0f3C93BB73;
	fma.rn.f32 	%f94, %f93, %f86, 0f3DF6384F;
	mul.rn.f32 	%f95, %f94, %f86;
	fma.rn.f32 	%f96, %f85, 0f3FB8AA3B, %f80;
	mul.f32 	%f97, %f95, 0f40400000;
	sub.f32 	%f98, %f80, %f96;
	fma.rn.f32 	%f99, %f85, 0f3FB8AA3B, %f98;
	fma.rn.f32 	%f100, %f91, 0f3FB8AA3B, %f99;
	fma.rn.f32 	%f101, %f85, 0f32A55E34, %f100;
	fma.rn.f32 	%f102, %f97, %f91, %f101;
	fma.rn.f32 	%f103, %f95, %f85, %f102;
	add.rn.f32 	%f104, %f96, %f103;
	mov.f32 	%f105, 0f40000000;
	mul.rn.f32 	%f106, %f104, %f105;
	cvt.rni.f32.f32 	%f107, %f106;
	sub.f32 	%f108, %f106, %f107;
	neg.f32 	%f109, %f106;
	fma.rn.f32 	%f110, %f104, 0f40000000, %f109;
	neg.f32 	%f111, %f96;
	add.rn.f32 	%f112, %f104, %f111;
	neg.f32 	%f113, %f112;
	add.rn.f32 	%f114, %f103, %f113;
	fma.rn.f32 	%f115, %f114, 0f40000000, %f110;
	add.f32 	%f116, %f108, %f115;
	setp.gt.f32 	%p13, %f107, 0f00000000;
	selp.b32 	%r30, 0, -2097152000, %p13;
	setp.neu.f32 	%p14, %f9, 0f00000000;
	setp.neu.f32 	%p15, %f10, 0f7F800000;
	setp.lt.f32 	%p16, %f106, 0f00000000;
	selp.f32 	%f117, 0f00000000, 0f7F800000, %p16;
	abs.f32 	%f118, %f106;
	setp.gt.f32 	%p17, %f118, 0f43180000;
	cvt.rzi.s32.f32 	%r31, %f107;
	shl.b32 	%r32, %r31, 23;
	sub.s32 	%r33, %r32, %r30;
	mov.b32 	%f119, %r33;
	add.s32 	%r34, %r30, 2130706432;
	mov.b32 	%f120, %r34;
	fma.rn.f32 	%f121, %f116, 0f391FCB8E, 0f3AAF85ED;
	fma.rn.f32 	%f122, %f121, %f116, 0f3C1D9856;
	fma.rn.f32 	%f123, %f122, %f116, 0f3D6357BB;
	fma.rn.f32 	%f124, %f123, %f116, 0f3E75FDEC;
	fma.rn.f32 	%f125, %f124, %f116, 0f3F317218;
	fma.rn.f32 	%f126, %f125, %f116, 0f3F800000;
	mul.f32 	%f127, %f126, %f120;
	mul.f32 	%f128, %f127, %f119;
	selp.f32 	%f143, %f117, %f128, %p17;
	and.pred  	%p18, %p14, %p15;
	@%p18 bra 	$L__BB6_11;
	add.f32 	%f129, %f9, %f9;
	mov.b32 	%r35, %f129;
	and.b32  	%r36, %r35, 2147483647;
	mov.b32 	%f143, %r36;
	bra.uni 	$L__BB6_11;
$L__BB6_10:
	mov.f32 	%f130, 0f40000000;
	add.rn.f32 	%f143, %f9, %f130;
$L__BB6_11:
	add.f32 	%f141, %f8, %f143;
	add.s32 	%r52, %r52, 64;
	add.s32 	%r51, %r51, 64;
	add.s64 	%rd18, %rd18, 256;
	setp.ne.s32 	%p19, %r52, 1056;
	@%p19 bra 	$L__BB6_1;
	// begin inline asm
	activemask.b32 %r37;
	// end inline asm
	mov.b32 	%r38, %f141;
	shfl.sync.down.b32	%r39|%p20, %r38, 16, 31, %r37;
	mov.b32 	%f131, %r39;
	add.f32 	%f132, %f141, %f131;
	mov.b32 	%r40, %f132;
	shfl.sync.down.b32	%r41|%p21, %r40, 8, 31, %r37;
	mov.b32 	%f133, %r41;
	add.f32 	%f134, %f132, %f133;
	mov.b32 	%r42, %f134;
	shfl.sync.down.b32	%r43|%p22, %r42, 4, 31, %r37;
	mov.b32 	%f135, %r43;
	add.f32 	%f136, %f134, %f135;
	mov.b32 	%r44, %f136;
	shfl.sync.down.b32	%r45|%p23, %r44, 2, 31, %r37;
	mov.b32 	%f137, %r45;
	add.f32 	%f138, %f136, %f137;
	mov.b32 	%r46, %f138;
	shfl.sync.down.b32	%r47|%p24, %r46, 1, 31, %r37;
	mov.b32 	%f139, %r47;
	add.f32 	%f140, %f138, %f139;
	mov.b32 	%r48, %f140;
	shfl.sync.idx.b32	%r9|%p25, %r48, 0, 31, %r37;
	setp.ne.s32 	%p26, %r3, 0;
	@%p26 bra 	$L__BB6_14;
	shl.b32 	%r49, %r1, 5;
	add.s32 	%r50, %r49, %r2;
	cvta.to.global.u64 	%rd15, %rd5;
	mul.wide.u32 	%rd16, %r50, 4;
	add.s64 	%rd17, %rd15, %rd16;
	st.global.u32 	[%rd17], %r9;
$L__BB6_14:
	ret;

}
	// .globl	fused_add_sqrt_divide_multiply_add_kernel0
.visible .entry fused_add_sqrt_divide_multiply_add_kernel0(
	.param .u64 .ptr .align 1 fused_add_sqrt_divide_multiply_add_kernel0_param_0,
	.param .u64 .ptr .align 1 fused_add_sqrt_divide_multiply_add_kernel0_param_1,
	.param .u64 .ptr .align 1 fused_add_sqrt_divide_multiply_add_kernel0_param_2,
	.param .u64 .ptr .align 1 fused_add_sqrt_divide_multiply_add_kernel0_param_3,
	.param .u64 .ptr .align 1 fused_add_sqrt_divide_multiply_add_kernel0_param_4
)
{
	.reg .pred 	%p<7>;
	.reg .b32 	%r<6>;
	.reg .b32 	%f<17>;
	.reg .b64 	%rd<22>;

	ld.param.u64 	%rd6, [fused_add_sqrt_divide_multiply_add_kernel0_param_0];
	ld.param.u64 	%rd7, [fused_add_sqrt_divide_multiply_add_kernel0_param_1];
	ld.param.u64 	%rd8, [fused_add_sqrt_divide_multiply_add_kernel0_param_2];
	ld.param.u64 	%rd9, [fused_add_sqrt_divide_multiply_add_kernel0_param_3];
	ld.param.u64 	%rd10, [fused_add_sqrt_divide_multiply_add_kernel0_param_4];
	cvta.to.global.u64 	%rd1, %rd6;
	cvta.to.global.u64 	%rd11, %rd10;
	cvta.to.global.u64 	%rd12, %rd9;
	cvta.to.global.u64 	%rd13, %rd7;
	cvta.to.global.u64 	%rd2, %rd8;
	mov.u32 	%r1, %ctaid.x;
	shl.b32 	%r3, %r1, 10;
	mov.u32 	%r4, %tid.x;
	or.b32  	%r5, %r3, %r4;
	mul.wide.u32 	%rd14, %r4, 4;
	add.s64 	%rd3, %rd12, %rd14;
	add.s64 	%rd4, %rd11, %rd14;
	setp.gt.u32 	%p1, %r1, 383;
	setp.gt.u32 	%p2, %r5, 393215;
	mul.wide.u32 	%rd15, %r1, 4;
	add.s64 	%rd5, %rd13, %rd15;
	or.pred  	%p3, %p1, %p2;
	@%p3 bra 	$L__BB7_2;
	mul.wide.u32 	%rd16, %r5, 4;
	add.s64 	%rd17, %rd2, %rd16;
	ld.global.nc.f32 	%f1, [%rd17];
	ld.global.nc.f32 	%f2, [%rd5];
	add.f32 	%f3, %f2, 0f2B8CBCCC;
	sqrt.rn.f32 	%f4, %f3;
	div.rn.f32 	%f5, %f1, %f4;
	ld.global.nc.f32 	%f6, [%rd3];
	ld.global.nc.f32 	%f7, [%rd4];
	fma.rn.f32 	%f8, %f5, %f6, %f7;
	add.s64 	%rd18, %rd1, %rd16;
	st.global.f32 	[%rd18], %f8;
$L__BB7_2:
	setp.gt.u32 	%p4, %r1, 127;
	setp.gt.u32 	%p5, %r5, 131071;
	or.pred  	%p6, %p4, %p5;
	@%p6 bra 	$L__BB7_4;
	mul.wide.u32 	%rd19, %r5, 4;
	add.s64 	%rd20, %rd2, %rd19;
	ld.global.nc.f32 	%f9, [%rd20+1048576];
	ld.global.nc.f32 	%f10, [%rd5+1024];
	add.f32 	%f11, %f10, 0f2B8CBCCC;
	sqrt.rn.f32 	%f12, %f11;
	div.rn.f32 	%f13, %f9, %f12;
	ld.global.nc.f32 	%f14, [%rd3];
	ld.global.nc.f32 	%f15, [%rd4];
	fma.rn.f32 	%f16, %f13, %f14, %f15;
	add.s64 	%rd21, %rd1, %rd19;
	st.global.f32 	[%rd21+1048576], %f16;
$L__BB7_4:
	ret;

}
	// .globl	fused_reshape_add_reshape_transpose_reshape_kernel0
.visible .entry fused_reshape_add_reshape_transpose_reshape_kernel0(
	.param .u64 .ptr .align 1 fused_reshape_add_reshape_transpose_reshape_kernel0_param_0,
	.param .u64 .ptr .align 1 fused_reshape_add_reshape_transpose_reshape_kernel0_param_1,
	.param .u64 .ptr .align 1 fused_reshape_add_reshape_transpose_reshape_kernel0_param_2
)
{
	.reg .pred 	%p<7>;
	.reg .b16 	%rs<14>;
	.reg .b32 	%r<18>;
	.reg .b32 	%f<7>;
	.reg .b64 	%rd<17>;

	ld.param.u64 	%rd4, [fused_reshape_add_reshape_transpose_reshape_kernel0_param_0];
	ld.param.u64 	%rd5, [fused_reshape_add_reshape_transpose_reshape_kernel0_param_1];
	ld.param.u64 	%rd6, [fused_reshape_add_reshape_transpose_reshape_kernel0_param_2];
	cvta.to.global.u64 	%rd7, %rd4;
	cvta.to.global.u64 	%rd1, %rd6;
	cvta.to.global.u64 	%rd2, %rd5;
	mov.u32 	%r4, %ctaid.x;
	shl.b32 	%r5, %r4, 4;
	mov.u32 	%r6, %tid.x;
	shr.u32 	%r7, %r6, 6;
	or.b32  	%r1, %r7, %r5;
	shl.b32 	%r8, %r4, 10;
	or.b32  	%r9, %r8, %r6;
	and.b32  	%r3, %r6, 63;
	setp.gt.u32 	%p1, %r1, 6143;
	setp.gt.u32 	%p2, %r9, 393215;
	mul.wide.u32 	%rd8, %r9, 4;
	add.s64 	%rd3, %rd7, %rd8;
	or.pred  	%p3, %p1, %p2;
	@%p3 bra 	$L__BB8_2;
	cvt.u16.u32 	%rs1, %r1;
	mul.hi.u16 	%rs2, %rs1, -21845;
	shr.u16 	%rs3, %rs2, 8;
	mul.lo.s16 	%rs4, %rs3, 384;
	sub.s16 	%rs5, %rs1, %rs4;
	mul.wide.u16 	%r10, %rs5, 1024;
	shl.b16 	%rs6, %rs3, 6;
	cvt.u32.u16 	%r11, %rs6;
	or.b32  	%r12, %r3, %r11;
	add.s32 	%r13, %r12, %r10;
	mul.wide.u32 	%rd9, %r13, 4;
	add.s64 	%rd10, %rd2, %rd9;
	ld.global.nc.f32 	%f1, [%rd10];
	mul.wide.u32 	%rd11, %r12, 4;
	add.s64 	%rd12, %rd1, %rd11;
	ld.global.nc.f32 	%f2, [%rd12];
	add.f32 	%f3, %f1, %f2;
	st.global.f32 	[%rd3], %f3;
$L__BB8_2:
	setp.gt.u32 	%p4, %r1, 2047;
	setp.gt.u32 	%p5, %r9, 131071;
	or.pred  	%p6, %p4, %p5;
	@%p6 bra 	$L__BB8_4;
	cvt.u16.u32 	%rs7, %r1;
	add.s16 	%rs8, %rs7, 4096;
	mul.hi.u16 	%rs9, %rs8, -21845;
	shr.u16 	%rs10, %rs9, 8;
	mul.lo.s16 	%rs11, %rs10, 384;
	sub.s16 	%rs12, %rs8, %rs11;
	mul.wide.u16 	%r14, %rs12, 1024;
	shl.b16 	%rs13, %rs10, 6;
	cvt.u32.u16 	%r15, %rs13;
	or.b32  	%r16, %r3, %r15;
	add.s32 	%r17, %r16, %r14;
	mul.wide.u32 	%rd13, %r17, 4;
	add.s64 	%rd14, %rd2, %rd13;
	ld.global.nc.f32 	%f4, [%rd14];
	mul.wide.u32 	%rd15, %r16, 4;
	add.s64 	%rd16, %rd1, %rd15;
	ld.global.nc.f32 	%f5, [%rd16];
	add.f32 	%f6, %f4, %f5;
	st.global.f32 	[%rd3+1048576], %f6;
$L__BB8_4:
	ret;

}
	// .globl	fused_subtract_exp_kernel0
.visible .entry fused_subtract_exp_kernel0(
	.param .u64 .ptr .align 1 fused_subtract_exp_kernel0_param_0,
	.param .u64 .ptr .align 1 fused_subtract_exp_kernel0_param_1,
	.param .u64 .ptr .align 1 fused_subtract_exp_kernel0_param_2
)
{
	.reg .b32 	%r<31>;
	.reg .b32 	%f<46>;
	.reg .b64 	%rd<28>;

	ld.param.u64 	%rd1, [fused_subtract_exp_kernel0_param_0];
	ld.param.u64 	%rd2, [fused_subtract_exp_kernel0_param_1];
	ld.param.u64 	%rd3, [fused_subtract_exp_kernel0_param_2];
	mov.u32 	%r1, %ctaid.x;
	shl.b32 	%r2, %r1, 10;
	mov.u32 	%r3, %tid.x;
	or.b32  	%r4, %r2, %r3;
	cvta.to.global.u64 	%rd4, %rd2;
	cvta.to.global.u64 	%rd5, %rd3;
	cvta.to.global.u64 	%rd6, %rd1;
	mul.wide.u32 	%rd7, %r4, 4;
	add.s64 	%rd8, %rd4, %rd7;
	ld.global.nc.f32 	%f1, [%rd8];
	mul.hi.u32 	%r5, %r4, 715827883;
	shr.u32 	%r6, %r5, 6;
	mul.wide.u32 	%rd9, %r6, 4;
	add.s64 	%rd10, %rd5, %rd9;
	ld.global.nc.f32 	%f2, [%rd10];
	sub.f32 	%f3, %f1, %f2;
	mul.f32 	%f4, %f3, 0f3FB8AA3B;
	ex2.approx.f32 	%f5, %f4;
	add.s64 	%rd11, %rd6, %rd7;
	st.global.f32 	[%rd11], %f5;
	add.s32 	%r7, %r4, 262144;
	ld.global.nc.f32 	%f6, [%rd8+1048576];
	mul.hi.u32 	%r8, %r7, 715827883;
	shr.u32 	%r9, %r8, 6;
	mul.wide.u32 	%rd12, %r9, 4;
	add.s64 	%rd13, %rd5, %rd12;
	ld.global.nc.f32 	%f7, [%rd13];
	sub.f32 	%f8, %f6, %f7;
	mul.f32 	%f9, %f8, 0f3FB8AA3B;
	ex2.approx.f32 	%f10, %f9;
	st.global.f32 	[%rd11+1048576], %f10;
	add.s32 	%r10, %r4, 524288;
	ld.global.nc.f32 	%f11, [%rd8+2097152];
	mul.hi.u32 	%r11, %r10, -1431655765;
	shr.u32 	%r12, %r11, 8;
	mul.wide.u32 	%rd14, %r12, 4;
	add.s64 	%rd15, %rd5, %rd14;
	ld.global.nc.f32 	%f12, [%rd15];
	sub.f32 	%f13, %f11, %f12;
	mul.f32 	%f14, %f13, 0f3FB8AA3B;
	ex2.approx.f32 	%f15, %f14;
	st.global.f32 	[%rd11+2097152], %f15;
	add.s32 	%r13, %r4, 786432;
	ld.global.nc.f32 	%f16, [%rd8+3145728];
	mul.hi.u32 	%r14, %r13, -1431655765;
	shr.u32 	%r15, %r14, 8;
	mul.wide.u32 	%rd16, %r15, 4;
	add.s64 	%rd17, %rd5, %rd16;
	ld.global.nc.f32 	%f17, [%rd17];
	sub.f32 	%f18, %f16, %f17;
	mul.f32 	%f19, %f18, 0f3FB8AA3B;
	ex2.approx.f32 	%f20, %f19;
	st.global.f32 	[%rd11+3145728], %f20;
	add.s32 	%r16, %r4, 1048576;
	ld.global.nc.f32 	%f21, [%rd8+4194304];
	mul.hi.u32 	%r17, %r16, -1431655765;
	shr.u32 	%r18, %r17, 8;
	mul.wide.u32 	%rd18, %r18, 4;
	add.s64 	%rd19, %rd5, %rd18;
	ld.global.nc.f32 	%f22, [%rd19];
	sub.f32 	%f23, %f21, %f22;
	mul.f32 	%f24, %f23, 0f3FB8AA3B;
	ex2.approx.f32 	%f25, %f24;
	st.global.f32 	[%rd11+4194304], %f25;
	add.s32 	%r19, %r4, 1310720;
	ld.global.nc.f32 	%f26, [%rd8+5242880];
	mul.hi.u32 	%r20, %r19, -1431655765;
	shr.u32 	%r21, %r20, 8;
	mul.wide.u32 	%rd20, %r21, 4;
	add.s64 	%rd21, %rd5, %rd20;
	ld.global.nc.f32 	%f27, [%rd21];
	sub.f32 	%f28, %f26, %f27;
	mul.f32 	%f29, %f28, 0f3FB8AA3B;
	ex2.approx.f32 	%f30, %f29;
	st.global.f32 	[%rd11+5242880], %f30;
	add.s32 	%r22, %r4, 1572864;
	ld.global.nc.f32 	%f31, [%rd8+6291456];
	mul.hi.u32 	%r23, %r22, -1431655765;
	shr.u32 	%r24, %r23, 8;
	mul.wide.u32 	%rd22, %r24, 4;
	add.s64 	%rd23, %rd5, %rd22;
	ld.global.nc.f32 	%f32, [%rd23];
	sub.f32 	%f33, %f31, %f32;
	mul.f32 	%f34, %f33, 0f3FB8AA3B;
	ex2.approx.f32 	%f35, %f34;
	st.global.f32 	[%rd11+6291456], %f35;
	add.s32 	%r25, %r4, 1835008;
	ld.global.nc.f32 	%f36, [%rd8+7340032];
	mul.hi.u32 	%r26, %r25, -1431655765;
	shr.u32 	%r27, %r26, 8;
	mul.wide.u32 	%rd24, %r27, 4;
	add.s64 	%rd25, %rd5, %rd24;
	ld.global.nc.f32 	%f37, [%rd25];
	sub.f32 	%f38, %f36, %f37;
	mul.f32 	%f39, %f38, 0f3FB8AA3B;
	ex2.approx.f32 	%f40, %f39;
	st.global.f32 	[%rd11+7340032], %f40;
	add.s32 	%r28, %r4, 2097152;
	ld.global.nc.f32 	%f41, [%rd8+8388608];
	mul.hi.u32 	%r29, %r28, -1431655765;
	shr.u32 	%r30, %r29, 8;
	mul.wide.u32 	%rd26, %r30, 4;
	add.s64 	%rd27, %rd5, %rd26;
	ld.global.nc.f32 	%f42, [%rd27];
	sub.f32 	%f43, %f41, %f42;
	mul.f32 	%f44, %f43, 0f3FB8AA3B;
	ex2.approx.f32 	%f45, %f44;
	st.global.f32 	[%rd11+8388608], %f45;
	ret;

}
	// .globl	fused_divide_reshape_kernel0
.visible .entry fused_divide_reshape_kernel0(
	.param .u64 .ptr .align 1 fused_divide_reshape_kernel0_param_0,
	.param .u64 .ptr .align 1 fused_divide_reshape_kernel0_param_1,
	.param .u64 .ptr .align 1 fused_divide_reshape_kernel0_param_2
)
{
	.reg .b32 	%r<31>;
	.reg .b32 	%f<28>;
	.reg .b64 	%rd<28>;

	ld.param.u64 	%rd1, [fused_divide_reshape_kernel0_param_0];
	ld.param.u64 	%rd2, [fused_divide_reshape_kernel0_param_1];
	ld.param.u64 	%rd3, [fused_divide_reshape_kernel0_param_2];
	mov.u32 	%r1, %ctaid.x;
	shl.b32 	%r2, %r1, 10;
	mov.u32 	%r3, %tid.x;
	or.b32  	%r4, %r2, %r3;
	cvta.to.global.u64 	%rd4, %rd2;
	cvta.to.global.u64 	%rd5, %rd3;
	cvta.to.global.u64 	%rd6, %rd1;
	mul.wide.u32 	%rd7, %r4, 4;
	add.s64 	%rd8, %rd4, %rd7;
	ld.global.nc.f32 	%f1, [%rd8];
	mul.hi.u32 	%r5, %r4, 715827883;
	shr.u32 	%r6, %r5, 6;
	mul.wide.u32 	%rd9, %r6, 4;
	add.s64 	%rd10, %rd5, %rd9;
	ld.global.nc.f32 	%f2, [%rd10];
	div.rn.f32 	%f3, %f1, %f2;
	add.s64 	%rd11, %rd6, %rd7;
	st.global.f32 	[%rd11], %f3;
	add.s32 	%r7, %r4, 262144;
	ld.global.nc.f32 	%f4, [%rd8+1048576];
	mul.hi.u32 	%r8, %r7, 715827883;
	shr.u32 	%r9, %r8, 6;
	mul.wide.u32 	%rd12, %r9, 4;
	add.s64 	%rd13, %rd5, %rd12;
	ld.global.nc.f32 	%f5, [%rd13];
	div.rn.f32 	%f6, %f4, %f5;
	st.global.f32 	[%rd11+1048576], %f6;
	add.s32 	%r10, %r4, 524288;
	ld.global.nc.f32 	%f7, [%rd8+2097152];
	mul.hi.u32 	%r11, %r10, -1431655765;
	shr.u32 	%r12, %r11, 8;
	mul.wide.u32 	%rd14, %r12, 4;
	add.s64 	%rd15, %rd5, %rd14;
	ld.global.nc.f32 	%f8, [%rd15];
	div.rn.f32 	%f9, %f7, %f8;
	st.global.f32 	[%rd11+2097152], %f9;
	add.s32 	%r13, %r4, 786432;
	ld.global.nc.f32 	%f10, [%rd8+3145728];
	mul.hi.u32 	%r14, %r13, -1431655765;
	shr.u32 	%r15, %r14, 8;
	mul.wide.u32 	%rd16, %r15, 4;
	add.s64 	%rd17, %rd5, %rd16;
	ld.global.nc.f32 	%f11, [%rd17];
	div.rn.f32 	%f12, %f10, %f11;
	st.global.f32 	[%rd11+3145728], %f12;
	add.s32 	%r16, %r4, 1048576;
	ld.global.nc.f32 	%f13, [%rd8+4194304];
	mul.hi.u32 	%r17, %r16, -1431655765;
	shr.u32 	%r18, %r17, 8;
	mul.wide.u32 	%rd18, %r18, 4;
	add.s64 	%rd19, %rd5, %rd18;
	ld.global.nc.f32 	%f14, [%rd19];
	div.rn.f32 	%f15, %f13, %f14;
	st.global.f32 	[%rd11+4194304], %f15;
	add.s32 	%r19, %r4, 1310720;
	ld.global.nc.f32 	%f16, [%rd8+5242880];
	mul.hi.u32 	%r20, %r19, -1431655765;
	shr.u32 	%r21, %r20, 8;
	mul.wide.u32 	%rd20, %r21, 4;
	add.s64 	%rd21, %rd5, %rd20;
	ld.global.nc.f32 	%f17, [%rd21];
	div.rn.f32 	%f18, %f16, %f17;
	st.global.f32 	[%rd11+5242880], %f18;
	add.s32 	%r22, %r4, 1572864;
	ld.global.nc.f32 	%f19, [%rd8+6291456];
	mul.hi.u32 	%r23, %r22, -1431655765;
	shr.u32 	%r24, %r23, 8;
	mul.wide.u32 	%rd22, %r24, 4;
	add.s64 	%rd23, %rd5, %rd22;
	ld.global.nc.f32 	%f20, [%rd23];
	div.rn.f32 	%f21, %f19, %f20;
	st.global.f32 	[%rd11+6291456], %f21;
	add.s32 	%r25, %r4, 1835008;
	ld.global.nc.f32 	%f22, [%rd8+7340032];
	mul.hi.u32 	%r26, %r25, -1431655765;
	shr.u32 	%r27, %r26, 8;
	mul.wide.u32 	%rd24, %r27, 4;
	add.s64 	%rd25, %rd5, %rd24;
	ld.global.nc.f32 	%f23, [%rd25];
	div.rn.f32 	%f24, %f22, %f23;
	st.global.f32 	[%rd11+7340032], %f24;
	add.s32 	%r28, %r4, 2097152;
	ld.global.nc.f32 	%f25, [%rd8+8388608];
	mul.hi.u32 	%r29, %r28, -1431655765;
	shr.u32 	%r30, %r29, 8;
	mul.wide.u32 	%rd26, %r30, 4;
	add.s64 	%rd27, %rd5, %rd26;
	ld.global.nc.f32 	%f26, [%rd27];
	div.rn.f32 	%f27, %f25, %f26;
	st.global.f32 	[%rd11+8388608], %f27;
	ret;

}
	// .globl	fused_sum_kernel0
.visible .entry fused_sum_kernel0(
	.param .u64 .ptr .align 1 fused_sum_kernel0_param_0,
	.param .u64 .ptr .align 1 fused_sum_kernel0_param_1
)
{
	.reg .pred 	%p<8>;
	.reg .b32 	%r<21>;
	.reg .b32 	%f<35>;
	.reg .b64 	%rd<9>;

	ld.param.u64 	%rd2, [fused_sum_kernel0_param_0];
	ld.param.u64 	%rd1, [fused_sum_kernel0_param_1];
	mov.u32 	%r1, %ctaid.x;
	mov.u32 	%r2, %tid.y;
	mov.u32 	%r5, %tid.x;
	mad.lo.s32 	%r6, %r2, 384, %r5;
	mad.lo.s32 	%r7, %r1, 12288, %r6;
	cvta.to.global.u64 	%rd3, %rd2;
	mul.wide.u32 	%rd4, %r7, 4;
	add.s64 	%rd5, %rd3, %rd4;
	ld.global.nc.f32 	%f1, [%rd5];
	add.f32 	%f2, %f1, 0f00000000;
	ld.global.nc.f32 	%f3, [%rd5+128];
	add.f32 	%f4, %f2, %f3;
	ld.global.nc.f32 	%f5, [%rd5+256];
	add.f32 	%f6, %f4, %f5;
	ld.global.nc.f32 	%f7, [%rd5+384];
	add.f32 	%f8, %f6, %f7;
	ld.global.nc.f32 	%f9, [%rd5+512];
	add.f32 	%f10, %f8, %f9;
	ld.global.nc.f32 	%f11, [%rd5+640];
	add.f32 	%f12, %f10, %f11;
	ld.global.nc.f32 	%f13, [%rd5+768];
	add.f32 	%f14, %f12, %f13;
	ld.global.nc.f32 	%f15, [%rd5+896];
	add.f32 	%f16, %f14, %f15;
	ld.global.nc.f32 	%f17, [%rd5+1024];
	add.f32 	%f18, %f16, %f17;
	ld.global.nc.f32 	%f19, [%rd5+1152];
	add.f32 	%f20, %f18, %f19;
	ld.global.nc.f32 	%f21, [%rd5+1280];
	add.f32 	%f22, %f20, %f21;
	ld.global.nc.f32 	%f23, [%rd5+1408];
	add.f32 	%f24, %f22, %f23;
	// begin inline asm
	activemask.b32 %r4;
	// end inline asm
	mov.b32 	%r8, %f24;
	shfl.sync.down.b32	%r9|%p1, %r8, 16, 31, %r4;
	mov.b32 	%f25, %r9;
	add.f32 	%f26, %f24, %f25;
	mov.b32 	%r10, %f26;
	shfl.sync.down.b32	%r11|%p2, %r10, 8, 31, %r4;
	mov.b32 	%f27, %r11;
	add.f32 	%f28, %f26, %f27;
	mov.b32 	%r12, %f28;
	shfl.sync.down.b32	%r13|%p3, %r12, 4, 31, %r4;
	mov.b32 	%f29, %r13;
	add.f32 	%f30, %f28, %f29;
	mov.b32 	%r14, %f30;
	shfl.sync.down.b32	%r15|%p4, %r14, 2, 31, %r4;
	mov.b32 	%f31, %r15;
	add.f32 	%f32, %f30, %f31;
	mov.b32 	%r16, %f32;
	shfl.sync.down.b32	%r17|%p5, %r16, 1, 31, %r4;
	mov.b32 	%f33, %r17;
	add.f32 	%f34, %f32, %f33;
	mov.b32 	%r18, %f34;
	shfl.sync.idx.b32	%r3|%p6, %r18, 0, 31, %r4;
	setp.ne.s32 	%p7, %r5, 0;
	@%p7 bra 	$L__BB11_2;
	cvta.to.global.u64 	%rd6, %rd1;
	shl.b32 	%r19, %r1, 5;
	add.s32 	%r20, %r19, %r2;
	mul.wide.u32 	%rd7, %r20, 4;
	add.s64 	%rd8, %rd6, %rd7;
	st.global.u32 	[%rd8], %r3;
$L__BB11_2:
	ret;

}
	// .globl	fused_expand_dims_expand_dims_cast_subtract_multiply_kernel0
.visible .entry fused_expand_dims_expand_dims_cast_subtract_multiply_kernel0(
	.param .u64 .ptr .align 1 fused_expand_dims_expand_dims_cast_subtract_multiply_kernel0_param_0,
	.param .u64 .ptr .align 1 fused_expand_dims_expand_dims_cast_subtract_multiply_kernel0_param_1
)
{
	.reg .b32 	%r<2>;
	.reg .b32 	%f<5>;
	.reg .b64 	%rd<10>;

	ld.param.u64 	%rd1, [fused_expand_dims_expand_dims_cast_subtract_multiply_kernel0_param_0];
	ld.param.u64 	%rd2, [fused_expand_dims_expand_dims_cast_subtract_multiply_kernel0_param_1];
	cvta.to.global.u64 	%rd3, %rd1;
	cvta.to.global.u64 	%rd4, %rd2;
	mov.u32 	%r1, %tid.x;
	mul.wide.u32 	%rd5, %r1, 8;
	add.s64 	%rd6, %rd4, %rd5;
	ld.global.nc.u64 	%rd7, [%rd6];
	cvt.rn.f32.s64 	%f1, %rd7;
	mov.f32 	%f2, 0f3F800000;
	sub.f32 	%f3, %f2, %f1;
	mul.f32 	%f4, %f3, 0fC61C4000;
	mul.wide.u32 	%rd8, %r1, 4;
	add.s64 	%rd9, %rd3, %rd8;
	st.global.f32 	[%rd9], %f4;
	ret;

}
	// .globl	fused_mean_kernel0
.visible .entry fused_mean_kernel0(
	.param .u64 .ptr .align 1 fused_mean_kernel0_param_0,
	.param .u64 .ptr .align 1 fused_mean_kernel0_param_1
)
{
	.reg .pred 	%p<8>;
	.reg .b32 	%r<23>;
	.reg .b32 	%f<75>;
	.reg .b64 	%rd<9>;

	ld.param.u64 	%rd2, [fused_mean_kernel0_param_0];
	ld.param.u64 	%rd1, [fused_mean_kernel0_param_1];
	mov.u32 	%r1, %ctaid.x;
	shl.b32 	%r5, %r1, 15;
	mov.u32 	%r2, %tid.y;
	shl.b32 	%r6, %r2, 10;
	mov.u32 	%r7, %tid.x;
	or.b32  	%r8, %r6, %r7;
	add.s32 	%r9, %r8, %r5;
	cvta.to.global.u64 	%rd3, %rd2;
	mul.wide.u32 	%rd4, %r9, 4;
	add.s64 	%rd5, %rd3, %rd4;
	ld.global.nc.f32 	%f1, [%rd5];
	add.f32 	%f2, %f1, 0f00000000;
	ld.global.nc.f32 	%f3, [%rd5+128];
	add.f32 	%f4, %f2, %f3;
	ld.global.nc.f32 	%f5, [%rd5+256];
	add.f32 	%f6, %f4, %f5;
	ld.global.nc.f32 	%f7, [%rd5+384];
	add.f32 	%f8, %f6, %f7;
	ld.global.nc.f32 	%f9, [%rd5+512];
	add.f32 	%f10, %f8, %f9;
	ld.global.nc.f32 	%f11, [%rd5+640];
	add.f32 	%f12, %f10, %f11;
	ld.global.nc.f32 	%f13, [%rd5+768];
	add.f32 	%f14, %f12, %f13;
	ld.global.nc.f32 	%f15, [%rd5+896];
	add.f32 	%f16, %f14, %f15;
	ld.global.nc.f32 	%f17, [%rd5+1024];
	add.f32 	%f18, %f16, %f17;
	ld.global.nc.f32 	%f19, [%rd5+1152];
	add.f32 	%f20, %f18, %f19;
	ld.global.nc.f32 	%f21, [%rd5+1280];
	add.f32 	%f22, %f20, %f21;
	ld.global.nc.f32 	%f23, [%rd5+1408];
	add.f32 	%f24, %f22, %f23;
	ld.global.nc.f32 	%f25, [%rd5+1536];
	add.f32 	%f26, %f24, %f25;
	ld.global.nc.f32 	%f27, [%rd5+1664];
	add.f32 	%f28, %f26, %f27;
	ld.global.nc.f32 	%f29, [%rd5+1792];
	add.f32 	%f30, %f28, %f29;
	ld.global.nc.f32 	%f31, [%rd5+1920];
	add.f32 	%f32, %f30, %f31;
	ld.global.nc.f32 	%f33, [%rd5+2048];
	add.f32 	%f34, %f32, %f33;
	ld.global.nc.f32 	%f35, [%rd5+2176];
	add.f32 	%f36, %f34, %f35;
	ld.global.nc.f32 	%f37, [%rd5+2304];
	add.f32 	%f38, %f36, %f37;
	ld.global.nc.f32 	%f39, [%rd5+2432];
	add.f32 	%f40, %f38, %f39;
	ld.global.nc.f32 	%f41, [%rd5+2560];
	add.f32 	%f42, %f40, %f41;
	ld.global.nc.f32 	%f43, [%rd5+2688];
	add.f32 	%f44, %f42, %f43;
	ld.global.nc.f32 	%f45, [%rd5+2816];
	add.f32 	%f46, %f44, %f45;
	ld.global.nc.f32 	%f47, [%rd5+2944];
	add.f32 	%f48, %f46, %f47;
	ld.global.nc.f32 	%f49, [%rd5+3072];
	add.f32 	%f50, %f48, %f49;
	ld.global.nc.f32 	%f51, [%rd5+3200];
	add.f32 	%f52, %f50, %f51;
	ld.global.nc.f32 	%f53, [%rd5+3328];
	add.f32 	%f54, %f52, %f53;
	ld.global.nc.f32 	%f55, [%rd5+3456];
	add.f32 	%f56, %f54, %f55;
	ld.global.nc.f32 	%f57, [%rd5+3584];
	add.f32 	%f58, %f56, %f57;
	ld.global.nc.f32 	%f59, [%rd5+3712];
	add.f32 	%f60, %f58, %f59;
	ld.global.nc.f32 	%f61, [%rd5+3840];
	add.f32 	%f62, %f60, %f61;
	ld.global.nc.f32 	%f63, [%rd5+3968];
	add.f32 	%f64, %f62, %f63;
	// begin inline asm
	activemask.b32 %r4;
	// end inline asm
	mov.b32 	%r10, %f64;
	shfl.sync.down.b32	%r11|%p1, %r10, 16, 31, %r4;
	mov.b32 	%f65, %r11;
	add.f32 	%f66, %f64, %f65;
	mov.b32 	%r12, %f66;
	shfl.sync.down.b32	%r13|%p2, %r12, 8, 31, %r4;
	mov.b32 	%f67, %r13;
	add.f32 	%f68, %f66, %f67;
	mov.b32 	%r14, %f68;
	shfl.sync.down.b32	%r15|%p3, %r14, 4, 31, %r4;
	mov.b32 	%f69, %r15;
	add.f32 	%f70, %f68, %f69;
	mov.b32 	%r16, %f70;
	shfl.sync.down.b32	%r17|%p4, %r16, 2, 31, %r4;
	mov.b32 	%f71, %r17;
	add.f32 	%f72, %f70, %f71;
	mov.b32 	%r18, %f72;
	shfl.sync.down.b32	%r19|%p5, %r18, 1, 31, %r4;
	mov.b32 	%f73, %r19;
	add.f32 	%f74, %f72, %f73;
	mov.b32 	%r20, %f74;
	shfl.sync.idx.b32	%r3|%p6, %r20, 0, 31, %r4;
	setp.ne.s32 	%p7, %r7, 0;
	@%p7 bra 	$L__BB13_2;
	cvta.to.global.u64 	%rd6, %rd1;
	shl.b32 	%r21, %r1, 5;
	add.s32 	%r22, %r21, %r2;
	mul.wide.u32 	%rd7, %r22, 4;
	add.s64 	%rd8, %rd6, %rd7;
	st.global.u32 	[%rd8], %r3;
$L__BB13_2:
	ret;

}
	// .globl	fused_squeeze_kernel0
.visible .entry fused_squeeze_kernel0(
	.param .u64 .ptr .align 1 fused_squeeze_kernel0_param_0,
	.param .u64 .ptr .align 1 fused_squeeze_kernel0_param_1
)
{
	.reg .b32 	%r<2>;
	.reg .b32 	%f<2>;
	.reg .b64 	%rd<8>;

	ld.param.u64 	%rd1, [fused_squeeze_kernel0_param_0];
	ld.param.u64 	%rd2, [fused_squeeze_kernel0_param_1];
	cvta.to.global.u64 	%rd3, %rd1;
	cvta.to.global.u64 	%rd4, %rd2;
	mov.u32 	%r1, %tid.x;
	mul.wide.u32 	%rd5, %r1, 4;
	add.s64 	%rd6, %rd4, %rd5;
	ld.global.nc.f32 	%f1, [%rd6];
	add.s64 	%rd7, %rd3, %rd5;
	st.global.f32 	[%rd7], %f1;
	ret;

}
	// .globl	fused_nn_batch_matmul_1_kernel0
.visible .entry fused_nn_batch_matmul_1_kernel0(
	.param .u64 .ptr .align 1 fused_nn_batch_matmul_1_kernel0_param_0,
	.param .u64 .ptr .align 1 fused_nn_batch_matmul_1_kernel0_param_1,
	.param .u64 .ptr .align 1 fused_nn_batch_matmul_1_kernel0_param_2
)
{
	.reg .pred 	%p<3>;
	.reg .b32 	%r<47>;
	.reg .b32 	%f<354>;
	.reg .b64 	%rd<16>;
	// demoted variable
	.shared .align 4 .b8 _ZZ31fused_nn_batch_matmul_1_kernel0E18placeholder_shared[2048];
	// demoted variable
	.shared .align 4 .b8 _ZZ31fused_nn_batch_matmul_1_kernel0E20placeholder_d_shared[2048];
	mov.b32 	%r45, 0;
	mov.f32 	%f290, 0f00000000;
	mov.u32 	%r10, %tid.y;
	shl.b32 	%r11, %r10, 15;
	mov.u32 	%r12, %tid.x;
	or.b32  	%r13, %r11, %r12;
	mov.u32 	%r14, %ctaid.y;
	shl.b32 	%r15, %r14, 18;
	add.s32 	%r16, %r13, %r15;
	mad.lo.s32 	%r18, %r10, -32704, %r13;
	shl.b32 	%r19, %r18, 2;
	mov.u32 	%r20, _ZZ31fused_nn_batch_matmul_1_kernel0E18placeholder_shared;
	add.s32 	%r21, %r20, %r19;
	mov.f32 	%f291, %f290;
	mov.f32 	%f292, %f290;
	mov.f32 	%f293, %f290;
	mov.f32 	%f294, %f290;
	mov.f32 	%f295, %f290;
	mov.f32 	%f296, %f290;
	mov.f32 	%f297, %f290;
	mov.f32 	%f298, %f290;
	mov.f32 	%f299, %f290;
	mov.f32 	%f300, %f290;
	mov.f32 	%f301, %f290;
	mov.f32 	%f302, %f290;
	mov.f32 	%f303, %f290;
	mov.f32 	%f304, %f290;
	mov.f32 	%f305, %f290;
	mov.f32 	%f306, %f290;
	mov.f32 	%f307, %f290;
	mov.f32 	%f308, %f290;
	mov.f32 	%f309, %f290;
	mov.f32 	%f310, %f290;
	mov.f32 	%f311, %f290;
	mov.f32 	%f312, %f290;
	mov.f32 	%f313, %f290;
	mov.f32 	%f314, %f290;
	mov.f32 	%f315, %f290;
	mov.f32 	%f316, %f290;
	mov.f32 	%f317, %f290;
	mov.f32 	%f318, %f290;
	mov.f32 	%f319, %f290;
	mov.f32 	%f320, %f290;
	mov.f32 	%f321, %f290;
	mov.f32 	%f322, %f290;
	mov.f32 	%f323, %f290;
	mov.f32 	%f324, %f290;
	mov.f32 	%f325, %f290;
	mov.f32 	%f326, %f290;
	mov.f32 	%f327, %f290;
	mov.f32 	%f328, %f290;
	mov.f32 	%f329, %f290;
	mov.f32 	%f330, %f290;
	mov.f32 	%f331, %f290;
	mov.f32 	%f332, %f290;
	mov.f32 	%f333, %f290;
	mov.f32 	%f334, %f290;
	mov.f32 	%f335, %f290;
	mov.f32 	%f336, %f290;
	mov.f32 	%f337, %f290;
	mov.f32 	%f338, %f290;
	mov.f32 	%f339, %f290;
	mov.f32 	%f340, %f290;
	mov.f32 	%f341, %f290;
	mov.f32 	%f342, %f290;
	mov.f32 	%f343, %f290;
	mov.f32 	%f344, %f290;
	mov.f32 	%f345, %f290;
	mov.f32 	%f346, %f290;
	mov.f32 	%f347, %f290;
	mov.f32 	%f348, %f290;
	mov.f32 	%f349, %f290;
	mov.f32 	%f350, %f290;
	mov.f32 	%f351, %f290;
	mov.f32 	%f352, %f290;
	mov.f32 	%f353, %f290;
$L__BB15_1:
	ld.param.u64 	%rd14, [fused_nn_batch_matmul_1_kernel0_param_1];
	ld.param.u64 	%rd13, [fused_nn_batch_matmul_1_kernel0_param_0];
	bar.sync 	0;
	shl.b32 	%r9, %r45, 3;
	add.s32 	%r17, %r16, %r9;
	cvta.to.global.u64 	%rd4, %rd13;
	mul.wide.u32 	%rd5, %r17, 4;
	add.s64 	%rd6, %rd4, %rd5;
	ld.global.nc.f32 	%f194, [%rd6];
	st.shared.f32 	[%r21], %f194;
	ld.global.nc.f32 	%f195, [%rd6+16384];
	st.shared.f32 	[%r21+32], %f195;
	ld.global.nc.f32 	%f196, [%rd6+32768];
	st.shared.f32 	[%r21+64], %f196;
	ld.global.nc.f32 	%f197, [%rd6+49152];
	st.shared.f32 	[%r21+96], %f197;
	ld.global.nc.f32 	%f198, [%rd6+65536];
	st.shared.f32 	[%r21+128], %f198;
	ld.global.nc.f32 	%f199, [%rd6+81920];
	st.shared.f32 	[%r21+160], %f199;
	ld.global.nc.f32 	%f200, [%rd6+98304];
	st.shared.f32 	[%r21+192], %f200;
	ld.global.nc.f32 	%f201, [%rd6+114688];
	st.shared.f32 	[%r21+224], %f201;
	mov.u32 	%r22, %ctaid.x;
	shl.b32 	%r23, %r22, 18;
	add.s32 	%r24, %r13, %r23;
	add.s32 	%r25, %r24, %r9;
	cvta.to.global.u64 	%rd7, %rd14;
	mul.wide.u32 	%rd8, %r25, 4;
	add.s64 	%rd9, %rd7, %rd8;
	ld.global.nc.f32 	%f202, [%rd9];
	mov.u32 	%r26, _ZZ31fused_nn_batch_matmul_1_kernel0E20placeholder_d_shared;
	add.s32 	%r27, %r26, %r19;
	st.shared.f32 	[%r27], %f202;
	ld.global.nc.f32 	%f203, [%rd9+16384];
	st.shared.f32 	[%r27+32], %f203;
	ld.global.nc.f32 	%f204, [%rd9+32768];
	st.shared.f32 	[%r27+64], %f204;
	ld.global.nc.f32 	%f205, [%rd9+49152];
	st.shared.f32 	[%r27+96], %f205;
	ld.global.nc.f32 	%f206, [%rd9+65536];
	st.shared.f32 	[%r27+128], %f206;
	ld.global.nc.f32 	%f207, [%rd9+81920];
	st.shared.f32 	[%r27+160], %f207;
	ld.global.nc.f32 	%f208, [%rd9+98304];
	st.shared.f32 	[%r27+192], %f208;
	ld.global.nc.f32 	%f209, [%rd9+114688];
	st.shared.f32 	[%r27+224], %f209;
	bar.sync 	0;
	mov.b32 	%r46, 128;
$L__BB15_2:
	mov.u32 	%r3, %tid.y;
	shl.b32 	%r28, %r3, 8;
	mov.u32 	%r29, _ZZ31fused_nn_batch_matmul_1_kernel0E18placeholder_shared;
	add.s32 	%r30, %r29, %r28;
	add.s32 	%r31, %r30, %r46;
	ld.shared.f32 	%f210, [%r31+-128];
	ld.shared.f32 	%f211, [%r31+-96];
	ld.shared.f32 	%f212, [%r31+-64];
	ld.shared.f32 	%f213, [%r31+-32];
	ld.shared.f32 	%f214, [%r31];
	ld.shared.f32 	%f215, [%r31+32];
	ld.shared.f32 	%f216, [%r31+64];
	ld.shared.f32 	%f217, [%r31+96];
	mov.u32 	%r4, %tid.x;
	shl.b32 	%r32, %r4, 8;
	mov.u32 	%r33, _ZZ31fused_nn_batch_matmul_1_kernel0E20placeholder_d_shared;
	add.s32 	%r34, %r33, %r32;
	add.s32 	%r35, %r34, %r46;
	ld.shared.f32 	%f218, [%r35+-128];
	ld.shared.f32 	%f219, [%r35+-96];
	ld.shared.f32 	%f220, [%r35+-64];
	ld.shared.f32 	%f221, [%r35+-32];
	ld.shared.f32 	%f222, [%r35];
	ld.shared.f32 	%f223, [%r35+32];
	ld.shared.f32 	%f224, [%r35+64];
	ld.shared.f32 	%f225, [%r35+96];
	fma.rn.f32 	%f337, %f210, %f218, %f337;
	fma.rn.f32 	%f336, %f210, %f219, %f336;
	fma.rn.f32 	%f335, %f210, %f220, %f335;
	fma.rn.f32 	%f334, %f210, %f221, %f334;
	fma.rn.f32 	%f333, %f210, %f222, %f333;
	fma.rn.f32 	%f332, %f210, %f223, %f332;
	fma.rn.f32 	%f331, %f210, %f224, %f331;
	fma.rn.f32 	%f330, %f210, %f225, %f330;
	fma.rn.f32 	%f329, %f211, %f218, %f329;
	fma.rn.f32 	%f328, %f211, %f219, %f328;
	fma.rn.f32 	%f327, %f211, %f220, %f327;
	fma.rn.f32 	%f326, %f211, %f221, %f326;
	fma.rn.f32 	%f325, %f211, %f222, %f325;
	fma.rn.f32 	%f324, %f211, %f223, %f324;
	fma.rn.f32 	%f323, %f211, %f224, %f323;
	fma.rn.f32 	%f322, %f211, %f225, %f322;
	fma.rn.f32 	%f321, %f212, %f218, %f321;
	fma.rn.f32 	%f320, %f212, %f219, %f320;
	fma.rn.f32 	%f319, %f212, %f220, %f319;
	fma.rn.f32 	%f318, %f212, %f221, %f318;
	fma.rn.f32 	%f317, %f212, %f222, %f317;
	fma.rn.f32 	%f316, %f212, %f223, %f316;
	fma.rn.f32 	%f315, %f212, %f224, %f315;
	fma.rn.f32 	%f314, %f212, %f225, %f314;
	fma.rn.f32 	%f313, %f213, %f218, %f313;
	fma.rn.f32 	%f312, %f213, %f219, %f312;
	fma.rn.f32 	%f311, %f213, %f220, %f311;
	fma.rn.f32 	%f310, %f213, %f221, %f310;
	fma.rn.f32 	%f309, %f213, %f222, %f309;
	fma.rn.f32 	%f308, %f213, %f223, %f308;
	fma.rn.f32 	%f307, %f213, %f224, %f307;
	fma.rn.f32 	%f306, %f213, %f225, %f306;
	fma.rn.f32 	%f305, %f214, %f218, %f305;
	fma.rn.f32 	%f304, %f214, %f219, %f304;
	fma.rn.f32 	%f303, %f214, %f220, %f303;
	fma.rn.f32 	%f302, %f214, %f221, %f302;
	fma.rn.f32 	%f301, %f214, %f222, %f301;
	fma.rn.f32 	%f300, %f214, %f223, %f300;
	fma.rn.f32 	%f299, %f214, %f224, %f299;
	fma.rn.f32 	%f298, %f214, %f225, %f298;
	fma.rn.f32 	%f297, %f215, %f218, %f297;
	fma.rn.f32 	%f296, %f215, %f219, %f296;
	fma.rn.f32 	%f295, %f215, %f220, %f295;
	fma.rn.f32 	%f294, %f215, %f221, %f294;
	fma.rn.f32 	%f293, %f215, %f222, %f293;
	fma.rn.f32 	%f292, %f215, %f223, %f292;
	fma.rn.f32 	%f291, %f215, %f224, %f291;
	fma.rn.f32 	%f290, %f215, %f225, %f290;
	fma.rn.f32 	%f338, %f216, %f218, %f338;
	fma.rn.f32 	%f339, %f216, %f219, %f339;
	fma.rn.f32 	%f340, %f216, %f220, %f340;
	fma.rn.f32 	%f341, %f216, %f221, %f341;
	fma.rn.f32 	%f342, %f216, %f222, %f342;
	fma.rn.f32 	%f343, %f216, %f223, %f343;
	fma.rn.f32 	%f344, %f216, %f224, %f344;
	fma.rn.f32 	%f345, %f216, %f225, %f345;
	fma.rn.f32 	%f346, %f217, %f218, %f346;
	fma.rn.f32 	%f347, %f217, %f219, %f347;
	fma.rn.f32 	%f348, %f217, %f220, %f348;
	fma.rn.f32 	%f349, %f217, %f221, %f349;
	fma.rn.f32 	%f350, %f217, %f222, %f350;
	fma.rn.f32 	%f351, %f217, %f223, %f351;
	fma.rn.f32 	%f352, %f217, %f224, %f352;
	fma.rn.f32 	%f353, %f217, %f225, %f353;
	add.s32 	%r46, %r46, 4;
	setp.ne.s32 	%p1, %r46, 160;
	@%p1 bra 	$L__BB15_2;
	add.s32 	%r45, %r45, 1;
	setp.ne.s32 	%p2, %r45, 512;
	@%p2 bra 	$L__BB15_1;
	ld.param.u64 	%rd15, [fused_nn_batch_matmul_1_kernel0_param_2];
	cvta.to.global.u64 	%rd10, %rd15;
	mov.u32 	%r36, %ctaid.y;
	shl.b32 	%r37, %r36, 16;
	shl.b32 	%r38, %r3, 13;
	add.s32 	%r39, %r37, %r38;
	mov.u32 	%r40, %ctaid.x;
	shl.b32 	%r41, %r40, 6;
	shl.b32 	%r42, %r4, 3;
	add.s32 	%r43, %r39, %r41;
	add.s32 	%r44, %r43, %r42;
	mul.wide.u32 	%rd11, %r44, 4;
	add.s64 	%rd12, %rd10, %rd11;
	st.global.f32 	[%rd12], %f337;
	st.global.f32 	[%rd12+4], %f336;
	st.global.f32 	[%rd12+8], %f335;
	st.global.f32 	[%rd12+12], %f334;
	st.global.f32 	[%rd12+16], %f333;
	st.global.f32 	[%rd12+20], %f332;
	st.global.f32 	[%rd12+24], %f331;
	st.global.f32 	[%rd12+28], %f330;
	st.global.f32 	[%rd12+4096], %f329;
	st.global.f32 	[%rd12+4100], %f328;
	st.global.f32 	[%rd12+4104], %f327;
	st.global.f32 	[%rd12+4108], %f326;
	st.global.f32 	[%rd12+4112], %f325;
	st.global.f32 	[%rd12+4116], %f324;
	st.global.f32 	[%rd12+4120], %f323;
	st.global.f32 	[%rd12+4124], %f322;
	st.global.f32 	[%rd12+8192], %f321;
	st.global.f32 	[%rd12+8196], %f320;
	st.global.f32 	[%rd12+8200], %f319;
	st.global.f32 	[%rd12+8204], %f318;
	st.global.f32 	[%rd12+8208], %f317;
	st.global.f32 	[%rd12+8212], %f316;
	st.global.f32 	[%rd12+8216], %f315;
	st.global.f32 	[%rd12+8220], %f314;
	st.global.f32 	[%rd12+12288], %f313;
	st.global.f32 	[%rd12+12292], %f312;
	st.global.f32 	[%rd12+12296], %f311;
	st.global.f32 	[%rd12+12300], %f310;
	st.global.f32 	[%rd12+12304], %f309;
	st.global.f32 	[%rd12+12308], %f308;
	st.global.f32 	[%rd12+12312], %f307;
	st.global.f32 	[%rd12+12316], %f306;
	st.global.f32 	[%rd12+16384], %f305;
	st.global.f32 	[%rd12+16388], %f304;
	st.global.f32 	[%rd12+16392], %f303;
	st.global.f32 	[%rd12+16396], %f302;
	st.global.f32 	[%rd12+16400], %f301;
	st.global.f32 	[%rd12+16404], %f300;
	st.global.f32 	[%rd12+16408], %f299;
	st.global.f32 	[%rd12+16412], %f298;
	st.global.f32 	[%rd12+20480], %f297;
	st.global.f32 	[%rd12+20484], %f296;
	st.global.f32 	[%rd12+20488], %f295;
	st.global.f32 	[%rd12+20492], %f294;
	st.global.f32 	[%rd12+20496], %f293;
	st.global.f32 	[%rd12+20500], %f292;
	st.global.f32 	[%rd12+20504], %f291;
	st.global.f32 	[%rd12+20508], %f290;
	st.global.f32 	[%rd12+24576], %f338;
	st.global.f32 	[%rd12+24580], %f339;
	st.global.f32 	[%rd12+24584], %f340;
	st.global.f32 	[%rd12+24588], %f341;
	st.global.f32 	[%rd12+24592], %f342;
	st.global.f32 	[%rd12+24596], %f343;
	st.global.f32 	[%rd12+24600], %f344;
	st.global.f32 	[%rd12+24604], %f345;
	st.global.f32 	[%rd12+28672], %f346;
	st.global.f32 	[%rd12+28676], %f347;
	st.global.f32 	[%rd12+28680], %f348;
	st.global.f32 	[%rd12+28684], %f349;
	st.global.f32 	[%rd12+28688], %f350;
	st.global.f32 	[%rd12+28692], %f351;
	st.global.f32 	[%rd12+28696], %f352;
	st.global.f32 	[%rd12+28700], %f353;
	ret;

}
	// .globl	fused_nn_batch_matmul_3_kernel0
.visible .entry fused_nn_batch_matmul_3_kernel0(
	.param .u64 .ptr .align 1 fused_nn_batch_matmul_3_kernel0_param_0,
	.param .u64 .ptr .align 1 fused_nn_batch_matmul_3_kernel0_param_1,
	.param .u64 .ptr .align 1 fused_nn_batch_matmul_3_kernel0_param_2
)
{
	.reg .pred 	%p<3>;
	.reg .b32 	%r<48>;
	.reg .b32 	%f<354>;
	.reg .b64 	%rd<16>;
	// demoted variable
	.shared .align 4 .b8 _ZZ31fused_nn_batch_matmul_3_kernel0E18placeholder_shared[2048];
	// demoted variable
	.shared .align 4 .b8 _ZZ31fused_nn_batch_matmul_3_kernel0E20placeholder_d_shared[2048];
	mov.b32 	%r46, 0;
	mov.f32 	%f290, 0f00000000;
	mov.u32 	%r9, %tid.x;
	mov.u32 	%r10, %tid.y;
	shl.b32 	%r11, %r10, 13;
	or.b32  	%r12, %r11, %r9;
	mov.u32 	%r13, %ctaid.y;
	shl.b32 	%r14, %r13, 16;
	add.s32 	%r15, %r12, %r14;
	mad.lo.s32 	%r17, %r10, -8128, %r12;
	shl.b32 	%r18, %r17, 2;
	mov.u32 	%r19, _ZZ31fused_nn_batch_matmul_3_kernel0E18placeholder_shared;
	add.s32 	%r20, %r19, %r18;
	mov.f32 	%f291, %f290;
	mov.f32 	%f292, %f290;
	mov.f32 	%f293, %f290;
	mov.f32 	%f294, %f290;
	mov.f32 	%f295, %f290;
	mov.f32 	%f296, %f290;
	mov.f32 	%f297, %f290;
	mov.f32 	%f298, %f290;
	mov.f32 	%f299, %f290;
	mov.f32 	%f300, %f290;
	mov.f32 	%f301, %f290;
	mov.f32 	%f302, %f290;
	mov.f32 	%f303, %f290;
	mov.f32 	%f304, %f290;
	mov.f32 	%f305, %f290;
	mov.f32 	%f306, %f290;
	mov.f32 	%f307, %f290;
	mov.f32 	%f308, %f290;
	mov.f32 	%f309, %f290;
	mov.f32 	%f310, %f290;
	mov.f32 	%f311, %f290;
	mov.f32 	%f312, %f290;
	mov.f32 	%f313, %f290;
	mov.f32 	%f314, %f290;
	mov.f32 	%f315, %f290;
	mov.f32 	%f316, %f290;
	mov.f32 	%f317, %f290;
	mov.f32 	%f318, %f290;
	mov.f32 	%f319, %f290;
	mov.f32 	%f320, %f290;
	mov.f32 	%f321, %f290;
	mov.f32 	%f322, %f290;
	mov.f32 	%f323, %f290;
	mov.f32 	%f324, %f290;
	mov.f32 	%f325, %f290;
	mov.f32 	%f326, %f290;
	mov.f32 	%f327, %f290;
	mov.f32 	%f328, %f290;
	mov.f32 	%f329, %f290;
	mov.f32 	%f330, %f290;
	mov.f32 	%f331, %f290;
	mov.f32 	%f332, %f290;
	mov.f32 	%f333, %f290;
	mov.f32 	%f334, %f290;
	mov.f32 	%f335, %f290;
	mov.f32 	%f336, %f290;
	mov.f32 	%f337, %f290;
	mov.f32 	%f338, %f290;
	mov.f32 	%f339, %f290;
	mov.f32 	%f340, %f290;
	mov.f32 	%f341, %f290;
	mov.f32 	%f342, %f290;
	mov.f32 	%f343, %f290;
	mov.f32 	%f344, %f290;
	mov.f32 	%f345, %f290;
	mov.f32 	%f346, %f290;
	mov.f32 	%f347, %f290;
	mov.f32 	%f348, %f290;
	mov.f32 	%f349, %f290;
	mov.f32 	%f350, %f290;
	mov.f32 	%f351, %f290;
	mov.f32 	%f352, %f290;
	mov.f32 	%f353, %f290;
$L__BB16_1:
	ld.param.u64 	%rd14, [fused_nn_batch_matmul_3_kernel0_param_1];
	ld.param.u64 	%rd13, [fused_nn_batch_matmul_3_kernel0_param_0];
	bar.sync 	0;
	shl.b32 	%r8, %r46, 3;
	add.s32 	%r16, %r15, %r8;
	cvta.to.global.u64 	%rd4, %rd13;
	mul.wide.u32 	%rd5, %r16, 4;
	add.s64 	%rd6, %rd4, %rd5;
	ld.global.nc.f32 	%f194, [%rd6];
	st.shared.f32 	[%r20], %f194;
	ld.global.nc.f32 	%f195, [%rd6+4096];
	st.shared.f32 	[%r20+32], %f195;
	ld.global.nc.f32 	%f196, [%rd6+8192];
	st.shared.f32 	[%r20+64], %f196;
	ld.global.nc.f32 	%f197, [%rd6+12288];
	st.shared.f32 	[%r20+96], %f197;
	ld.global.nc.f32 	%f198, [%rd6+16384];
	st.shared.f32 	[%r20+128], %f198;
	ld.global.nc.f32 	%f199, [%rd6+20480];
	st.shared.f32 	[%r20+160], %f199;
	ld.global.nc.f32 	%f200, [%rd6+24576];
	st.shared.f32 	[%r20+192], %f200;
	ld.global.nc.f32 	%f201, [%rd6+28672];
	st.shared.f32 	[%r20+224], %f201;
	mov.u32 	%r21, %ctaid.x;
	shl.b32 	%r22, %r21, 16;
	add.s32 	%r23, %r12, %r22;
	add.s32 	%r24, %r23, %r8;
	cvta.to.global.u64 	%rd7, %rd14;
	mul.wide.u32 	%rd8, %r24, 4;
	add.s64 	%rd9, %rd7, %rd8;
	ld.global.nc.f32 	%f202, [%rd9];
	mov.u32 	%r25, _ZZ31fused_nn_batch_matmul_3_kernel0E20placeholder_d_shared;
	add.s32 	%r26, %r25, %r18;
	st.shared.f32 	[%r26], %f202;
	ld.global.nc.f32 	%f203, [%rd9+4096];
	st.shared.f32 	[%r26+32], %f203;
	ld.global.nc.f32 	%f204, [%rd9+8192];
	st.shared.f32 	[%r26+64], %f204;
	ld.global.nc.f32 	%f205, [%rd9+12288];
	st.shared.f32 	[%r26+96], %f205;
	ld.global.nc.f32 	%f206, [%rd9+16384];
	st.shared.f32 	[%r26+128], %f206;
	ld.global.nc.f32 	%f207, [%rd9+20480];
	st.shared.f32 	[%r26+160], %f207;
	ld.global.nc.f32 	%f208, [%rd9+24576];
	st.shared.f32 	[%r26+192], %f208;
	ld.global.nc.f32 	%f209, [%rd9+28672];
	st.shared.f32 	[%r26+224], %f209;
	bar.sync 	0;
	mov.b32 	%r47, 128;
$L__BB16_2:
	mov.u32 	%r27, %tid.y;
	shl.b32 	%r28, %r27, 8;
	mov.u32 	%r29, _ZZ31fused_nn_batch_matmul_3_kernel0E18placeholder_shared;
	add.s32 	%r30, %r29, %r28;
	add.s32 	%r31, %r30, %r47;
	ld.shared.f32 	%f210, [%r31+-128];
	ld.shared.f32 	%f211, [%r31+-96];
	ld.shared.f32 	%f212, [%r31+-64];
	ld.shared.f32 	%f213, [%r31+-32];
	ld.shared.f32 	%f214, [%r31];
	ld.shared.f32 	%f215, [%r31+32];
	ld.shared.f32 	%f216, [%r31+64];
	ld.shared.f32 	%f217, [%r31+96];
	mov.u32 	%r3, %tid.x;
	shl.b32 	%r32, %r3, 8;
	mov.u32 	%r33, _ZZ31fused_nn_batch_matmul_3_kernel0E20placeholder_d_shared;
	add.s32 	%r34, %r33, %r32;
	add.s32 	%r35, %r34, %r47;
	ld.shared.f32 	%f218, [%r35+-128];
	ld.shared.f32 	%f219, [%r35+-96];
	ld.shared.f32 	%f220, [%r35+-64];
	ld.shared.f32 	%f221, [%r35+-32];
	ld.shared.f32 	%f222, [%r35];
	ld.shared.f32 	%f223, [%r35+32];
	ld.shared.f32 	%f224, [%r35+64];
	ld.shared.f32 	%f225, [%r35+96];
	fma.rn.f32 	%f337, %f210, %f218, %f337;
	fma.rn.f32 	%f336, %f210, %f219, %f336;
	fma.rn.f32 	%f335, %f210, %f220, %f335;
	fma.rn.f32 	%f334, %f210, %f221, %f334;
	fma.rn.f32 	%f333, %f210, %f222, %f333;
	fma.rn.f32 	%f332, %f210, %f223, %f332;
	fma.rn.f32 	%f331, %f210, %f224, %f331;
	fma.rn.f32 	%f330, %f210, %f225, %f330;
	fma.rn.f32 	%f329, %f211, %f218, %f329;
	fma.rn.f32 	%f328, %f211, %f219, %f328;
	fma.rn.f32 	%f327, %f211, %f220, %f327;
	fma.rn.f32 	%f326, %f211, %f221, %f326;
	fma.rn.f32 	%f325, %f211, %f222, %f325;
	fma.rn.f32 	%f324, %f211, %f223, %f324;
	fma.rn.f32 	%f323, %f211, %f224, %f323;
	fma.rn.f32 	%f322, %f211, %f225, %f322;
	fma.rn.f32 	%f321, %f212, %f218, %f321;
	fma.rn.f32 	%f320, %f212, %f219, %f320;
	fma.rn.f32 	%f319, %f212, %f220, %f319;
	fma.rn.f32 	%f318, %f212, %f221, %f318;
	fma.rn.f32 	%f317, %f212, %f222, %f317;
	fma.rn.f32 	%f316, %f212, %f223, %f316;
	fma.rn.f32 	%f315, %f212, %f224, %f315;
	fma.rn.f32 	%f314, %f212, %f225, %f314;
	fma.rn.f32 	%f313, %f213, %f218, %f313;
	fma.rn.f32 	%f312, %f213, %f219, %f312;
	fma.rn.f32 	%f311, %f213, %f220, %f311;
	fma.rn.f32 	%f310, %f213, %f221, %f310;
	fma.rn.f32 	%f309, %f213, %f222, %f309;
	fma.rn.f32 	%f308, %f213, %f223, %f308;
	fma.rn.f32 	%f307, %f213, %f224, %f307;
	fma.rn.f32 	%f306, %f213, %f225, %f306;
	fma.rn.f32 	%f305, %f214, %f218, %f305;
	fma.rn.f32 	%f304, %f214, %f219, %f304;
	fma.rn.f32 	%f303, %f214, %f220, %f303;
	fma.rn.f32 	%f302, %f214, %f221, %f302;
	fma.rn.f32 	%f301, %f214, %f222, %f301;
	fma.rn.f32 	%f300, %f214, %f223, %f300;
	fma.rn.f32 	%f299, %f214, %f224, %f299;
	fma.rn.f32 	%f298, %f214, %f225, %f298;
	fma.rn.f32 	%f297, %f215, %f218, %f297;
	fma.rn.f32 	%f296, %f215, %f219, %f296;
	fma.rn.f32 	%f295, %f215, %f220, %f295;
	fma.rn.f32 	%f294, %f215, %f221, %f294;
	fma.rn.f32 	%f293, %f215, %f222, %f293;
	fma.rn.f32 	%f292, %f215, %f223, %f292;
	fma.rn.f32 	%f291, %f215, %f224, %f291;
	fma.rn.f32 	%f290, %f215, %f225, %f290;
	fma.rn.f32 	%f338, %f216, %f218, %f338;
	fma.rn.f32 	%f339, %f216, %f219, %f339;
	fma.rn.f32 	%f340, %f216, %f220, %f340;
	fma.rn.f32 	%f341, %f216, %f221, %f341;
	fma.rn.f32 	%f342, %f216, %f222, %f342;
	fma.rn.f32 	%f343, %f216, %f223, %f343;
	fma.rn.f32 	%f344, %f216, %f224, %f344;
	fma.rn.f32 	%f345, %f216, %f225, %f345;
	fma.rn.f32 	%f346, %f217, %f218, %f346;
	fma.rn.f32 	%f347, %f217, %f219, %f347;
	fma.rn.f32 	%f348, %f217, %f220, %f348;
	fma.rn.f32 	%f349, %f217, %f221, %f349;
	fma.rn.f32 	%f350, %f217, %f222, %f350;
	fma.rn.f32 	%f351, %f217, %f223, %f351;
	fma.rn.f32 	%f352, %f217, %f224, %f352;
	fma.rn.f32 	%f353, %f217, %f225, %f353;
	add.s32 	%r47, %r47, 4;
	setp.ne.s32 	%p1, %r47, 160;
	@%p1 bra 	$L__BB16_2;
	add.s32 	%r46, %r46, 1;
	setp.ne.s32 	%p2, %r46, 128;
	@%p2 bra 	$L__BB16_1;
	ld.param.u64 	%rd15, [fused_nn_batch_matmul_3_kernel0_param_2];
	cvta.to.global.u64 	%rd10, %rd15;
	shl.b32 	%r37, %r27, 13;
	mov.u32 	%r38, %ctaid.y;
	shl.b32 	%r39, %r38, 16;
	add.s32 	%r40, %r39, %r37;
	mov.u32 	%r41, %ctaid.x;
	shl.b32 	%r42, %r41, 6;
	shl.b32 	%r43, %r3, 3;
	add.s32 	%r44, %r40, %r42;
	add.s32 	%r45, %r44, %r43;
	mul.wide.u32 	%rd11, %r45, 4;
	add.s64 	%rd12, %rd10, %rd11;
	st.global.f32 	[%rd12], %f337;
	st.global.f32 	[%rd12+4], %f336;
	st.global.f32 	[%rd12+8], %f335;
	st.global.f32 	[%rd12+12], %f334;
	st.global.f32 	[%rd12+16], %f333;
	st.global.f32 	[%rd12+20], %f332;
	st.global.f32 	[%rd12+24], %f331;
	st.global.f32 	[%rd12+28], %f330;
	st.global.f32 	[%rd12+4096], %f329;
	st.global.f32 	[%rd12+4100], %f328;
	st.global.f32 	[%rd12+4104], %f327;
	st.global.f32 	[%rd12+4108], %f326;
	st.global.f32 	[%rd12+4112], %f325;
	st.global.f32 	[%rd12+4116], %f324;
	st.global.f32 	[%rd12+4120], %f323;
	st.global.f32 	[%rd12+4124], %f322;
	st.global.f32 	[%rd12+8192], %f321;
	st.global.f32 	[%rd12+8196], %f320;
	st.global.f32 	[%rd12+8200], %f319;
	st.global.f32 	[%rd12+8204], %f318;
	st.global.f32 	[%rd12+8208], %f317;
	st.global.f32 	[%rd12+8212], %f316;
	st.global.f32 	[%rd12+8216], %f315;
	st.global.f32 	[%rd12+8220], %f314;
	st.global.f32 	[%rd12+12288], %f313;
	st.global.f32 	[%rd12+12292], %f312;
	st.global.f32 	[%rd12+12296], %f311;
	st.global.f32 	[%rd12+12300], %f310;
	st.global.f32 	[%rd12+12304], %f309;
	st.global.f32 	[%rd12+12308], %f308;
	st.global.f32 	[%rd12+12312], %f307;
	st.global.f32 	[%rd12+12316], %f306;
	st.global.f32 	[%rd12+16384], %f305;
	st.global.f32 	[%rd12+16388], %f304;
	st.global.f32 	[%rd12+16392], %f303;
	st.global.f32 	[%rd12+16396], %f302;
	st.global.f32 	[%rd12+16400], %f301;
	st.global.f32 	[%rd12+16404], %f300;
	st.global.f32 	[%rd12+16408], %f299;
	st.global.f32 	[%rd12+16412], %f298;
	st.global.f32 	[%rd12+20480], %f297;
	st.global.f32 	[%rd12+20484], %f296;
	st.global.f32 	[%rd12+20488], %f295;
	st.global.f32 	[%rd12+20492], %f294;
	st.global.f32 	[%rd12+20496], %f293;
	st.global.f32 	[%rd12+20500], %f292;
	st.global.f32 	[%rd12+20504], %f291;
	st.global.f32 	[%rd12+20508], %f290;
	st.global.f32 	[%rd12+24576], %f338;
	st.global.f32 	[%rd12+24580], %f339;
	st.global.f32 	[%rd12+24584], %f340;
	st.global.f32 	[%rd12+24588], %f341;
	st.global.f32 	[%rd12+24592], %f342;
	st.global.f32 	[%rd12+24596], %f343;
	st.global.f32 	[%rd12+24600], %f344;
	st.global.f32 	[%rd12+24604], %f345;
	st.global.f32 	[%rd12+28672], %f346;
	st.global.f32 	[%rd12+28676], %f347;
	st.global.f32 	[%rd12+28680], %f348;
	st.global.f32 	[%rd12+28684], %f349;
	st.global.f32 	[%rd12+28688], %f350;
	st.global.f32 	[%rd12+28692], %f351;
	st.global.f32 	[%rd12+28696], %f352;
	st.global.f32 	[%rd12+28700], %f353;
	ret;

}
	// .globl	fused_nn_batch_matmul_kernel0
.visible .entry fused_nn_batch_matmul_kernel0(
	.param .u64 .ptr .align 1 fused_nn_batch_matmul_kernel0_param_0,
	.param .u64 .ptr .align 1 fused_nn_batch_matmul_kernel0_param_1,
	.param .u64 .ptr .align 1 fused_nn_batch_matmul_kernel0_param_2
)
{
	.reg .pred 	%p<3>;
	.reg .b32 	%r<37>;
	.reg .b32 	%f<190>;
	.reg .b64 	%rd<17>;
	// demoted variable
	.shared .align 4 .b8 _ZZ29fused_nn_batch_matmul_kernel0E18placeholder_shared[2048];
	// demoted variable
	.shared .align 4 .b8 _ZZ29fused_nn_batch_matmul_kernel0E20placeholder_d_shared[64];
	ld.param.u64 	%rd6, [fused_nn_batch_matmul_kernel0_param_0];
	ld.param.u64 	%rd7, [fused_nn_batch_matmul_kernel0_param_1];
	ld.param.u64 	%rd5, [fused_nn_batch_matmul_kernel0_param_2];
	cvta.to.global.u64 	%rd1, %rd6;
	cvta.to.global.u64 	%rd8, %rd7;
	mov.u32 	%r1, %ctaid.y;
	shl.b32 	%r13, %r1, 16;
	mov.u32 	%r2, %tid.y;
	shl.b32 	%r14, %r2, 13;
	add.s32 	%r15, %r13, %r14;
	mov.u32 	%r3, %tid.x;
	shl.b32 	%r16, %r3, 2;
	or.b32  	%r35, %r15, %r16;
	shl.b32 	%r17, %r2, 6;
	add.s32 	%r18, %r16, %r17;
	mad.lo.s32 	%r19, %r2, 960, %r18;
	mad.lo.s32 	%r20, %r2, -1016, %r19;
	shl.b32 	%r21, %r3, 5;
	mov.u32 	%r22, _ZZ29fused_nn_batch_matmul_kernel0E20placeholder_d_shared;
	add.s32 	%r5, %r22, %r21;
	shl.b32 	%r23, %r18, 2;
	mov.u32 	%r24, _ZZ29fused_nn_batch_matmul_kernel0E18placeholder_shared;
	add.s32 	%r6, %r24, %r23;
	shl.b32 	%r25, %r20, 2;
	add.s32 	%r7, %r22, %r25;
	shl.b32 	%r26, %r2, 10;
	add.s32 	%r27, %r26, %r16;
	mul.wide.u32 	%rd9, %r27, 4;
	add.s64 	%rd10, %rd9, %rd8;
	add.s64 	%rd16, %rd10, 8;
	mov.b32 	%r36, 0;
	mov.f32 	%f182, 0f00000000;
	mov.f32 	%f183, %f182;
	mov.f32 	%f184, %f182;
	mov.f32 	%f185, %f182;
	mov.f32 	%f186, %f182;
	mov.f32 	%f187, %f182;
	mov.f32 	%f188, %f182;
	mov.f32 	%f189, %f182;
$L__BB17_1:
	setp.gt.u32 	%p1, %r2, 1;
	bar.sync 	0;
	mul.wide.u32 	%rd11, %r35, 4;
	add.s64 	%rd12, %rd1, %rd11;
	ld.global.nc.f32 	%f18, [%rd12];
	st.shared.f32 	[%r6], %f18;
	ld.global.nc.f32 	%f19, [%rd12+4];
	st.shared.f32 	[%r6+4], %f19;
	ld.global.nc.f32 	%f20, [%rd12+8];
	st.shared.f32 	[%r6+8], %f20;
	ld.global.nc.f32 	%f21, [%rd12+12];
	st.shared.f32 	[%r6+12], %f21;
	ld.global.nc.f32 	%f22, [%rd12+4096];
	st.shared.f32 	[%r6+32], %f22;
	ld.global.nc.f32 	%f23, [%rd12+4100];
	st.shared.f32 	[%r6+36], %f23;
	ld.global.nc.f32 	%f24, [%rd12+4104];
	st.shared.f32 	[%r6+40], %f24;
	ld.global.nc.f32 	%f25, [%rd12+4108];
	st.shared.f32 	[%r6+44], %f25;
	ld.global.nc.f32 	%f26, [%rd12+8192];
	st.shared.f32 	[%r6+64], %f26;
	ld.global.nc.f32 	%f27, [%rd12+8196];
	st.shared.f32 	[%r6+68], %f27;
	ld.global.nc.f32 	%f28, [%rd12+8200];
	st.shared.f32 	[%r6+72], %f28;
	ld.global.nc.f32 	%f29, [%rd12+8204];
	st.shared.f32 	[%r6+76], %f29;
	ld.global.nc.f32 	%f30, [%rd12+12288];
	st.shared.f32 	[%r6+96], %f30;
	ld.global.nc.f32 	%f31, [%rd12+12292];
	st.shared.f32 	[%r6+100], %f31;
	ld.global.nc.f32 	%f32, [%rd12+12296];
	st.shared.f32 	[%r6+104], %f32;
	ld.global.nc.f32 	%f33, [%rd12+12300];
	st.shared.f32 	[%r6+108], %f33;
	ld.global.nc.f32 	%f34, [%rd12+16384];
	st.shared.f32 	[%r6+128], %f34;
	ld.global.nc.f32 	%f35, [%rd12+16388];
	st.shared.f32 	[%r6+132], %f35;
	ld.global.nc.f32 	%f36, [%rd12+16392];
	st.shared.f32 	[%r6+136], %f36;
	ld.global.nc.f32 	%f37, [%rd12+16396];
	st.shared.f32 	[%r6+140], %f37;
	ld.global.nc.f32 	%f38, [%rd12+20480];
	st.shared.f32 	[%r6+160], %f38;
	ld.global.nc.f32 	%f39, [%rd12+20484];
	st.shared.f32 	[%r6+164], %f39;
	ld.global.nc.f32 	%f40, [%rd12+20488];
	st.shared.f32 	[%r6+168], %f40;
	ld.global.nc.f32 	%f41, [%rd12+20492];
	st.shared.f32 	[%r6+172], %f41;
	ld.global.nc.f32 	%f42, [%rd12+24576];
	st.shared.f32 	[%r6+192], %f42;
	ld.global.nc.f32 	%f43, [%rd12+24580];
	st.shared.f32 	[%r6+196], %f43;
	ld.global.nc.f32 	%f44, [%rd12+24584];
	st.shared.f32 	[%r6+200], %f44;
	ld.global.nc.f32 	%f45, [%rd12+24588];
	st.shared.f32 	[%r6+204], %f45;
	ld.global.nc.f32 	%f46, [%rd12+28672];
	st.shared.f32 	[%r6+224], %f46;
	ld.global.nc.f32 	%f47, [%rd12+28676];
	st.shared.f32 	[%r6+228], %f47;
	ld.global.nc.f32 	%f48, [%rd12+28680];
	st.shared.f32 	[%r6+232], %f48;
	ld.global.nc.f32 	%f49, [%rd12+28684];
	st.shared.f32 	[%r6+236], %f49;
	@%p1 bra 	$L__BB17_3;
	ld.global.nc.f32 	%f50, [%rd16+-8];
	st.shared.f32 	[%r7], %f50;
	ld.global.nc.f32 	%f51, [%rd16+-4];
	st.shared.f32 	[%r7+4], %f51;
	ld.global.nc.f32 	%f52, [%rd16];
	st.shared.f32 	[%r7+8], %f52;
	ld.global.nc.f32 	%f53, [%rd16+4];
	st.shared.f32 	[%r7+12], %f53;
$L__BB17_3:
	bar.sync 	0;
	shl.b32 	%r28, %r2, 8;
	mov.u32 	%r29, _ZZ29fused_nn_batch_matmul_kernel0E18placeholder_shared;
	add.s32 	%r30, %r29, %r28;
	ld.shared.f32 	%f54, [%r30];
	ld.shared.f32 	%f55, [%r30+32];
	ld.shared.f32 	%f56, [%r30+64];
	ld.shared.f32 	%f57, [%r30+96];
	ld.shared.f32 	%f58, [%r30+128];
	ld.shared.f32 	%f59, [%r30+160];
	ld.shared.f32 	%f60, [%r30+192];
	ld.shared.f32 	%f61, [%r30+224];
	ld.shared.f32 	%f62, [%r5];
	fma.rn.f32 	%f63, %f62, %f54, %f182;
	fma.rn.f32 	%f64, %f62, %f55, %f183;
	fma.rn.f32 	%f65, %f62, %f56, %f184;
	fma.rn.f32 	%f66, %f62, %f57, %f185;
	fma.rn.f32 	%f67, %f62, %f58, %f186;
	fma.rn.f32 	%f68, %f62, %f59, %f187;
	fma.rn.f32 	%f69, %f62, %f60, %f188;
	fma.rn.f32 	%f70, %f62, %f61, %f189;
	ld.shared.f32 	%f71, [%r30+4];
	ld.shared.f32 	%f72, [%r30+36];
	ld.shared.f32 	%f73, [%r30+68];
	ld.shared.f32 	%f74, [%r30+100];
	ld.shared.f32 	%f75, [%r30+132];
	ld.shared.f32 	%f76, [%r30+164];
	ld.shared.f32 	%f77, [%r30+196];
	ld.shared.f32 	%f78, [%r30+228];
	ld.shared.f32 	%f79, [%r5+4];
	fma.rn.f32 	%f80, %f79, %f71, %f63;
	fma.rn.f32 	%f81, %f79, %f72, %f64;
	fma.rn.f32 	%f82, %f79, %f73, %f65;
	fma.rn.f32 	%f83, %f79, %f74, %f66;
	fma.rn.f32 	%f84, %f79, %f75, %f67;
	fma.rn.f32 	%f85, %f79, %f76, %f68;
	fma.rn.f32 	%f86, %f79, %f77, %f69;
	fma.rn.f32 	%f87, %f79, %f78, %f70;
	ld.shared.f32 	%f88, [%r30+8];
	ld.shared.f32 	%f89, [%r30+40];
	ld.shared.f32 	%f90, [%r30+72];
	ld.shared.f32 	%f91, [%r30+104];
	ld.shared.f32 	%f92, [%r30+136];
	ld.shared.f32 	%f93, [%r30+168];
	ld.shared.f32 	%f94, [%r30+200];
	ld.shared.f32 	%f95, [%r30+232];
	ld.shared.f32 	%f96, [%r5+8];
	fma.rn.f32 	%f97, %f96, %f88, %f80;
	fma.rn.f32 	%f98, %f96, %f89, %f81;
	fma.rn.f32 	%f99, %f96, %f90, %f82;
	fma.rn.f32 	%f100, %f96, %f91, %f83;
	fma.rn.f32 	%f101, %f96, %f92, %f84;
	fma.rn.f32 	%f102, %f96, %f93, %f85;
	fma.rn.f32 	%f103, %f96, %f94, %f86;
	fma.rn.f32 	%f104, %f96, %f95, %f87;
	ld.shared.f32 	%f105, [%r30+12];
	ld.shared.f32 	%f106, [%r30+44];
	ld.shared.f32 	%f107, [%r30+76];
	ld.shared.f32 	%f108, [%r30+108];
	ld.shared.f32 	%f109, [%r30+140];
	ld.shared.f32 	%f110, [%r30+172];
	ld.shared.f32 	%f111, [%r30+204];
	ld.shared.f32 	%f112, [%r30+236];
	ld.shared.f32 	%f113, [%r5+12];
	fma.rn.f32 	%f114, %f113, %f105, %f97;
	fma.rn.f32 	%f115, %f113, %f106, %f98;
	fma.rn.f32 	%f116, %f113, %f107, %f99;
	fma.rn.f32 	%f117, %f113, %f108, %f100;
	fma.rn.f32 	%f118, %f113, %f109, %f101;
	fma.rn.f32 	%f119, %f113, %f110, %f102;
	fma.rn.f32 	%f120, %f113, %f111, %f103;
	fma.rn.f32 	%f121, %f113, %f112, %f104;
	ld.shared.f32 	%f122, [%r30+16];
	ld.shared.f32 	%f123, [%r30+48];
	ld.shared.f32 	%f124, [%r30+80];
	ld.shared.f32 	%f125, [%r30+112];
	ld.shared.f32 	%f126, [%r30+144];
	ld.shared.f32 	%f127, [%r30+176];
	ld.shared.f32 	%f128, [%r30+208];
	ld.shared.f32 	%f129, [%r30+240];
	ld.shared.f32 	%f130, [%r5+16];
	fma.rn.f32 	%f131, %f130, %f122, %f114;
	fma.rn.f32 	%f132, %f130, %f123, %f115;
	fma.rn.f32 	%f133, %f130, %f124, %f116;
	fma.rn.f32 	%f134, %f130, %f125, %f117;
	fma.rn.f32 	%f135, %f130, %f126, %f118;
	fma.rn.f32 	%f136, %f130, %f127, %f119;
	fma.rn.f32 	%f137, %f130, %f128, %f120;
	fma.rn.f32 	%f138, %f130, %f129, %f121;
	ld.shared.f32 	%f139, [%r30+20];
	ld.shared.f32 	%f140, [%r30+52];
	ld.shared.f32 	%f141, [%r30+84];
	ld.shared.f32 	%f142, [%r30+116];
	ld.shared.f32 	%f143, [%r30+148];
	ld.shared.f32 	%f144, [%r30+180];
	ld.shared.f32 	%f145, [%r30+212];
	ld.shared.f32 	%f146, [%r30+244];
	ld.shared.f32 	%f147, [%r5+20];
	fma.rn.f32 	%f148, %f147, %f139, %f131;
	fma.rn.f32 	%f149, %f147, %f140, %f132;
	fma.rn.f32 	%f150, %f147, %f141, %f133;
	fma.rn.f32 	%f151, %f147, %f142, %f134;
	fma.rn.f32 	%f152, %f147, %f143, %f135;
	fma.rn.f32 	%f153, %f147, %f144, %f136;
	fma.rn.f32 	%f154, %f147, %f145, %f137;
	fma.rn.f32 	%f155, %f147, %f146, %f138;
	ld.shared.f32 	%f156, [%r30+24];
	ld.shared.f32 	%f157, [%r30+56];
	ld.shared.f32 	%f158, [%r30+88];
	ld.shared.f32 	%f159, [%r30+120];
	ld.shared.f32 	%f160, [%r30+152];
	ld.shared.f32 	%f161, [%r30+184];
	ld.shared.f32 	%f162, [%r30+216];
	ld.shared.f32 	%f163, [%r30+248];
	ld.shared.f32 	%f164, [%r5+24];
	fma.rn.f32 	%f165, %f164, %f156, %f148;
	fma.rn.f32 	%f166, %f164, %f157, %f149;
	fma.rn.f32 	%f167, %f164, %f158, %f150;
	fma.rn.f32 	%f168, %f164, %f159, %f151;
	fma.rn.f32 	%f169, %f164, %f160, %f152;
	fma.rn.f32 	%f170, %f164, %f161, %f153;
	fma.rn.f32 	%f171, %f164, %f162, %f154;
	fma.rn.f32 	%f172, %f164, %f163, %f155;
	ld.shared.f32 	%f173, [%r30+28];
	ld.shared.f32 	%f174, [%r30+60];
	ld.shared.f32 	%f175, [%r30+92];
	ld.shared.f32 	%f176, [%r30+124];
	ld.shared.f32 	%f177, [%r30+156];
	ld.shared.f32 	%f178, [%r30+188];
	ld.shared.f32 	%f179, [%r30+220];
	ld.shared.f32 	%f180, [%r30+252];
	ld.shared.f32 	%f181, [%r5+28];
	fma.rn.f32 	%f182, %f181, %f173, %f165;
	fma.rn.f32 	%f183, %f181, %f174, %f166;
	fma.rn.f32 	%f184, %f181, %f175, %f167;
	fma.rn.f32 	%f185, %f181, %f176, %f168;
	fma.rn.f32 	%f186, %f181, %f177, %f169;
	fma.rn.f32 	%f187, %f181, %f178, %f170;
	fma.rn.f32 	%f188, %f181, %f179, %f171;
	fma.rn.f32 	%f189, %f181, %f180, %f172;
	add.s32 	%r36, %r36, 1;
	add.s64 	%rd16, %rd16, 32;
	add.s32 	%r35, %r35, 8;
	setp.ne.s32 	%p2, %r36, 128;
	@%p2 bra 	$L__BB17_1;
	shl.b32 	%r31, %r1, 7;
	shl.b32 	%r32, %r2, 4;
	add.s32 	%r33, %r32, %r3;
	add.s32 	%r34, %r33, %r31;
	cvta.to.global.u64 	%rd13, %rd5;
	mul.wide.u32 	%rd14, %r34, 4;
	add.s64 	%rd15, %rd13, %rd14;
	st.global.f32 	[%rd15], %f182;
	st.global.f32 	[%rd15+8], %f183;
	st.global.f32 	[%rd15+16], %f184;
	st.global.f32 	[%rd15+24], %f185;
	st.global.f32 	[%rd15+32], %f186;
	st.global.f32 	[%rd15+40], %f187;
	st.global.f32 	[%rd15+48], %f188;
	st.global.f32 	[%rd15+56], %f189;
	ret;

}
	// .globl	fused_reshape_add_add_kernel0
.visible .entry fused_reshape_add_add_kernel0(
	.param .u64 .ptr .align 1 fused_reshape_add_add_kernel0_param_0,
	.param .u64 .ptr .align 1 fused_reshape_add_add_kernel0_param_1,
	.param .u64 .ptr .align 1 fused_reshape_add_add_kernel0_param_2,
	.param .u64 .ptr .align 1 fused_reshape_add_add_kernel0_param_3
)
{
	.reg .pred 	%p<7>;
	.reg .b32 	%r<6>;
	.reg .b32 	%f<11>;
	.reg .b64 	%rd<19>;

	ld.param.u64 	%rd5, [fused_reshape_add_add_kernel0_param_0];
	ld.param.u64 	%rd6, [fused_reshape_add_add_kernel0_param_1];
	ld.param.u64 	%rd7, [fused_reshape_add_add_kernel0_param_2];
	ld.param.u64 	%rd8, [fused_reshape_add_add_kernel0_param_3];
	cvta.to.global.u64 	%rd1, %rd5;
	cvta.to.global.u64 	%rd2, %rd8;
	cvta.to.global.u64 	%rd9, %rd7;
	cvta.to.global.u64 	%rd3, %rd6;
	mov.u32 	%r1, %ctaid.x;
	shl.b32 	%r3, %r1, 10;
	mov.u32 	%r4, %tid.x;
	or.b32  	%r5, %r3, %r4;
	mul.wide.u32 	%rd10, %r4, 4;
	add.s64 	%rd4, %rd9, %rd10;
	setp.gt.u32 	%p1, %r1, 383;
	setp.gt.u32 	%p2, %r5, 393215;
	or.pred  	%p3, %p1, %p2;
	@%p3 bra 	$L__BB18_2;
	mul.wide.u32 	%rd11, %r5, 4;
	add.s64 	%rd12, %rd3, %rd11;
	ld.global.nc.f32 	%f1, [%rd12];
	ld.global.nc.f32 	%f2, [%rd4];
	add.f32 	%f3, %f1, %f2;
	add.s64 	%rd13, %rd2, %rd11;
	ld.global.nc.f32 	%f4, [%rd13];
	add.f32 	%f5, %f3, %f4;
	add.s64 	%rd14, %rd1, %rd11;
	st.global.f32 	[%rd14], %f5;
$L__BB18_2:
	setp.gt.u32 	%p4, %r1, 127;
	setp.gt.u32 	%p5, %r5, 131071;
	or.pred  	%p6, %p4, %p5;
	@%p6 bra 	$L__BB18_4;
	mul.wide.u32 	%rd15, %r5, 4;
	add.s64 	%rd16, %rd3, %rd15;
	ld.global.nc.f32 	%f6, [%rd16+1048576];
	ld.global.nc.f32 	%f7, [%rd4];
	add.f32 	%f8, %f6, %f7;
	add.s64 	%rd17, %rd2, %rd15;
	ld.global.nc.f32 	%f9, [%rd17+1048576];
	add.f32 	%f10, %f8, %f9;
	add.s64 	%rd18, %rd1, %rd15;
	st.global.f32 	[%rd18+1048576], %f10;
$L__BB18_4:
	ret;

}
	// .globl	fused_reshape_transpose_reshape_kernel0
.visible .entry fused_reshape_transpose_reshape_kernel0(
	.param .u64 .ptr .align 1 fused_reshape_transpose_reshape_kernel0_param_0,
	.param .u64 .ptr .align 1 fused_reshape_transpose_reshape_kernel0_param_1
)
{
	.reg .pred 	%p<7>;
	.reg .b32 	%r<11>;
	.reg .b32 	%f<3>;
	.reg .b64 	%rd<9>;

	ld.param.u64 	%rd3, [fused_reshape_transpose_reshape_kernel0_param_0];
	ld.param.u64 	%rd4, [fused_reshape_transpose_reshape_kernel0_param_1];
	cvta.to.global.u64 	%rd5, %rd3;
	cvta.to.global.u64 	%rd6, %rd4;
	mov.u32 	%r1, %ctaid.x;
	shl.b32 	%r3, %r1, 10;
	mov.u32 	%r4, %tid.x;
	or.b32  	%r5, %r3, %r4;
	shr.u32 	%r6, %r4, 6;
	shl.b32 	%r7, %r1, 6;
	and.b32  	%r8, %r4, 63;
	or.b32  	%r9, %r8, %r7;
	mad.lo.s32 	%r10, %r6, 24576, %r9;
	setp.gt.u32 	%p1, %r1, 383;
	setp.gt.u32 	%p2, %r5, 393215;
	mul.wide.u32 	%rd7, %r10, 4;
	add.s64 	%rd1, %rd6, %rd7;
	mul.wide.u32 	%rd8, %r5, 4;
	add.s64 	%rd2, %rd5, %rd8;
	or.pred  	%p3, %p1, %p2;
	@%p3 bra 	$L__BB19_2;
	ld.global.nc.f32 	%f1, [%rd1];
	st.global.f32 	[%rd2], %f1;
$L__BB19_2:
	setp.gt.u32 	%p4, %r1, 127;
	setp.gt.u32 	%p5, %r5, 131071;
	or.pred  	%p6, %p4, %p5;
	@%p6 bra 	$L__BB19_4;
	ld.global.nc.f32 	%f2, [%rd1+65536];
	st.global.f32 	[%rd2+1048576], %f2;
$L__BB19_4:
	ret;

}
	// .globl	fused_reshape_divide_add_kernel0
.visible .entry fused_reshape_divide_add_kernel0(
	.param .u64 .ptr .align 1 fused_reshape_divide_add_kernel0_param_0,
	.param .u64 .ptr .align 1 fused_reshape_divide_add_kernel0_param_1,
	.param .u64 .ptr .align 1 fused_reshape_divide_add_kernel0_param_2
)
{
	.reg .b32 	%r<49>;
	.reg .b32 	%f<28>;
	.reg .b64 	%rd<28>;

	ld.param.u64 	%rd1, [fused_reshape_divide_add_kernel0_param_0];
	ld.param.u64 	%rd2, [fused_reshape_divide_add_kernel0_param_1];
	ld.param.u64 	%rd3, [fused_reshape_divide_add_kernel0_param_2];
	mov.u32 	%r1, %ctaid.x;
	shl.b32 	%r2, %r1, 10;
	mov.u32 	%r3, %tid.x;
	or.b32  	%r4, %r2, %r3;
	cvta.to.global.u64 	%rd4, %rd2;
	cvta.to.global.u64 	%rd5, %rd3;
	cvta.to.global.u64 	%rd6, %rd1;
	mul.wide.u32 	%rd7, %r4, 4;
	add.s64 	%rd8, %rd4, %rd7;
	ld.global.nc.f32 	%f1, [%rd8];
	mul.hi.u32 	%r5, %r4, 715827883;
	shr.u32 	%r6, %r5, 6;
	mul.lo.s32 	%r7, %r6, 384;
	sub.s32 	%r8, %r4, %r7;
	mul.wide.u32 	%rd9, %r8, 4;
	add.s64 	%rd10, %rd5, %rd9;
	ld.global.nc.f32 	%f2, [%rd10];
	fma.rn.f32 	%f3, %f1, 0f3E000000, %f2;
	add.s64 	%rd11, %rd6, %rd7;
	st.global.f32 	[%rd11], %f3;
	add.s32 	%r9, %r4, 262144;
	ld.global.nc.f32 	%f4, [%rd8+1048576];
	mul.hi.u32 	%r10, %r9, 715827883;
	shr.u32 	%r11, %r10, 6;
	mul.lo.s32 	%r12, %r11, 384;
	sub.s32 	%r13, %r9, %r12;
	mul.wide.u32 	%rd12, %r13, 4;
	add.s64 	%rd13, %rd5, %rd12;
	ld.global.nc.f32 	%f5, [%rd13];
	fma.rn.f32 	%f6, %f4, 0f3E000000, %f5;
	st.global.f32 	[%rd11+1048576], %f6;
	add.s32 	%r14, %r4, 524288;
	ld.global.nc.f32 	%f7, [%rd8+2097152];
	mul.hi.u32 	%r15, %r14, -1431655765;
	shr.u32 	%r16, %r15, 8;
	mul.lo.s32 	%r17, %r16, 384;
	sub.s32 	%r18, %r14, %r17;
	mul.wide.u32 	%rd14, %r18, 4;
	add.s64 	%rd15, %rd5, %rd14;
	ld.global.nc.f32 	%f8, [%rd15];
	fma.rn.f32 	%f9, %f7, 0f3E000000, %f8;
	st.global.f32 	[%rd11+2097152], %f9;
	add.s32 	%r19, %r4, 786432;
	ld.global.nc.f32 	%f10, [%rd8+3145728];
	mul.hi.u32 	%r20, %r19, -1431655765;
	shr.u32 	%r21, %r20, 8;
	mul.lo.s32 	%r22, %r21, 384;
	sub.s32 	%r23, %r19, %r22;
	mul.wide.u32 	%rd16, %r23, 4;
	add.s64 	%rd17, %rd5, %rd16;
	ld.global.nc.f32 	%f11, [%rd17];
	fma.rn.f32 	%f12, %f10, 0f3E000000, %f11;
	st.global.f32 	[%rd11+3145728], %f12;
	add.s32 	%r24, %r4, 1048576;
	ld.global.nc.f32 	%f13, [%rd8+4194304];
	mul.hi.u32 	%r25, %r24, -1431655765;
	shr.u32 	%r26, %r25, 8;
	mul.lo.s32 	%r27, %r26, 384;
	sub.s32 	%r28, %r24, %r27;
	mul.wide.u32 	%rd18, %r28, 4;
	add.s64 	%rd19, %rd5, %rd18;
	ld.global.nc.f32 	%f14, [%rd19];
	fma.rn.f32 	%f15, %f13, 0f3E000000, %f14;
	st.global.f32 	[%rd11+4194304], %f15;
	add.s32 	%r29, %r4, 1310720;
	ld.global.nc.f32 	%f16, [%rd8+5242880];
	mul.hi.u32 	%r30, %r29, -1431655765;
	shr.u32 	%r31, %r30, 8;
	mul.lo.s32 	%r32, %r31, 384;
	sub.s32 	%r33, %r29, %r32;
	mul.wide.u32 	%rd20, %r33, 4;
	add.s64 	%rd21, %rd5, %rd20;
	ld.global.nc.f32 	%f17, [%rd21];
	fma.rn.f32 	%f18, %f16, 0f3E000000, %f17;
	st.global.f32 	[%rd11+5242880], %f18;
	add.s32 	%r34, %r4, 1572864;
	ld.global.nc.f32 	%f19, [%rd8+6291456];
	mul.hi.u32 	%r35, %r34, -1431655765;
	shr.u32 	%r36, %r35, 8;
	mul.lo.s32 	%r37, %r36, 384;
	sub.s32 	%r38, %r34, %r37;
	mul.wide.u32 	%rd22, %r38, 4;
	add.s64 	%rd23, %rd5, %rd22;
	ld.global.nc.f32 	%f20, [%rd23];
	fma.rn.f32 	%f21, %f19, 0f3E000000, %f20;
	st.global.f32 	[%rd11+6291456], %f21;
	add.s32 	%r39, %r4, 1835008;
	ld.global.nc.f32 	%f22, [%rd8+7340032];
	mul.hi.u32 	%r40, %r39, -1431655765;
	shr.u32 	%r41, %r40, 8;
	mul.lo.s32 	%r42, %r41, 384;
	sub.s32 	%r43, %r39, %r42;
	mul.wide.u32 	%rd24, %r43, 4;
	add.s64 	%rd25, %rd5, %rd24;
	ld.global.nc.f32 	%f23, [%rd25];
	fma.rn.f32 	%f24, %f22, 0f3E000000, %f23;
	st.global.f32 	[%rd11+7340032], %f24;
	add.s32 	%r44, %r4, 2097152;
	ld.global.nc.f32 	%f25, [%rd8+8388608];
	mul.hi.u32 	%r45, %r44, -1431655765;
	shr.u32 	%r46, %r45, 8;
	mul.lo.s32 	%r47, %r46, 384;
	sub.s32 	%r48, %r44, %r47;
	mul.wide.u32 	%rd26, %r48, 4;
	add.s64 	%rd27, %rd5, %rd26;
	ld.global.nc.f32 	%f26, [%rd27];
	fma.rn.f32 	%f27, %f25, 0f3E000000, %f26;
	st.global.f32 	[%rd11+8388608], %f27;
	ret;

}
	// .globl	fused_max_kernel0
.visible .entry fused_max_kernel0(
	.param .u64 .ptr .align 1 fused_max_kernel0_param_0,
	.param .u64 .ptr .align 1 fused_max_kernel0_param_1
)
{
	.reg .pred 	%p<8>;
	.reg .b32 	%r<21>;
	.reg .b32 	%f<35>;
	.reg .b64 	%rd<9>;

	ld.param.u64 	%rd2, [fused_max_kernel0_param_0];
	ld.param.u64 	%rd1, [fused_max_kernel0_param_1];
	mov.u32 	%r1, %ctaid.x;
	mov.u32 	%r2, %tid.y;
	mov.u32 	%r5, %tid.x;
	mad.lo.s32 	%r6, %r2, 384, %r5;
	mad.lo.s32 	%r7, %r1, 12288, %r6;
	cvta.to.global.u64 	%rd3, %rd2;
	mul.wide.u32 	%rd4, %r7, 4;
	add.s64 	%rd5, %rd3, %rd4;
	ld.global.nc.f32 	%f1, [%rd5];
	max.f32 	%f2, %f1, 0fFF7FFFFD;
	ld.global.nc.f32 	%f3, [%rd5+128];
	max.f32 	%f4, %f2, %f3;
	ld.global.nc.f32 	%f5, [%rd5+256];
	max.f32 	%f6, %f4, %f5;
	ld.global.nc.f32 	%f7, [%rd5+384];
	max.f32 	%f8, %f6, %f7;
	ld.global.nc.f32 	%f9, [%rd5+512];
	max.f32 	%f10, %f8, %f9;
	ld.global.nc.f32 	%f11, [%rd5+640];
	max.f32 	%f12, %f10, %f11;
	ld.global.nc.f32 	%f13, [%rd5+768];
	max.f32 	%f14, %f12, %f13;
	ld.global.nc.f32 	%f15, [%rd5+896];
	max.f32 	%f16, %f14, %f15;
	ld.global.nc.f32 	%f17, [%rd5+1024];
	max.f32 	%f18, %f16, %f17;
	ld.global.nc.f32 	%f19, [%rd5+1152];
	max.f32 	%f20, %f18, %f19;
	ld.global.nc.f32 	%f21, [%rd5+1280];
	max.f32 	%f22, %f20, %f21;
	ld.global.nc.f32 	%f23, [%rd5+1408];
	max.f32 	%f24, %f22, %f23;
	// begin inline asm
	activemask.b32 %r4;
	// end inline asm
	mov.b32 	%r8, %f24;
	shfl.sync.down.b32	%r9|%p1, %r8, 16, 31, %r4;
	mov.b32 	%f25, %r9;
	max.f32 	%f26, %f24, %f25;
	mov.b32 	%r10, %f26;
	shfl.sync.down.b32	%r11|%p2, %r10, 8, 31, %r4;
	mov.b32 	%f27, %r11;
	max.f32 	%f28, %f26, %f27;
	mov.b32 	%r12, %f28;
	shfl.sync.down.b32	%r13|%p3, %r12, 4, 31, %r4;
	mov.b32 	%f29, %r13;
	max.f32 	%f30, %f28, %f29;
	mov.b32 	%r14, %f30;
	shfl.sync.down.b32	%r15|%p4, %r14, 2, 31, %r4;
	mov.b32 	%f31, %r15;
	max.f32 	%f32, %f30, %f31;
	mov.b32 	%r16, %f32;
	shfl.sync.down.b32	%r17|%p5, %r16, 1, 31, %r4;
	mov.b32 	%f33, %r17;
	max.f32 	%f34, %f32, %f33;
	mov.b32 	%r18, %f34;
	shfl.sync.idx.b32	%r3|%p6, %r18, 0, 31, %r4;
	setp.ne.s32 	%p7, %r5, 0;
	@%p7 bra 	$L__BB21_2;
	cvta.to.global.u64 	%rd6, %rd1;
	shl.b32 	%r19, %r1, 5;
	add.s32 	%r20, %r19, %r2;
	mul.wide.u32 	%rd7, %r20, 4;
	add.s64 	%rd8, %rd6, %rd7;
	st.global.u32 	[%rd8], %r3;
$L__BB21_2:
	ret;

}
	// .globl	fused_power_mean_kernel1
.visible .entry fused_power_mean_kernel1(
	.param .u64 .ptr .align 1 fused_power_mean_kernel1_param_0,
	.param .u64 .ptr .align 1 fused_power_mean_kernel1_param_1
)
{
	.reg .b32 	%r<2>;
	.reg .b32 	%f<3>;
	.reg .b64 	%rd<8>;

	ld.param.u64 	%rd1, [fused_power_mean_kernel1_param_0];
	ld.param.u64 	%rd2, [fused_power_mean_kernel1_param_1];
	cvta.to.global.u64 	%rd3, %rd1;
	cvta.to.global.u64 	%rd4, %rd2;
	mov.u32 	%r1, %tid.x;
	mul.wide.u32 	%rd5, %r1, 4;
	add.s64 	%rd6, %rd4, %rd5;
	ld.global.nc.f32 	%f1, [%rd6];
	mul.f32 	%f2, %f1, 0f3A800000;
	add.s64 	%rd7, %rd3, %rd5;
	st.global.f32 	[%rd7], %f2;
	ret;

}
	// .globl	fused_reshape_add_split_kernel0
.visible .entry fused_reshape_add_split_kernel0(
	.param .u64 .ptr .align 1 fused_reshape_add_split_kernel0_param_0,
	.param .u64 .ptr .align 1 fused_reshape_add_split_kernel0_param_1,
	.param .u64 .ptr .align 1 fused_reshape_add_split_kernel0_param_2
)
{
	.reg .b32 	%r<3>;
	.reg .b32 	%f<4>;
	.reg .b64 	%rd<11>;

	ld.param.u64 	%rd1, [fused_reshape_add_split_kernel0_param_0];
	ld.param.u64 	%rd2, [fused_reshape_add_split_kernel0_param_1];
	ld.param.u64 	%rd3, [fused_reshape_add_split_kernel0_param_2];
	cvta.to.global.u64 	%rd4, %rd1;
	cvta.to.global.u64 	%rd5, %rd3;
	cvta.to.global.u64 	%rd6, %rd2;
	mov.u32 	%r1, %tid.x;
	shl.b32 	%r2, %r1, 1;
	mul.wide.u32 	%rd7, %r2, 4;
	add.s64 	%rd8, %rd6, %rd7;
	ld.global.nc.f32 	%f1, [%rd8];
	ld.global.nc.f32 	%f2, [%rd5];
	add.f32 	%f3, %f1, %f2;
	mul.wide.u32 	%rd9, %r1, 4;
	add.s64 	%rd10, %rd4, %rd9;
	st.global.f32 	[%rd10], %f3;
	ret;

}
	// .globl	fused_reshape_add_multiply_divide_erf_add_multiply_reshape_kernel0
.visible .entry fused_reshape_add_multiply_divide_erf_add_multiply_reshape_kernel0(
	.param .u64 .ptr .align 1 fused_reshape_add_multiply_divide_erf_add_multiply_reshape_kernel0_param_0,
	.param .u64 .ptr .align 1 fused_reshape_add_multiply_divide_erf_add_multiply_reshape_kernel0_param_1,
	.param .u64 .ptr .align 1 fused_reshape_add_multiply_divide_erf_add_multiply_reshape_kernel0_param_2
)
{
	.reg .pred 	%p<13>;
	.reg .b32 	%r<6>;
	.reg .b32 	%f<188>;
	.reg .b64 	%rd<14>;

	ld.param.u64 	%rd3, [fused_reshape_add_multiply_divide_erf_add_multiply_reshape_kernel0_param_0];
	ld.param.u64 	%rd4, [fused_reshape_add_multiply_divide_erf_add_multiply_reshape_kernel0_param_1];
	ld.param.u64 	%rd5, [fused_reshape_add_multiply_divide_erf_add_multiply_reshape_kernel0_param_2];
	cvta.to.global.u64 	%rd6, %rd5;
	cvta.to.global.u64 	%rd7, %rd4;
	mov.u32 	%r2, %ctaid.x;
	shl.b32 	%r3, %r2, 10;
	mov.u32 	%r4, %tid.x;
	or.b32  	%r1, %r3, %r4;
	shl.b32 	%r5, %r1, 2;
	cvt.u64.u32 	%rd8, %r5;
	and.b64  	%rd9, %rd8, 16380;
	add.s64 	%rd10, %rd6, %rd9;
	ld.global.nc.f32 	%f1, [%rd10];
	mul.wide.u32 	%rd11, %r1, 4;
	add.s64 	%rd1, %rd7, %rd11;
	ld.global.nc.f32 	%f32, [%rd1];
	add.f32 	%f2, %f32, %f1;
	mul.f32 	%f3, %f2, 0f3F3504F4;
	abs.f32 	%f33, %f3;
	setp.ltu.f32 	%p1, %f33, 0f3F8060FE;
	setp.ge.f32 	%p2, %f33, 0f3F8060FE;
	mul.f32 	%f34, %f3, %f3;
	selp.f32 	%f35, %f33, %f34, %p2;
	selp.f32 	%f36, 0f38EB4C3A, 0f38B1E96A, %p2;
	selp.f32 	%f37, 0fBAAE005B, 0fBA574D20, %p2;
	fma.rn.f32 	%f38, %f36, %f35, %f37;
	selp.f32 	%f39, 0f3C09919F, 0f3BAAD5EA, %p2;
	fma.rn.f32 	%f40, %f38, %f35, %f39;
	selp.f32 	%f41, 0fBD24D99A, 0fBCDC1BE7, %p2;
	fma.rn.f32 	%f42, %f40, %f35, %f41;
	selp.f32 	%f43, 0f3E235519, 0f3DE718AF, %p2;
	fma.rn.f32 	%f44, %f42, %f35, %f43;
	selp.f32 	%f45, 0f3F69B4F9, 0fBEC093AC, %p2;
	fma.rn.f32 	%f46, %f44, %f35, %f45;
	selp.f32 	%f47, 0f3F210A14, 0f3E0375D3, %p2;
	fma.rn.f32 	%f48, %f46, %f35, %f47;
	neg.f32 	%f49, %f35;
	selp.f32 	%f50, %f49, %f3, %p2;
	fma.rn.f32 	%f182, %f48, %f50, %f50;
	@%p1 bra 	$L__BB24_2;
	ex2.approx.ftz.f32 	%f51, %f182;
	mov.f32 	%f52, 0f3F800000;
	sub.f32 	%f53, %f52, %f51;
	copysign.f32 	%f182, %f3, %f53;
$L__BB24_2:
	add.f32 	%f54, %f182, 0f3F800000;
	mul.f32 	%f55, %f2, 0f3F000000;
	mul.f32 	%f56, %f55, %f54;
	cvta.to.global.u64 	%rd12, %rd3;
	add.s64 	%rd2, %rd12, %rd11;
	st.global.f32 	[%rd2], %f56;
	ld.global.nc.f32 	%f57, [%rd1+1048576];
	add.f32 	%f7, %f57, %f1;
	mul.f32 	%f8, %f7, 0f3F3504F4;
	abs.f32 	%f58, %f8;
	setp.ltu.f32 	%p3, %f58, 0f3F8060FE;
	setp.ge.f32 	%p4, %f58, 0f3F8060FE;
	mul.f32 	%f59, %f8, %f8;
	selp.f32 	%f60, %f58, %f59, %p4;
	selp.f32 	%f61, 0f38EB4C3A, 0f38B1E96A, %p4;
	selp.f32 	%f62, 0fBAAE005B, 0fBA574D20, %p4;
	fma.rn.f32 	%f63, %f61, %f60, %f62;
	selp.f32 	%f64, 0f3C09919F, 0f3BAAD5EA, %p4;
	fma.rn.f32 	%f65, %f63, %f60, %f64;
	selp.f32 	%f66, 0fBD24D99A, 0fBCDC1BE7, %p4;
	fma.rn.f32 	%f67, %f65, %f60, %f66;
	selp.f32 	%f68, 0f3E235519, 0f3DE718AF, %p4;
	fma.rn.f32 	%f69, %f67, %f60, %f68;
	selp.f32 	%f70, 0f3F69B4F9, 0fBEC093AC, %p4;
	fma.rn.f32 	%f71, %f69, %f60, %f70;
	selp.f32 	%f72, 0f3F210A14, 0f3E0375D3, %p4;
	fma.rn.f32 	%f73, %f71, %f60, %f72;
	neg.f32 	%f74, %f60;
	selp.f32 	%f75, %f74, %f8, %p4;
	fma.rn.f32 	%f183, %f73, %f75, %f75;
	@%p3 bra 	$L__BB24_4;
	ex2.approx.ftz.f32 	%f76, %f183;
	mov.f32 	%f77, 0f3F800000;
	sub.f32 	%f78, %f77, %f76;
	copysign.f32 	%f183, %f8, %f78;
$L__BB24_4:
	add.f32 	%f79, %f183, 0f3F800000;
	mul.f32 	%f80, %f7, 0f3F000000;
	mul.f32 	%f81, %f80, %f79;
	st.global.f32 	[%rd2+1048576], %f81;
	ld.global.nc.f32 	%f82, [%rd1+2097152];
	add.f32 	%f12, %f82, %f1;
	mul.f32 	%f13, %f12, 0f3F3504F4;
	abs.f32 	%f83, %f13;
	setp.ltu.f32 	%p5, %f83, 0f3F8060FE;
	setp.ge.f32 	%p6, %f83, 0f3F8060FE;
	mul.f32 	%f84, %f13, %f13;
	selp.f32 	%f85, %f83, %f84, %p6;
	selp.f32 	%f86, 0f38EB4C3A, 0f38B1E96A, %p6;
	selp.f32 	%f87, 0fBAAE005B, 0fBA574D20, %p6;
	fma.rn.f32 	%f88, %f86, %f85, %f87;
	selp.f32 	%f89, 0f3C09919F, 0f3BAAD5EA, %p6;
	fma.rn.f32 	%f90, %f88, %f85, %f89;
	selp.f32 	%f91, 0fBD24D99A, 0fBCDC1BE7, %p6;
	fma.rn.f32 	%f92, %f90, %f85, %f91;
	selp.f32 	%f93, 0f3E235519, 0f3DE718AF, %p6;
	fma.rn.f32 	%f94, %f92, %f85, %f93;
	selp.f32 	%f95, 0f3F69B4F9, 0fBEC093AC, %p6;
	fma.rn.f32 	%f96, %f94, %f85, %f95;
	selp.f32 	%f97, 0f3F210A14, 0f3E0375D3, %p6;
	fma.rn.f32 	%f98, %f96, %f85, %f97;
	neg.f32 	%f99, %f85;
	selp.f32 	%f100, %f99, %f13, %p6;
	fma.rn.f32 	%f184, %f98, %f100, %f100;
	@%p5 bra 	$L__BB24_6;
	ex2.approx.ftz.f32 	%f101, %f184;
	mov.f32 	%f102, 0f3F800000;
	sub.f32 	%f103, %f102, %f101;
	copysign.f32 	%f184, %f13, %f103;
$L__BB24_6:
	add.f32 	%f104, %f184, 0f3F800000;
	mul.f32 	%f105, %f12, 0f3F000000;
	mul.f32 	%f106, %f105, %f104;
	st.global.f32 	[%rd2+2097152], %f106;
	ld.global.nc.f32 	%f107, [%rd1+3145728];
	add.f32 	%f17, %f107, %f1;
	mul.f32 	%f18, %f17, 0f3F3504F4;
	abs.f32 	%f108, %f18;
	setp.ltu.f32 	%p7, %f108, 0f3F8060FE;
	setp.ge.f32 	%p8, %f108, 0f3F8060FE;
	mul.f32 	%f109, %f18, %f18;
	selp.f32 	%f110, %f108, %f109, %p8;
	selp.f32 	%f111, 0f38EB4C3A, 0f38B1E96A, %p8;
	selp.f32 	%f112, 0fBAAE005B, 0fBA574D20, %p8;
	fma.rn.f32 	%f113, %f111, %f110, %f112;
	selp.f32 	%f114, 0f3C09919F, 0f3BAAD5EA, %p8;
	fma.rn.f32 	%f115, %f113, %f110, %f114;
	selp.f32 	%f116, 0fBD24D99A, 0fBCDC1BE7, %p8;
	fma.rn.f32 	%f117, %f115, %f110, %f116;
	selp.f32 	%f118, 0f3E235519, 0f3DE718AF, %p8;
	fma.rn.f32 	%f119, %f117, %f110, %f118;
	selp.f32 	%f120, 0f3F69B4F9, 0fBEC093AC, %p8;
	fma.rn.f32 	%f121, %f119, %f110, %f120;
	selp.f32 	%f122, 0f3F210A14, 0f3E0375D3, %p8;
	fma.rn.f32 	%f123, %f121, %f110, %f122;
	neg.f32 	%f124, %f110;
	selp.f32 	%f125, %f124, %f18, %p8;
	fma.rn.f32 	%f185, %f123, %f125, %f125;
	@%p7 bra 	$L__BB24_8;
	ex2.approx.ftz.f32 	%f126, %f185;
	mov.f32 	%f127, 0f3F800000;
	sub.f32 	%f128, %f127, %f126;
	copysign.f32 	%f185, %f18, %f128;
$L__BB24_8:
	add.f32 	%f129, %f185, 0f3F800000;
	mul.f32 	%f130, %f17, 0f3F000000;
	mul.f32 	%f131, %f130, %f129;
	st.global.f32 	[%rd2+3145728], %f131;
	ld.global.nc.f32 	%f132, [%rd1+4194304];
	add.f32 	%f22, %f132, %f1;
	mul.f32 	%f23, %f22, 0f3F3504F4;
	abs.f32 	%f133, %f23;
	setp.ltu.f32 	%p9, %f133, 0f3F8060FE;
	setp.ge.f32 	%p10, %f133, 0f3F8060FE;
	mul.f32 	%f134, %f23, %f23;
	selp.f32 	%f135, %f133, %f134, %p10;
	selp.f32 	%f136, 0f38EB4C3A, 0f38B1E96A, %p10;
	selp.f32 	%f137, 0fBAAE005B, 0fBA574D20, %p10;
	fma.rn.f32 	%f138, %f136, %f135, %f137;
	selp.f32 	%f139, 0f3C09919F, 0f3BAAD5EA, %p10;
	fma.rn.f32 	%f140, %f138, %f135, %f139;
	selp.f32 	%f141, 0fBD24D99A, 0fBCDC1BE7, %p10;
	fma.rn.f32 	%f142, %f140, %f135, %f141;
	selp.f32 	%f143, 0f3E235519, 0f3DE718AF, %p10;
	fma.rn.f32 	%f144, %f142, %f135, %f143;
	selp.f32 	%f145, 0f3F69B4F9, 0fBEC093AC, %p10;
	fma.rn.f32 	%f146, %f144, %f135, %f145;
	selp.f32 	%f147, 0f3F210A14, 0f3E0375D3, %p10;
	fma.rn.f32 	%f148, %f146, %f135, %f147;
	neg.f32 	%f149, %f135;
	selp.f32 	%f150, %f149, %f23, %p10;
	fma.rn.f32 	%f186, %f148, %f150, %f150;
	@%p9 bra 	$L__BB24_10;
	ex2.approx.ftz.f32 	%f151, %f186;
	mov.f32 	%f152, 0f3F800000;
	sub.f32 	%f153, %f152, %f151;
	copysign.f32 	%f186, %f23, %f153;
$L__BB24_10:
	add.f32 	%f154, %f186, 0f3F800000;
	mul.f32 	%f155, %f22, 0f3F000000;
	mul.f32 	%f156, %f155, %f154;
	st.global.f32 	[%rd2+4194304], %f156;
	ld.global.nc.f32 	%f157, [%rd1+5242880];
	add.f32 	%f27, %f157, %f1;
	mul.f32 	%f28, %f27, 0f3F3504F4;
	abs.f32 	%f158, %f28;
	setp.ltu.f32 	%p11, %f158, 0f3F8060FE;
	setp.ge.f32 	%p12, %f158, 0f3F8060FE;
	mul.f32 	%f159, %f28, %f28;
	selp.f32 	%f160, %f158, %f159, %p12;
	selp.f32 	%f161, 0f38EB4C3A, 0f38B1E96A, %p12;
	selp.f32 	%f162, 0fBAAE005B, 0fBA574D20, %p12;
	fma.rn.f32 	%f163, %f161, %f160, %f162;
	selp.f32 	%f164, 0f3C09919F, 0f3BAAD5EA, %p12;
	fma.rn.f32 	%f165, %f163, %f160, %f164;
	selp.f32 	%f166, 0fBD24D99A, 0fBCDC1BE7, %p12;
	fma.rn.f32 	%f167, %f165, %f160, %f166;
	selp.f32 	%f168, 0f3E235519, 0f3DE718AF, %p12;
	fma.rn.f32 	%f169, %f167, %f160, %f168;
	selp.f32 	%f170, 0f3F69B4F9, 0fBEC093AC, %p12;
	fma.rn.f32 	%f171, %f169, %f160, %f170;
	selp.f32 	%f172, 0f3F210A14, 0f3E0375D3, %p12;
	fma.rn.f32 	%f173, %f171, %f160, %f172;
	neg.f32 	%f174, %f160;
	selp.f32 	%f175, %f174, %f28, %p12;
	fma.rn.f32 	%f187, %f173, %f175, %f175;
	@%p11 bra 	$L__BB24_12;
	ex2.approx.ftz.f32 	%f176, %f187;
	mov.f32 	%f177, 0f3F800000;
	sub.f32 	%f178, %f177, %f176;
	copysign.f32 	%f187, %f28, %f178;
$L__BB24_12:
	mul.f32 	%f179, %f27, 0f3F000000;
	add.f32 	%f180, %f187, 0f3F800000;
	mul.f32 	%f181, %f179, %f180;
	st.global.f32 	[%rd2+5242880], %f181;
	ret;

}
	// .globl	fused_reshape_add_reshape_transpose_reshape_transpose_kernel0
.visible .entry fused_reshape_add_reshape_transpose_reshape_transpose_kernel0(
	.param .u64 .ptr .align 1 fused_reshape_add_reshape_transpose_reshape_transpose_kernel0_param_0,
	.param .u64 .ptr .align 1 fused_reshape_add_reshape_transpose_reshape_transpose_kernel0_param_1,
	.param .u64 .ptr .align 1 fused_reshape_add_reshape_transpose_reshape_transpose_kernel0_param_2
)
{
	.reg .pred 	%p<7>;
	.reg .b16 	%rs<14>;
	.reg .b32 	%r<18>;
	.reg .b32 	%f<7>;
	.reg .b64 	%rd<17>;

	ld.param.u64 	%rd4, [fused_reshape_add_reshape_transpose_reshape_transpose_kernel0_param_0];
	ld.param.u64 	%rd5, [fused_reshape_add_reshape_transpose_reshape_transpose_kernel0_param_1];
	ld.param.u64 	%rd6, [fused_reshape_add_reshape_transpose_reshape_transpose_kernel0_param_2];
	cvta.to.global.u64 	%rd7, %rd4;
	cvta.to.global.u64 	%rd1, %rd6;
	cvta.to.global.u64 	%rd2, %rd5;
	mov.u32 	%r4, %ctaid.x;
	shl.b32 	%r5, %r4, 4;
	mov.u32 	%r6, %tid.x;
	shr.u32 	%r7, %r6, 6;
	or.b32  	%r1, %r7, %r5;
	shl.b32 	%r8, %r4, 10;
	or.b32  	%r9, %r8, %r6;
	and.b32  	%r3, %r6, 63;
	setp.gt.u32 	%p1, %r1, 6143;
	setp.gt.u32 	%p2, %r9, 393215;
	mul.wide.u32 	%rd8, %r9, 4;
	add.s64 	%rd3, %rd7, %rd8;
	or.pred  	%p3, %p1, %p2;
	@%p3 bra 	$L__BB25_2;
	cvt.u16.u32 	%rs1, %r1;
	mul.hi.u16 	%rs2, %rs1, -21845;
	shr.u16 	%rs3, %rs2, 8;
	mul.lo.s16 	%rs4, %rs3, 384;
	sub.s16 	%rs5, %rs1, %rs4;
	mul.wide.u16 	%r10, %rs5, 1024;
	shl.b16 	%rs6, %rs3, 6;
	cvt.u32.u16 	%r11, %rs6;
	or.b32  	%r12, %r3, %r11;
	add.s32 	%r13, %r12, %r10;
	mul.wide.u32 	%rd9, %r13, 4;
	add.s64 	%rd10, %rd2, %rd9;
	ld.global.nc.f32 	%f1, [%rd10];
	mul.wide.u32 	%rd11, %r12, 4;
	add.s64 	%rd12, %rd1, %rd11;
	ld.global.nc.f32 	%f2, [%rd12];
	add.f32 	%f3, %f1, %f2;
	st.global.f32 	[%rd3], %f3;
$L__BB25_2:
	setp.gt.u32 	%p4, %r1, 2047;
	setp.gt.u32 	%p5, %r9, 131071;
	or.pred  	%p6, %p4, %p5;
	@%p6 bra 	$L__BB25_4;
	cvt.u16.u32 	%rs7, %r1;
	add.s16 	%rs8, %rs7, 4096;
	mul.hi.u16 	%rs9, %rs8, -21845;
	shr.u16 	%rs10, %rs9, 8;
	mul.lo.s16 	%rs11, %rs10, 384;
	sub.s16 	%rs12, %rs8, %rs11;
	mul.wide.u16 	%r14, %rs12, 1024;
	shl.b16 	%rs13, %rs10, 6;
	cvt.u32.u16 	%r15, %rs13;
	or.b32  	%r16, %r3, %r15;
	add.s32 	%r17, %r16, %r14;
	mul.wide.u32 	%rd13, %r17, 4;
	add.s64 	%rd14, %rd2, %rd13;
	ld.global.nc.f32 	%f4, [%rd14];
	mul.wide.u32 	%rd15, %r16, 4;
	add.s64 	%rd16, %rd1, %rd15;
	ld.global.nc.f32 	%f5, [%rd16];
	add.f32 	%f6, %f4, %f5;
	st.global.f32 	[%rd3+1048576], %f6;
$L__BB25_4:
	ret;

}
	// .globl	fused_subtract_kernel0
.visible .entry fused_subtract_kernel0(
	.param .u64 .ptr .align 1 fused_subtract_kernel0_param_0,
	.param .u64 .ptr .align 1 fused_subtract_kernel0_param_1,
	.param .u64 .ptr .align 1 fused_subtract_kernel0_param_2
)
{
	.reg .pred 	%p<7>;
	.reg .b32 	%r<6>;
	.reg .b32 	%f<7>;
	.reg .b64 	%rd<15>;

	ld.param.u64 	%rd4, [fused_subtract_kernel0_param_0];
	ld.param.u64 	%rd5, [fused_subtract_kernel0_param_1];
	ld.param.u64 	%rd6, [fused_subtract_kernel0_param_2];
	cvta.to.global.u64 	%rd1, %rd4;
	cvta.to.global.u64 	%rd7, %rd6;
	cvta.to.global.u64 	%rd2, %rd5;
	mov.u32 	%r1, %ctaid.x;
	shl.b32 	%r3, %r1, 10;
	mov.u32 	%r4, %tid.x;
	or.b32  	%r5, %r3, %r4;
	setp.gt.u32 	%p1, %r1, 383;
	setp.gt.u32 	%p2, %r5, 393215;
	mul.wide.u32 	%rd8, %r1, 4;
	add.s64 	%rd3, %rd7, %rd8;
	or.pred  	%p3, %p1, %p2;
	@%p3 bra 	$L__BB26_2;
	mul.wide.u32 	%rd9, %r5, 4;
	add.s64 	%rd10, %rd2, %rd9;
	ld.global.nc.f32 	%f1, [%rd10];
	ld.global.nc.f32 	%f2, [%rd3];
	sub.f32 	%f3, %f1, %f2;
	add.s64 	%rd11, %rd1, %rd9;
	st.global.f32 	[%rd11], %f3;
$L__BB26_2:
	setp.gt.u32 	%p4, %r1, 127;
	setp.gt.u32 	%p5, %r5, 131071;
	or.pred  	%p6, %p4, %p5;
	@%p6 bra 	$L__BB26_4;
	mul.wide.u32 	%rd12, %r5, 4;
	add.s64 	%rd13, %rd2, %rd12;
	ld.global.nc.f32 	%f4, [%rd13+1048576];
	ld.global.nc.f32 	%f5, [%rd3+1024];
	sub.f32 	%f6, %f4, %f5;
	add.s64 	%rd14, %rd1, %rd12;
	st.global.f32 	[%rd14+1048576], %f6;
$L__BB26_4:
	ret;

}
	// .globl	fused_reshape_add_split_kernel1
.visible .entry fused_reshape_add_split_kernel1(
	.param .u64 .ptr .align 1 fused_reshape_add_split_kernel1_param_0,
	.param .u64 .ptr .align 1 fused_reshape_add_split_kernel1_param_1,
	.param .u64 .ptr .align 1 fused_reshape_add_split_kernel1_param_2
)
{
	.reg .b32 	%r<3>;
	.reg .b32 	%f<4>;
	.reg .b64 	%rd<11>;

	ld.param.u64 	%rd1, [fused_reshape_add_split_kernel1_param_0];
	ld.param.u64 	%rd2, [fused_reshape_add_split_kernel1_param_1];
	ld.param.u64 	%rd3, [fused_reshape_add_split_kernel1_param_2];
	cvta.to.global.u64 	%rd4, %rd1;
	cvta.to.global.u64 	%rd5, %rd3;
	cvta.to.global.u64 	%rd6, %rd2;
	mov.u32 	%r1, %tid.x;
	shl.b32 	%r2, %r1, 1;
	mul.wide.u32 	%rd7, %r2, 4;
	add.s64 	%rd8, %rd6, %rd7;
	ld.global.nc.f32 	%f1, [%rd8+4];
	ld.global.nc.f32 	%f2, [%rd5+4];
	add.f32 	%f3, %f1, %f2;
	mul.wide.u32 	%rd9, %r1, 4;
	add.s64 	%rd10, %rd4, %rd9;
	st.global.f32 	[%rd10], %f3;
	ret;

}
	// .globl	fused_squeeze_1_kernel0
.visible .entry fused_squeeze_1_kernel0(
	.param .u64 .ptr .align 1 fused_squeeze_1_kernel0_param_0,
	.param .u64 .ptr .align 1 fused_squeeze_1_kernel0_param_1
)
{
	.reg .b32 	%r<2>;
	.reg .b32 	%f<2>;
	.reg .b64 	%rd<8>;

	ld.param.u64 	%rd1, [fused_squeeze_1_kernel0_param_0];
	ld.param.u64 	%rd2, [fused_squeeze_1_kernel0_param_1];
	cvta.to.global.u64 	%rd3, %rd1;
	cvta.to.global.u64 	%rd4, %rd2;
	mov.u32 	%r1, %tid.x;
	mul.wide.u32 	%rd5, %r1, 4;
	add.s64 	%rd6, %rd4, %rd5;
	ld.global.nc.f32 	%f1, [%rd6];
	add.s64 	%rd7, %rd3, %rd5;
	st.global.f32 	[%rd7], %f1;
	ret;

}
	// .globl	fused_less_add_where_take_add_less_add_where_take_add_kernel0
.visible .entry fused_less_add_where_take_add_less_add_where_take_add_kernel0(
	.param .u64 .ptr .align 1 fused_less_add_where_take_add_less_add_where_take_add_kernel0_param_0,
	.param .u64 .ptr .align 1 fused_less_add_where_take_add_less_add_where_take_add_kernel0_param_1,
	.param .u64 .ptr .align 1 fused_less_add_where_take_add_less_add_where_take_add_kernel0_param_2,
	.param .u64 .ptr .align 1 fused_less_add_where_take_add_less_add_where_take_add_kernel0_param_3,
	.param .u64 .ptr .align 1 fused_less_add_where_take_add_less_add_where_take_add_kernel0_param_4,
	.param .u64 .ptr .align 1 fused_less_add_where_take_add_less_add_where_take_add_kernel0_param_5
)
{
	.reg .pred 	%p<11>;
	.reg .b32 	%r<6>;
	.reg .b32 	%f<11>;
	.reg .b64 	%rd<60>;

	ld.param.u64 	%rd8, [fused_less_add_where_take_add_less_add_where_take_add_kernel0_param_0];
	ld.param.u64 	%rd9, [fused_less_add_where_take_add_less_add_where_take_add_kernel0_param_1];
	ld.param.u64 	%rd10, [fused_less_add_where_take_add_less_add_where_take_add_kernel0_param_2];
	ld.param.u64 	%rd11, [fused_less_add_where_take_add_less_add_where_take_add_kernel0_param_3];
	ld.param.u64 	%rd12, [fused_less_add_where_take_add_less_add_where_take_add_kernel0_param_4];
	ld.param.u64 	%rd13, [fused_less_add_where_take_add_less_add_where_take_add_kernel0_param_5];
	cvta.to.global.u64 	%rd1, %rd8;
	cvta.to.global.u64 	%rd2, %rd12;
	cvta.to.global.u64 	%rd3, %rd13;
	cvta.to.global.u64 	%rd4, %rd11;
	cvta.to.global.u64 	%rd5, %rd9;
	cvta.to.global.u64 	%rd6, %rd10;
	mov.u32 	%r1, %ctaid.x;
	shl.b32 	%r3, %r1, 10;
	mov.u32 	%r4, %tid.x;
	or.b32  	%r5, %r3, %r4;
	cvt.u64.u32 	%rd7, %r4;
	setp.gt.u32 	%p1, %r1, 383;
	setp.gt.u32 	%p2, %r5, 393215;
	or.pred  	%p3, %p1, %p2;
	@%p3 bra 	$L__BB29_2;
	mul.wide.u32 	%rd14, %r1, 8;
	add.s64 	%rd15, %rd6, %rd14;
	ld.global.nc.u64 	%rd16, [%rd15];
	add.s64 	%rd17, %rd16, 30522;
	setp.lt.s64 	%p4, %rd16, 0;
	selp.b64 	%rd18, %rd17, %rd16, %p4;
	max.s64 	%rd19, %rd18, 0;
	min.s64 	%rd20, %rd19, 30521;
	shl.b64 	%rd21, %rd20, 12;
	shl.b64 	%rd22, %rd7, 2;
	or.b64  	%rd23, %rd21, %rd22;
	add.s64 	%rd24, %rd5, %rd23;
	ld.global.nc.f32 	%f1, [%rd24];
	mul.wide.u32 	%rd25, %r5, 4;
	add.s64 	%rd26, %rd4, %rd25;
	ld.global.nc.f32 	%f2, [%rd26];
	add.f32 	%f3, %f1, %f2;
	add.s64 	%rd27, %rd3, %rd14;
	ld.global.nc.u64 	%rd28, [%rd27];
	shr.u64 	%rd29, %rd28, 62;
	and.b64  	%rd30, %rd29, 2;
	add.s64 	%rd31, %rd28, %rd30;
	setp.gt.s64 	%p5, %rd31, 0;
	selp.b64 	%rd32, 1024, 0, %p5;
	or.b64  	%rd33, %rd32, %rd7;
	shl.b64 	%rd34, %rd33, 2;
	add.s64 	%rd35, %rd2, %rd34;
	ld.global.nc.f32 	%f4, [%rd35];
	add.f32 	%f5, %f3, %f4;
	add.s64 	%rd36, %rd1, %rd25;
	st.global.f32 	[%rd36], %f5;
$L__BB29_2:
	setp.gt.u32 	%p6, %r1, 127;
	setp.gt.u32 	%p7, %r5, 131071;
	or.pred  	%p8, %p6, %p7;
	@%p8 bra 	$L__BB29_4;
	mul.wide.u32 	%rd37, %r1, 8;
	add.s64 	%rd38, %rd6, %rd37;
	ld.global.nc.u64 	%rd39, [%rd38+2048];
	add.s64 	%rd40, %rd39, 30522;
	setp.lt.s64 	%p9, %rd39, 0;
	selp.b64 	%rd41, %rd40, %rd39, %p9;
	max.s64 	%rd42, %rd41, 0;
	min.s64 	%rd43, %rd42, 30521;
	shl.b64 	%rd44, %rd43, 12;
	shl.b64 	%rd45, %rd7, 2;
	or.b64  	%rd46, %rd44, %rd45;
	add.s64 	%rd47, %rd5, %rd46;
	ld.global.nc.f32 	%f6, [%rd47];
	mul.wide.u32 	%rd48, %r5, 4;
	add.s64 	%rd49, %rd4, %rd48;
	ld.global.nc.f32 	%f7, [%rd49+1048576];
	add.f32 	%f8, %f6, %f7;
	add.s64 	%rd50, %rd3, %rd37;
	ld.global.nc.u64 	%rd51, [%rd50+2048];
	shr.u64 	%rd52, %rd51, 62;
	and.b64  	%rd53, %rd52, 2;
	add.s64 	%rd54, %rd51, %rd53;
	setp.gt.s64 	%p10, %rd54, 0;
	selp.b64 	%rd55, 1024, 0, %p10;
	or.b64  	%rd56, %rd55, %rd7;
	shl.b64 	%rd57, %rd56, 2;
	add.s64 	%rd58, %rd2, %rd57;
	ld.global.nc.f32 	%f9, [%rd58];
	add.f32 	%f10, %f8, %f9;
	add.s64 	%rd59, %rd1, %rd48;
	st.global.f32 	[%rd59+1048576], %f10;
$L__BB29_4:
	ret;

}


// ===== COMPILED SASS (sm_100) =====

	.target	sm_100

	.elftype	@"ET_EXEC"


//--------------------- .note.nv.tkinfo           --------------------------
	.section	.note.nv.tkinfo,"",@"SHT_NOTE"
	.sectionflags	@"SHF_NOTE_NV_TKINFO"
	.tkinfo
        /*0018*/ 	.word	0x00000002
        /*0030*/ 	.string	""
        /*0030*/ 	.string	"ptxas"
        /*0030*/ 	.string	"Cuda compilation tools, release 13.0, V13.0.88"
        /*0030*/ 	.string	"Build cuda_13.0.r13.0/compiler.36424714_0"
        /*0030*/ 	.string	"-arch sm_100 -m 64 "



//--------------------- .note.nv.cuinfo           --------------------------
	.section	.note.nv.cuinfo,"",@"SHT_NOTE"
	.sectionflags	@"SHF_NOTE_NV_CUINFO"
        /*0018*/ 	.short	0x0002
        /*001a*/ 	.short	0x0064
        /*001c*/ 	.short	0x0082
	.zero		2


//--------------------- .nv.info                  --------------------------
	.section	.nv.info,"",@"SHT_CUDA_INFO"
	.align	4


	//----- nvinfo : EIATTR_REGCOUNT
	.align		4
        /*0000*/ 	.byte	0x04, 0x2f
        /*0002*/ 	.short	(.L_1 - .L_0)
	.align		4
.L_0:
        /*0004*/ 	.word	index@(fused_mean_kernel1)
        /*0008*/ 	.word	0x0000000a


	//----- nvinfo : EIATTR_FRAME_SIZE
	.align		4
.L_1:
        /*000c*/ 	.byte	0x04, 0x11
        /*000e*/ 	.short	(.L_3 - .L_2)
	.align		4
.L_2:
        /*0010*/ 	.word	index@(fused_mean_kernel1)
        /*0014*/ 	.word	0x00000000


	//----- nvinfo : EIATTR_REGCOUNT
	.align		4
.L_3:
        /*0018*/ 	.byte	0x04, 0x2f
        /*001a*/ 	.short	(.L_5 - .L_4)
	.align		4
.L_4:
        /*001c*/ 	.word	index@(fused_reshape_add_reshape_transpose_reshape_transpose_1_kernel0)
        /*0020*/ 	.word	0x00000010


	//----- nvinfo : EIATTR_FRAME_SIZE
	.align		4
.L_5:
        /*0024*/ 	.byte	0x04, 0x11
        /*0026*/ 	.short	(.L_7 - .L_6)
	.align		4
.L_6:
        /*0028*/ 	.word	index@(fused_reshape_add_reshape_transpose_reshape_transpose_1_kernel0)
        /*002c*/ 	.word	0x00000000


	//----- nvinfo : EIATTR_REGCOUNT
	.align		4
.L_7:
        /*0030*/ 	.byte	0x04, 0x2f
        /*0032*/ 	.short	(.L_9 - .L_8)
	.align		4
.L_8:
        /*0034*/ 	.word	index@(fused_nn_batch_matmul_4_kernel0)
        /*0038*/ 	.word	0x00000060


	//----- nvinfo : EIATTR_FRAME_SIZE
	.align		4
.L_9:
        /*003c*/ 	.byte	0x04, 0x11
        /*003e*/ 	.short	(.L_11 - .L_10)
	.align		4
.L_10:
        /*0040*/ 	.word	index@(fused_nn_batch_matmul_4_kernel0)
        /*0044*/ 	.word	0x00000000


	//----- nvinfo : EIATTR_REGCOUNT
	.align		4
.L_11:
        /*0048*/ 	.byte	0x04, 0x2f
        /*004a*/ 	.short	(.L_13 - .L_12)
	.align		4
.L_12:
        /*004c*/ 	.word	index@(fused_nn_batch_matmul_5_kernel0)
        /*0050*/ 	.word	0x00000060


	//----- nvinfo : EIATTR_FRAME_SIZE
	.align		4
.L_13:
        /*0054*/ 	.byte	0x04, 0x11
        /*0056*/ 	.short	(.L_15 - .L_14)
	.align		4
.L_14:
        /*0058*/ 	.word	index@(fused_nn_batch_matmul_5_kernel0)
        /*005c*/ 	.word	0x00000000


	//----- nvinfo : EIATTR_REGCOUNT
	.align		4
.L_15:
        /*0060*/ 	.byte	0x04, 0x2f
        /*0062*/ 	.short	(.L_17 - .L_16)
	.align		4
.L_16:
        /*0064*/ 	.word	index@(fused_nn_batch_matmul_2_kernel0)
        /*0068*/ 	.word	0x00000060


	//----- nvinfo : EIATTR_FRAME_SIZE
	.align		4
.L_17:
        /*006c*/ 	.byte	0x04, 0x11
        /*006e*/ 	.short	(.L_19 - .L_18)
	.align		4
.L_18:
        /*0070*/ 	.word	index@(fused_nn_batch_matmul_2_kernel0)
        /*0074*/ 	.word	0x00000000


	//----- nvinfo : EIATTR_REGCOUNT
	.align		4
.L_19:
        /*0078*/ 	.byte	0x04, 0x2f
        /*007a*/ 	.short	(.L_21 - .L_20)
	.align		4
.L_20:
        /*007c*/ 	.word	index@(fused_add_sqrt_divide_multiply_add_reshape_kernel0)
        /*0080*/ 	.word	0x00000015


	//----- nvinfo : EIATTR_FRAME_SIZE
	.align		4
.L_21:
        /*0084*/ 	.byte	0x04, 0x11
        /*0086*/ 	.short	(.L_23 - .L_22)
	.align		4
.L_22:
        /*0088*/ 	.word	index@($__internal_4_$__cuda_sm3x_div_rn_noftz_f32_slowpath)
        /*008c*/ 	.word	0x00000000


	//----- nvinfo : EIATTR_FRAME_SIZE
	.align		4
.L_23:
        /*0090*/ 	.byte	0x04, 0x11
        /*0092*/ 	.short	(.L_25 - .L_24)
	.align		4
.L_24:
        /*0094*/ 	.word	index@($__internal_3_$__cuda_sm20_sqrt_rn_f32_slowpath)
        /*0098*/ 	.word	0x00000000


	//----- nvinfo : EIATTR_FRAME_SIZE
	.align		4
.L_25:
        /*009c*/ 	.byte	0x04, 0x11
        /*009e*/ 	.short	(.L_27 - .L_26)
	.align		4
.L_26:
        /*00a0*/ 	.word	index@(fused_add_sqrt_divide_multiply_add_reshape_kernel0)
        /*00a4*/ 	.word	0x00000000


	//----- nvinfo : EIATTR_REGCOUNT
	.align		4
.L_27:
        /*00a8*/ 	.byte	0x04, 0x2f
        /*00aa*/ 	.short	(.L_29 - .L_28)
	.align		4
.L_28:
        /*00ac*/ 	.word	index@(fused_power_mean_kernel0)
        /*00b0*/ 	.word	0x00000016


	//----- nvinfo : EIATTR_FRAME_SIZE
	.align		4
.L_29:
        /*00b4*/ 	.byte	0x04, 0x11
        /*00b6*/ 	.short	(.L_31 - .L_30)
	.align		4
.L_30:
        /*00b8*/ 	.word	index@(fused_power_mean_kernel0)
        /*00bc*/ 	.word	0x00000000


	//----- nvinfo : EIATTR_REGCOUNT
	.align		4
.L_31:
        /*00c0*/ 	.byte	0x04, 0x2f
        /*00c2*/ 	.short	(.L_33 - .L_32)
	.align		4
.L_32:
        /*00c4*/ 	.word	index@(fused_add_sqrt_divide_multiply_add_kernel0)
        /*00c8*/ 	.word	0x00000015


	//----- nvinfo : EIATTR_FRAME_SIZE
	.align		4
.L_33:
        /*00cc*/ 	.byte	0x04, 0x11
        /*00ce*/ 	.short	(.L_35 - .L_34)
	.align		4
.L_34:
        /*00d0*/ 	.word	index@($__internal_2_$__cuda_sm3x_div_rn_noftz_f32_slowpath)
        /*00d4*/ 	.word	0x00000000


	//----- nvinfo : EIATTR_FRAME_SIZE
	.align		4
.L_35:
        /*00d8*/ 	.byte	0x04, 0x11
        /*00da*/ 	.short	(.L_37 - .L_36)
	.align		4
.L_36:
        /*00dc*/ 	.word	index@($__internal_1_$__cuda_sm20_sqrt_rn_f32_slowpath)
        /*00e0*/ 	.word	0x00000000


	//----- nvinfo : EIATTR_FRAME_SIZE
	.align		4
.L_37:
        /*00e4*/ 	.byte	0x04, 0x11
        /*00e6*/ 	.short	(.L_39 - .L_38)
	.align		4
.L_38:
        /*00e8*/ 	.word	index@(fused_add_sqrt_divide_multiply_add_kernel0)
        /*00ec*/ 	.word	0x00000000


	//----- nvinfo : EIATTR_REGCOUNT
	.align		4
.L_39:
        /*00f0*/ 	.byte	0x04, 0x2f
        /*00f2*/ 	.short	(.L_41 - .L_40)
	.align		4
.L_40:
        /*00f4*/ 	.word	index@(fused_reshape_add_reshape_transpose_reshape_kernel0)
        /*00f8*/ 	.word	0x0000000e


	//----- nvinfo : EIATTR_FRAME_SIZE
	.align		4
.L_41:
        /*00fc*/ 	.byte	0x04, 0x11
        /*00fe*/ 	.short	(.L_43 - .L_42)
	.align		4
.L_42:
        /*0100*/ 	.word	index@(fused_reshape_add_reshape_transpose_reshape_kernel0)
        /*0104*/ 	.word	0x00000000


	//----- nvinfo : EIATTR_REGCOUNT
	.align		4
.L_43:
        /*0108*/ 	.byte	0x04, 0x2f
        /*010a*/ 	.short	(.L_45 - .L_44)
	.align		4
.L_44:
        /*010c*/ 	.word	index@(fused_subtract_exp_kernel0)
        /*0110*/ 	.word	0x0000001e


	//----- nvinfo : EIATTR_FRAME_SIZE
	.align		4
.L_45:
        /*0114*/ 	.byte	0x04, 0x11
        /*0116*/ 	.short	(.L_47 - .L_46)
	.align		4
.L_46:
        /*0118*/ 	.word	index@(fused_subtract_exp_kernel0)
        /*011c*/ 	.word	0x00000000


	//----- nvinfo : EIATTR_REGCOUNT
	.align		4
.L_47:
        /*0120*/ 	.byte	0x04, 0x2f
        /*0122*/ 	.short	(.L_49 - .L_48)
	.align		4
.L_48:
        /*0124*/ 	.word	index@(fused_divide_reshape_kernel0)
        /*0128*/ 	.word	0x00000013


	//----- nvinfo : EIATTR_FRAME_SIZE
	.align		4
.L_49:
        /*012c*/ 	.byte	0x04, 0x11
        /*012e*/ 	.short	(.L_51 - .L_50)
	.align		4
.L_50:
        /*0130*/ 	.word	index@($__internal_0_$__cuda_sm3x_div_rn_noftz_f32_slowpath)
        /*0134*/ 	.word	0x00000000


	//----- nvinfo : EIATTR_FRAME_SIZE
	.align		4
.L_51:
        /*0138*/ 	.byte	0x04, 0x11
        /*013a*/ 	.short	(.L_53 - .L_52)
	.align		4
.L_52:
        /*013c*/ 	.word	index@(fused_divide_reshape_kernel0)
        /*0140*/ 	.word	0x00000000


	//----- nvinfo : EIATTR_REGCOUNT
	.align		4
.L_53:
        /*0144*/ 	.byte	0x04, 0x2f
        /*0146*/ 	.short	(.L_55 - .L_54)
	.align		4
.L_54:
        /*0148*/ 	.word	index@(fused_sum_kernel0)
        /*014c*/ 	.word	0x00000020


	//----- nvinfo : EIATTR_FRAME_SIZE
	.align		4
.L_55:
        /*0150*/ 	.byte	0x04, 0x11
        /*0152*/ 	.short	(.L_57 - .L_56)
	.align		4
.L_56:
        /*0154*/ 	.word	index@(fused_sum_kernel0)
        /*0158*/ 	.word	0x00000000


	//----- nvinfo : EIATTR_REGCOUNT
	.align		4
.L_57:
        /*015c*/ 	.byte	0x04, 0x2f
        /*015e*/ 	.short	(.L_59 - .L_58)
	.align		4
.L_58:
        /*0160*/ 	.word	index@(fused_expand_dims_expand_dims_cast_subtract_multiply_kernel0)
        /*0164*/ 	.word	0x0000000a


	//----- nvinfo : EIATTR_FRAME_SIZE
	.align		4
.L_59:
        /*0168*/ 	.byte	0x04, 0x11
        /*016a*/ 	.short	(.L_61 - .L_60)
	.align		4
.L_60:
        /*016c*/ 	.word	index@(fused_expand_dims_expand_dims_cast_subtract_multiply_kernel0)
        /*0170*/ 	.word	0x00000000


	//----- nvinfo : EIATTR_REGCOUNT
	.align		4
.L_61:
        /*0174*/ 	.byte	0x04, 0x2f
        /*0176*/ 	.short	(.L_63 - .L_62)
	.align		4
.L_62:
        /*0178*/ 	.word	index@(fused_mean_kernel0)
        /*017c*/ 	.word	0x0000001e


	//----- nvinfo : EIATTR_FRAME_SIZE
	.align		4
.L_63:
        /*0180*/ 	.byte	0x04, 0x11
        /*0182*/ 	.short	(.L_65 - .L_64)
	.align		4
.L_64:
        /*0184*/ 	.word	index@(fused_mean_kernel0)
        /*0188*/ 	.word	0x00000000


	//----- nvinfo : EIATTR_REGCOUNT
	.align		4
.L_65:
        /*018c*/ 	.byte	0x04, 0x2f
        /*018e*/ 	.short	(.L_67 - .L_66)
	.align		4
.L_66:
        /*0190*/ 	.word	index@(fused_squeeze_kernel0)
        /*0194*/ 	.word	0x0000000a


	//----- nvinfo : EIATTR_FRAME_SIZE
	.align		4
.L_67:
        /*0198*/ 	.byte	0x04, 0x11
        /*019a*/ 	.short	(.L_69 - .L_68)
	.align		4
.L_68:
        /*019c*/ 	.word	index@(fused_squeeze_kernel0)
        /*01a0*/ 	.word	0x00000000


	//----- nvinfo : EIATTR_REGCOUNT
	.align		4
.L_69:
        /*01a4*/ 	.byte	0x04, 0x2f
        /*01a6*/ 	.short	(.L_71 - .L_70)
	.align		4
.L_70:
        /*01a8*/ 	.word	index@(fused_nn_batch_matmul_1_kernel0)
        /*01ac*/ 	.word	0x00000060


	//----- nvinfo : EIATTR_FRAME_SIZE
	.align		4
.L_71:
        /*01b0*/ 	.byte	0x04, 0x11
        /*01b2*/ 	.short	(.L_73 - .L_72)
	.align		4
.L_72:
        /*01b4*/ 	.word	index@(fused_nn_batch_matmul_1_kernel0)
        /*01b8*/ 	.word	0x00000000


	//----- nvinfo : EIATTR_REGCOUNT
	.align		4
.L_73:
        /*01bc*/ 	.byte	0x04, 0x2f
        /*01be*/ 	.short	(.L_75 - .L_74)
	.align		4
.L_74:
        /*01c0*/ 	.word	index@(fused_nn_batch_matmul_3_kernel0)
        /*01c4*/ 	.word	0x00000060


	//----- nvinfo : EIATTR_FRAME_SIZE
	.align		4
.L_75:
        /*01c8*/ 	.byte	0x04, 0x11
        /*01ca*/ 	.short	(.L_77 - .L_76)
	.align		4
.L_76:
        /*01cc*/ 	.word	index@(fused_nn_batch_matmul_3_kernel0)
        /*01d0*/ 	.word	0x00000000


	//----- nvinfo : EIATTR_REGCOUNT
	.align		4
.L_77:
        /*01d4*/ 	.byte	0x04, 0x2f
        /*01d6*/ 	.short	(.L_79 - .L_78)
	.align		4
.L_78:
        /*01d8*/ 	.word	index@(fused_nn_batch_matmul_kernel0)
        /*01dc*/ 	.word	0x0000002f


	//----- nvinfo : EIATTR_FRAME_SIZE
	.align		4
.L_79:
        /*01e0*/ 	.byte	0x04, 0x11
        /*01e2*/ 	.short	(.L_81 - .L_80)
	.align		4
.L_80:
        /*01e4*/ 	.word	index@(fused_nn_batch_matmul_kernel0)
        /*01e8*/ 	.word	0x00000000


	//----- nvinfo : EIATTR_REGCOUNT
	.align		4
.L_81:
        /*01ec*/ 	.byte	0x04, 0x2f
        /*01ee*/ 	.short	(.L_83 - .L_82)
	.align		4
.L_82:
        /*01f0*/ 	.word	index@(fused_reshape_add_add_kernel0)
        /*01f4*/ 	.word	0x0000000e


	//----- nvinfo : EIATTR_FRAME_SIZE
	.align		4
.L_83:
        /*01f8*/ 	.byte	0x04, 0x11
        /*01fa*/ 	.short	(.L_85 - .L_84)
	.align		4
.L_84:
        /*01fc*/ 	.word	index@(fused_reshape_add_add_kernel0)
        /*0200*/ 	.word	0x00000000


	//----- nvinfo : EIATTR_REGCOUNT
	.align		4
.L_85:
        /*0204*/ 	.byte	0x04, 0x2f
        /*0206*/ 	.short	(.L_87 - .L_86)
	.align		4
.L_86:
        /*0208*/ 	.word	index@(fused_reshape_transpose_reshape_kernel0)
        /*020c*/ 	.word	0x0000000e


	//----- nvinfo : EIATTR_FRAME_SIZE
	.align		4
.L_87:
        /*0210*/ 	.byte	0x04, 0x11
        /*0212*/ 	.short	(.L_89 - .L_88)
	.align		4
.L_88:
        /*0214*/ 	.word	index@(fused_reshape_transpose_reshape_kernel0)
        /*0218*/ 	.word	0x00000000


	//----- nvinfo : EIATTR_REGCOUNT
	.align		4
.L_89:
        /*021c*/ 	.byte	0x04, 0x2f
        /*021e*/ 	.short	(.L_91 - .L_90)
	.align		4
.L_90:
        /*0220*/ 	.word	index@(fused_reshape_divide_add_kernel0)
        /*0224*/ 	.word	0x00000020


	//----- nvinfo : EIATTR_FRAME_SIZE
	.align		4
.L_91:
        /*0228*/ 	.byte	0x04, 0x11
        /*022a*/ 	.short	(.L_93 - .L_92)
	.align		4
.L_92:
        /*022c*/ 	.word	index@(fused_reshape_divide_add_kernel0)
        /*0230*/ 	.word	0x00000000


	//----- nvinfo : EIATTR_REGCOUNT
	.align		4
.L_93:
        /*0234*/ 	.byte	0x04, 0x2f
        /*0236*/ 	.short	(.L_95 - .L_94)
	.align		4
.L_94:
        /*0238*/ 	.word	index@(fused_max_kernel0)
        /*023c*/ 	.word	0x00000016


	//----- nvinfo : EIATTR_FRAME_SIZE
	.align		4
.L_95:
        /*0240*/ 	.byte	0x04, 0x11
        /*0242*/ 	.short	(.L_97 - .L_96)
	.align		4
.L_96:
        /*0244*/ 	.word	index@(fused_max_kernel0)
        /*0248*/ 	.word	0x00000000


	//----- nvinfo : EIATTR_REGCOUNT
	.align		4
.L_97:
        /*024c*/ 	.byte	0x04, 0x2f
        /*024e*/ 	.short	(.L_99 - .L_98)
	.align		4
.L_98:
        /*0250*/ 	.word	index@(fused_power_mean_kernel1)
        /*0254*/ 	.word	0x0000000a


	//----- nvinfo : EIATTR_FRAME_SIZE
	.align		4
.L_99:
        /*0258*/ 	.byte	0x04, 0x11
        /*025a*/ 	.short	(.L_101 - .L_100)
	.align		4
.L_100:
        /*025c*/ 	.word	index@(fused_power_mean_kernel1)
        /*0260*/ 	.word	0x00000000


	//----- nvinfo : EIATTR_REGCOUNT
	.align		4
.L_101:
        /*0264*/ 	.byte	0x04, 0x2f
        /*0266*/ 	.short	(.L_103 - .L_102)
	.align		4
.L_102:
        /*0268*/ 	.word	index@(fused_reshape_add_split_kernel0)
        /*026c*/ 	.word	0x0000000c


	//----- nvinfo : EIATTR_FRAME_SIZE
	.align		4
.L_103:
        /*0270*/ 	.byte	0x04, 0x11
        /*0272*/ 	.short	(.L_105 - .L_104)
	.align		4
.L_104:
        /*0274*/ 	.word	index@(fused_reshape_add_split_kernel0)
        /*0278*/ 	.word	0x00000000


	//----- nvinfo : EIATTR_REGCOUNT
	.align		4
.L_105:
        /*027c*/ 	.byte	0x04, 0x2f
        /*027e*/ 	.short	(.L_107 - .L_106)
	.align		4
.L_106:
        /*0280*/ 	.word	index@(fused_reshape_add_multiply_divide_erf_add_multiply_reshape_kernel0)
        /*0284*/ 	.word	0x0000001f


	//----- nvinfo : EIATTR_FRAME_SIZE
	.align		4
.L_107:
        /*0288*/ 	.byte	0x04, 0x11
        /*028a*/ 	.short	(.L_109 - .L_108)
	.align		4
.L_108:
        /*028c*/ 	.word	index@(fused_reshape_add_multiply_divide_erf_add_multiply_reshape_kernel0)
        /*0290*/ 	.word	0x00000000


	//----- nvinfo : EIATTR_REGCOUNT
	.align		4
.L_109:
        /*0294*/ 	.byte	0x04, 0x2f
        /*0296*/ 	.short	(.L_111 - .L_110)
	.align		4
.L_110:
        /*0298*/ 	.word	index@(fused_reshape_add_reshape_transpose_reshape_transpose_kernel0)
        /*029c*/ 	.word	0x0000000e


	//----- nvinfo : EIATTR_FRAME_SIZE
	.align		4
.L_111:
        /*02a0*/ 	.byte	0x04, 0x11
        /*02a2*/ 	.short	(.L_113 - .L_112)
	.align		4
.L_112:
        /*02a4*/ 	.word	index@(fused_reshape_add_reshape_transpose_reshape_transpose_kernel0)
        /*02a8*/ 	.word	0x00000000


	//----- nvinfo : EIATTR_REGCOUNT
	.align		4
.L_113:
        /*02ac*/ 	.byte	0x04, 0x2f
        /*02ae*/ 	.short	(.L_115 - .L_114)
	.align		4
.L_114:
        /*02b0*/ 	.word	index@(fused_subtract_kernel0)
        /*02b4*/ 	.word	0x00000010


	//----- nvinfo : EIATTR_FRAME_SIZE
	.align		4
.L_115:
        /*02b8*/ 	.byte	0x04, 0x11
        /*02ba*/ 	.short	(.L_117 - .L_116)
	.align		4
.L_116:
        /*02bc*/ 	.word	index@(fused_subtract_kernel0)
        /*02c0*/ 	.word	0x00000000


	//----- nvinfo : EIATTR_REGCOUNT
	.align		4
.L_117:
        /*02c4*/ 	.byte	0x04, 0x2f
        /*02c6*/ 	.short	(.L_119 - .L_118)
	.align		4
.L_118:
        /*02c8*/ 	.word	index@(fused_reshape_add_split_kernel1)
        /*02cc*/ 	.word	0x0000000c


	//----- nvinfo : EIATTR_FRAME_SIZE
	.align		4
.L_119:
        /*02d0*/ 	.byte	0x04, 0x11
        /*02d2*/ 	.short	(.L_121 - .L_120)
	.align		4
.L_120:
        /*02d4*/ 	.word	index@(fused_reshape_add_split_kernel1)
        /*02d8*/ 	.word	0x00000000


	//----- nvinfo : EIATTR_REGCOUNT
	.align		4
.L_121:
        /*02dc*/ 	.byte	0x04, 0x2f
        /*02de*/ 	.short	(.L_123 - .L_122)
	.align		4
.L_122:
        /*02e0*/ 	.word	index@(fused_squeeze_1_kernel0)
        /*02e4*/ 	.word	0x0000000a


	//----- nvinfo : EIATTR_FRAME_SIZE
	.align		4
.L_123:
        /*02e8*/ 	.byte	0x04, 0x11
        /*02ea*/ 	.short	(.L_125 - .L_124)
	.align		4
.L_124:
        /*02ec*/ 	.word	index@(fused_squeeze_1_kernel0)
        /*02f0*/ 	.word	0x00000000


	//----- nvinfo : EIATTR_REGCOUNT
	.align		4
.L_125:
        /*02f4*/ 	.byte	0x04, 0x2f
        /*02f6*/ 	.short	(.L_127 - .L_126)
	.align		4
.L_126:
        /*02f8*/ 	.word	index@(fused_less_add_where_take_add_less_add_where_take_add_kernel0)
        /*02fc*/ 	.word	0x00000010


	//----- nvinfo : EIATTR_FRAME_SIZE
	.align		4
.L_127:
        /*0300*/ 	.byte	0x04, 0x11
        /*0302*/ 	.short	(.L_129 - .L_128)
	.align		4
.L_128:
        /*0304*/ 	.word	index@(fused_less_add_where_take_add_less_add_where_take_add_kernel0)
        /*0308*/ 	.word	0x00000000


	//----- nvinfo : EIATTR_MIN_STACK_SIZE
	.align		4
.L_129:
        /*030c*/ 	.byte	0x04, 0x12
        /*030e*/ 	.short	(.L_131 - .L_130)
	.align		4
.L_130:
        /*0310*/ 	.word	index@(fused_less_add_where_take_add_less_add_where_take_add_kernel0)
        /*0314*/ 	.word	0x00000000


	//----- nvinfo : EIATTR_MIN_STACK_SIZE
	.align		4
.L_131:
        /*0318*/ 	.byte	0x04, 0x12
        /*031a*/ 	.short	(.L_133 - .L_132)
	.align		4
.L_132:
        /*031c*/ 	.word	index@(fused_squeeze_1_kernel0)
        /*0320*/ 	.word	0x00000000


	//----- nvinfo : EIATTR_MIN_STACK_SIZE
	.align		4
.L_133:
        /*0324*/ 	.byte	0x04, 0x12
        /*0326*/ 	.short	(.L_135 - .L_134)
	.align		4
.L_134:
        /*0328*/ 	.word	index@(fused_reshape_add_split_kernel1)
        /*032c*/ 	.word	0x00000000


	//----- nvinfo : EIATTR_MIN_STACK_SIZE
	.align		4
.L_135:
        /*0330*/ 	.byte	0x04, 0x12
        /*0332*/ 	.short	(.L_137 - .L_136)
	.align		4
.L_136:
        /*0334*/ 	.word	index@(fused_subtract_kernel0)
        /*0338*/ 	.word	0x00000000


	//----- nvinfo : EIATTR_MIN_STACK_SIZE
	.align		4
.L_137:
        /*033c*/ 	.byte	0x04, 0x12
        /*033e*/ 	.short	(.L_139 - .L_138)
	.align		4
.L_138:
        /*0340*/ 	.word	index@(fused_reshape_add_reshape_transpose_reshape_transpose_kernel0)
        /*0344*/ 	.word	0x00000000


	//----- nvinfo : EIATTR_MIN_STACK_SIZE
	.align		4
.L_139:
        /*0348*/ 	.byte	0x04, 0x12
        /*034a*/ 	.short	(.L_141 - .L_140)
	.align		4
.L_140:
        /*034c*/ 	.word	index@(fused_reshape_add_multiply_divide_erf_add_multiply_reshape_kernel0)
        /*0350*/ 	.word	0x00000000


	//----- nvinfo : EIATTR_MIN_STACK_SIZE
	.align		4
.L_141:
        /*0354*/ 	.byte	0x04, 0x12
        /*0356*/ 	.short	(.L_143 - .L_142)
	.align		4
.L_142:
        /*0358*/ 	.word	index@(fused_reshape_add_split_kernel0)
        /*035c*/ 	.word	0x00000000


	//----- nvinfo : EIATTR_MIN_STACK_SIZE
	.align		4
.L_143:
        /*0360*/ 	.byte	0x04, 0x12
        /*0362*/ 	.short	(.L_145 - .L_144)
	.align		4
.L_144:
        /*0364*/ 	.word	index@(fused_power_mean_kernel1)
        /*0368*/ 	.word	0x00000000


	//----- nvinfo : EIATTR_MIN_STACK_SIZE
	.align		4
.L_145:
        /*036c*/ 	.byte	0x04, 0x12
        /*036e*/ 	.short	(.L_147 - .L_146)
	.align		4
.L_146:
        /*0370*/ 	.word	index@(fused_max_kernel0)
        /*0374*/ 	.word	0x00000000


	//----- nvinfo : EIATTR_MIN_STACK_SIZE
	.align		4
.L_147:
        /*0378*/ 	.byte	0x04, 0x12
        /*037a*/ 	.short	(.L_149 - .L_148)
	.align		4
.L_148:
        /*037c*/ 	.word	index@(fused_reshape_divide_add_kernel0)
        /*0380*/ 	.word	0x00000000


	//----- nvinfo : EIATTR_MIN_STACK_SIZE
	.align		4
.L_149:
        /*0384*/ 	.byte	0x04, 0x12
        /*0386*/ 	.short	(.L_151 - .L_150)
	.align		4
.L_150:
        /*0388*/ 	.word	index@(fused_reshape_transpose_reshape_kernel0)
        /*038c*/ 	.word	0x00000000


	//----- nvinfo : EIATTR_MIN_STACK_SIZE
	.align		4
.L_151:
        /*0390*/ 	.byte	0x04, 0x12
        /*0392*/ 	.short	(.L_153 - .L_152)
	.align		4
.L_152:
        /*0394*/ 	.word	index@(fused_reshape_add_add_kernel0)
        /*0398*/ 	.word	0x00000000


	//----- nvinfo : EIATTR_MIN_STACK_SIZE
	.align		4
.L_153:
        /*039c*/ 	.byte	0x04, 0x12
        /*039e*/ 	.short	(.L_155 - .L_154)
	.align		4
.L_154:
        /*03a0*/ 	.word	index@(fused_nn_batch_matmul_kernel0)
        /*03a4*/ 	.word	0x00000000


	//----- nvinfo : EIATTR_MIN_STACK_SIZE
	.align		4
.L_155:
        /*03a8*/ 	.byte	0x04, 0x12
        /*03aa*/ 	.short	(.L_157 - .L_156)
	.align		4
.L_156:
        /*03ac*/ 	.word	index@(fused_nn_batch_matmul_3_kernel0)
        /*03b0*/ 	.word	0x00000000


	//----- nvinfo : EIATTR_MIN_STACK_SIZE
	.align		4
.L_157:
        /*03b4*/ 	.byte	0x04, 0x12
        /*03b6*/ 	.short	(.L_159 - .L_158)
	.align		4
.L_158:
        /*03b8*/ 	.word	index@(fused_nn_batch_matmul_1_kernel0)
        /*03bc*/ 	.word	0x00000000


	//----- nvinfo : EIATTR_MIN_STACK_SIZE
	.align		4
.L_159:
        /*03c0*/ 	.byte	0x04, 0x12
        /*03c2*/ 	.short	(.L_161 - .L_160)
	.align		4
.L_160:
        /*03c4*/ 	.word	index@(fused_squeeze_kernel0)
        /*03c8*/ 	.word	0x00000000


	//----- nvinfo : EIATTR_MIN_STACK_SIZE
	.align		4
.L_161:
        /*03cc*/ 	.byte	0x04, 0x12
        /*03ce*/ 	.short	(.L_163 - .L_162)
	.align		4
.L_162:
        /*03d0*/ 	.word	index@(fused_mean_kernel0)
        /*03d4*/ 	.word	0x00000000


	//----- nvinfo : EIATTR_MIN_STACK_SIZE
	.align		4
.L_163:
        /*03d8*/ 	.byte	0x04, 0x12
        /*03da*/ 	.short	(.L_165 - .L_164)
	.align		4
.L_164:
        /*03dc*/ 	.word	index@(fused_expand_dims_expand_dims_cast_subtract_multiply_kernel0)
        /*03e0*/ 	.word	0x00000000


	//----- nvinfo : EIATTR_MIN_STACK_SIZE
	.align		4
.L_165:
        /*03e4*/ 	.byte	0x04, 0x12
        /*03e6*/ 	.short	(.L_167 - .L_166)
	.align		4
.L_166:
        /*03e8*/ 	.word	index@(fused_sum_kernel0)
        /*03ec*/ 	.word	0x00000000


	//----- nvinfo : EIATTR_MIN_STACK_SIZE
	.align		4
.L_167:
        /*03f0*/ 	.byte	0x04, 0x12
        /*03f2*/ 	.short	(.L_169 - .L_168)
	.align		4
.L_168:
        /*03f4*/ 	.word	index@(fused_divide_reshape_kernel0)
        /*03f8*/ 	.word	0x00000000


	//----- nvinfo : EIATTR_MIN_STACK_SIZE
	.align		4
.L_169:
        /*03fc*/ 	.byte	0x04, 0x12
        /*03fe*/ 	.short	(.L_171 - .L_170)
	.align		4
.L_170:
        /*0400*/ 	.word	index@(fused_subtract_exp_kernel0)
        /*0404*/ 	.word	0x00000000


	//----- nvinfo : EIATTR_MIN_STACK_SIZE
	.align		4
.L_171:
        /*0408*/ 	.byte	0x04, 0x12
        /*040a*/ 	.short	(.L_173 - .L_172)
	.align		4
.L_172:
        /*040c*/ 	.word	index@(fused_reshape_add_reshape_transpose_reshape_kernel0)
        /*0410*/ 	.word	0x00000000


	//----- nvinfo : EIATTR_MIN_STACK_SIZE
	.align		4
.L_173:
        /*0414*/ 	.byte	0x04, 0x12
        /*0416*/ 	.short	(.L_175 - .L_174)
	.align		4
.L_174:
        /*0418*/ 	.word	index@(fused_add_sqrt_divide_multiply_add_kernel0)
        /*041c*/ 	.word	0x00000000


	//----- nvinfo : EIATTR_MIN_STACK_SIZE
	.align		4
.L_175:
        /*0420*/ 	.byte	0x04, 0x12
        /*0422*/ 	.short	(.L_177 - .L_176)
	.align		4
.L_176:
        /*0424*/ 	.word	index@(fused_power_mean_kernel0)
        /*0428*/ 	.word	0x00000000


	//----- nvinfo : EIATTR_MIN_STACK_SIZE
	.align		4
.L_177:
        /*042c*/ 	.byte	0x04, 0x12
        /*042e*/ 	.short	(.L_179 - .L_178)
	.align		4
.L_178:
        /*0430*/ 	.word	index@(fused_add_sqrt_divide_multiply_add_reshape_kernel0)
        /*0434*/ 	.word	0x00000000


	//----- nvinfo : EIATTR_MIN_STACK_SIZE
	.align		4
.L_179:
        /*0438*/ 	.byte	0x04, 0x12
        /*043a*/ 	.short	(.L_181 - .L_180)
	.align		4
.L_180:
        /*043c*/ 	.word	index@(fused_nn_batch_matmul_2_kernel0)
        /*0440*/ 	.word	0x00000000


	//----- nvinfo : EIATTR_MIN_STACK_SIZE
	.align		4
.L_181:
        /*0444*/ 	.byte	0x04, 0x12
        /*0446*/ 	.short	(.L_183 - .L_182)
	.align		4
.L_182:
        /*0448*/ 	.word	index@(fused_nn_batch_matmul_5_kernel0)
        /*044c*/ 	.word	0x00000000


	//----- nvinfo : EIATTR_MIN_STACK_SIZE
	.align		4
.L_183:
        /*0450*/ 	.byte	0x04, 0x12
        /*0452*/ 	.short	(.L_185 - .L_184)
	.align		4
.L_184:
        /*0454*/ 	.word	index@(fused_nn_batch_matmul_4_kernel0)
        /*0458*/ 	.word	0x00000000


	//----- nvinfo : EIATTR_MIN_STACK_SIZE
	.align		4
.L_185:
        /*045c*/ 	.byte	0x04, 0x12
        /*045e*/ 	.short	(.L_187 - .L_186)
	.align		4
.L_186:
        /*0460*/ 	.word	index@(fused_reshape_add_reshape_transpose_reshape_transpose_1_kernel0)
        /*0464*/ 	.word	0x00000000


	//----- nvinfo : EIATTR_MIN_STACK_SIZE
	.align		4
.L_187:
        /*0468*/ 	.byte	0x04, 0x12
        /*046a*/ 	.short	(.L_189 - .L_188)
	.align		4
.L_188:
        /*046c*/ 	.word	index@(fused_mean_kernel1)
        /*0470*/ 	.word	0x00000000
.L_189:


//--------------------- .nv.compat                --------------------------
	.section	.nv.compat,"",@"SHT_CUDA_COMPAT_INFO"
	.align	4
        /*0000*/ 	.byte	0x02, 0x09, 0x00, 0x00, 0x02, 0x02, 0x01, 0x00, 0x02, 0x05, 0x05, 0x00, 0x03, 0x07, 0x01, 0x01
        /*0010*/ 	.byte	0x02, 0x03, 0x00, 0x00, 0x02, 0x06, 0x01, 0x00, 0x04, 0x0b, 0x08, 0x00, 0x01, 0x00, 0x00, 0x00
        /*0020*/ 	.byte	0x00, 0x00, 0x00, 0x00


//--------------------- .nv.info.fused_less_add_where_take_add_less_add_where_take_add_kernel0 --------------------------
	.section	.nv.info.fused_less_add_where_take_add_less_add_where_take_add_kernel0,"",@"SHT_CUDA_INFO"
	.sectionflags	@""
	.align	4


	//----- nvinfo : EIATTR_CUDA_API_VERSION
	.align		4
        /*0000*/ 	.byte	0x04, 0x37
        /*0002*/ 	.short	(.L_191 - .L_190)
.L_190:
        /*0004*/ 	.word	0x00000082


	//----- nvinfo : EIATTR_KPARAM_INFO
	.align		4
.L_191:
        /*0008*/ 	.byte	0x04, 0x17
        /*000a*/ 	.short	(.L_193 - .L_192)
.L_192:
        /*000c*/ 	.word	0x00000000
        /*0010*/ 	.short	0x0005
        /*0012*/ 	.short	0x0028
        /*0014*/ 	.byte	0x00, 0xf5, 0x21, 0x00


	//----- nvinfo : EIATTR_KPARAM_INFO
	.align		4
.L_193:
        /*0018*/ 	.byte	0x04, 0x17
        /*001a*/ 	.short	(.L_195 - .L_194)
.L_194:
        /*001c*/ 	.word	0x00000000
        /*0020*/ 	.short	0x0004
        /*0022*/ 	.short	0x0020
        /*0024*/ 	.byte	0x00, 0xf5, 0x21, 0x00


	//----- nvinfo : EIATTR_KPARAM_INFO
	.align		4
.L_195:
        /*0028*/ 	.byte	0x04, 0x17
        /*002a*/ 	.short	(.L_197 - .L_196)
.L_196:
        /*002c*/ 	.word	0x00000000
        /*0030*/ 	.short	0x0003
        /*0032*/ 	.short	0x0018
        /*0034*/ 	.byte	0x00, 0xf5, 0x21, 0x00


	//----- nvinfo : EIATTR_KPARAM_INFO
	.align		4
.L_197:
        /*0038*/ 	.byte	0x04, 0x17
        /*003a*/ 	.short	(.L_199 - .L_198)
.L_198:
        /*003c*/ 	.word	0x00000000
        /*0040*/ 	.short	0x0002
        /*0042*/ 	.short	0x0010
        /*0044*/ 	.byte	0x00, 0xf5, 0x21, 0x00


	//----- nvinfo : EIATTR_KPARAM_INFO
	.align		4
.L_199:
        /*0048*/ 	.byte	0x04, 0x17
        /*004a*/ 	.short	(.L_201 - .L_200)
.L_200:
        /*004c*/ 	.word	0x00000000
        /*0050*/ 	.short	0x0001
        /*0052*/ 	.short	0x0008
        /*0054*/ 	.byte	0x00, 0xf5, 0x21, 0x00


	//----- nvinfo : EIATTR_KPARAM_INFO
	.align		4
.L_201:
        /*0058*/ 	.byte	0x04, 0x17
        /*005a*/ 	.short	(.L_203 - .L_202)
.L_202:
        /*005c*/ 	.word	0x00000000
        /*0060*/ 	.short	0x0000
        /*0062*/ 	.short	0x0000
        /*0064*/ 	.byte	0x00, 0xf5, 0x21, 0x00


	//----- nvinfo : EIATTR_SPARSE_MMA_MASK
	.align		4
.L_203:
        /*0068*/ 	.byte	0x03, 0x50
        /*006a*/ 	.short	0x0000


	//----- nvinfo : EIATTR_MAXREG_COUNT
	.align		4
        /*006c*/ 	.byte	0x03, 0x1b
        /*006e*/ 	.short	0x00ff


	//----- nvinfo : EIATTR_MERCURY_ISA_VERSION
	.align		4
        /*0070*/ 	.byte	0x03, 0x5f
        /*0072*/ 	.short	0x0101


	//----- nvinfo : EIATTR_VRC_CTA_INIT_COUNT
	.align		4
        /*0074*/ 	.byte	0x02, 0x4a
	.zero		1
	.zero		1


	//----- nvinfo : EIATTR_EXIT_INSTR_OFFSETS
	.align		4
        /*0078*/ 	.byte	0x04, 0x1c
        /*007a*/ 	.short	(.L_205 - .L_204)


	//   ....[0]....
.L_204:
        /*007c*/ 	.word	0x000003e0


	//   ....[1]....
        /*0080*/ 	.word	0x00000700


	//----- nvinfo : EIATTR_CRS_STACK_SIZE
	.align		4
.L_205:
        /*0084*/ 	.byte	0x04, 0x1e
        /*0086*/ 	.short	(.L_207 - .L_206)
.L_206:
        /*0088*/ 	.word	0x00000000


	//----- nvinfo : EIATTR_CBANK_PARAM_SIZE
	.align		4
.L_207:
        /*008c*/ 	.byte	0x03, 0x19
        /*008e*/ 	.short	0x0030


	//----- nvinfo : EIATTR_PARAM_CBANK
	.align		4
        /*0090*/ 	.byte	0x04, 0x0a
        /*0092*/ 	.short	(.L_209 - .L_208)
	.align		4
.L_208:
        /*0094*/ 	.word	index@(.nv.constant0.fused_less_add_where_take_add_less_add_where_take_add_kernel0)
        /*0098*/ 	.short	0x0380
        /*009a*/ 	.short	0x0030


	//----- nvinfo : EIATTR_SW_WAR
	.align		4
.L_209:
        /*009c*/ 	.byte	0x04, 0x36
        /*009e*/ 	.short	(.L_211 - .L_210)
.L_210:
        /*00a0*/ 	.word	0x00000008
.L_211:


//--------------------- .nv.info.fused_squeeze_1_kernel0 --------------------------
	.section	.nv.info.fused_squeeze_1_kernel0,"",@"SHT_CUDA_INFO"
	.sectionflags	@""
	.align	4


	//----- nvinfo : EIATTR_CUDA_API_VERSION
	.align		4
        /*0000*/ 	.byte	0x04, 0x37
        /*0002*/ 	.short	(.L_213 - .L_212)
.L_212:
        /*0004*/ 	.word	0x00000082


	//----- nvinfo : EIATTR_KPARAM_INFO
	.align		4
.L_213:
        /*0008*/ 	.byte	0x04, 0x17
        /*000a*/ 	.short	(.L_215 - .L_214)
.L_214:
        /*000c*/ 	.word	0x00000000
        /*0010*/ 	.short	0x0001
        /*0012*/ 	.short	0x0008
        /*0014*/ 	.byte	0x00, 0xf5, 0x21, 0x00


	//----- nvinfo : EIATTR_KPARAM_INFO
	.align		4
.L_215:
        /*0018*/ 	.byte	0x04, 0x17
        /*001a*/ 	.short	(.L_217 - .L_216)
.L_216:
        /*001c*/ 	.word	0x00000000
        /*0020*/ 	.short	0x0000
        /*0022*/ 	.short	0x0000
        /*0024*/ 	.byte	0x00, 0xf5, 0x21, 0x00


	//----- nvinfo : EIATTR_SPARSE_MMA_MASK
	.align		4
.L_217:
        /*0028*/ 	.byte	0x03, 0x50
        /*002a*/ 	.short	0x0000


	//----- nvinfo : EIATTR_MAXREG_COUNT
	.align		4
        /*002c*/ 	.byte	0x03, 0x1b
        /*002e*/ 	.short	0x00ff


	//----- nvinfo : EIATTR_MERCURY_ISA_VERSION
	.align		4
        /*0030*/ 	.byte	0x03, 0x5f
        /*0032*/ 	.short	0x0101


	//----- nvinfo : EIATTR_VRC_CTA_INIT_COUNT
	.align		4
        /*0034*/ 	.byte	0x02, 0x4a
	.zero		1
	.zero		1


	//----- nvinfo : EIATTR_EXIT_INSTR_OFFSETS
	.align		4
        /*0038*/ 	.byte	0x04, 0x1c
        /*003a*/ 	.short	(.L_219 - .L_218)


	//   ....[0]....
.L_218:
        /*003c*/ 	.word	0x00000090


	//----- nvinfo : EIATTR_CBANK_PARAM_SIZE
	.align		4
.L_219:
        /*0040*/ 	.byte	0x03, 0x19
        /*0042*/ 	.short	0x0010


	//----- nvinfo : EIATTR_PARAM_CBANK
	.align		4
        /*0044*/ 	.byte	0x04, 0x0a
        /*0046*/ 	.short	(.L_221 - .L_220)
	.align		4
.L_220:
        /*0048*/ 	.word	index@(.nv.constant0.fused_squeeze_1_kernel0)
        /*004c*/ 	.short	0x0380
        /*004e*/ 	.short	0x0010


	//----- nvinfo : EIATTR_SW_WAR
	.align		4
.L_221:
        /*0050*/ 	.byte	0x04, 0x36
        /*0052*/ 	.short	(.L_223 - .L_222)
.L_222:
        /*0054*/ 	.word	0x00000008
.L_223:


//--------------------- .nv.info.fused_reshape_add_split_kernel1 --------------------------
	.section	.nv.info.fused_reshape_add_split_kernel1,"",@"SHT_CUDA_INFO"
	.sectionflags	@""
	.align	4


	//----- nvinfo : EIATTR_CUDA_API_VERSION
	.align		4
        /*0000*/ 	.byte	0x04, 0x37
        /*0002*/ 	.short	(.L_225 - .L_224)
.L_224:
        /*0004*/ 	.word	0x00000082


	//----- nvinfo : EIATTR_KPARAM_INFO
	.align		4
.L_225:
        /*0008*/ 	.byte	0x04, 0x17
        /*000a*/ 	.short	(.L_227 - .L_226)
.L_226:
        /*000c*/ 	.word	0x00000000
        /*0010*/ 	.short	0x0002
        /*0012*/ 	.short	0x0010
        /*0014*/ 	.byte	0x00, 0xf5, 0x21, 0x00


	//----- nvinfo : EIATTR_KPARAM_INFO
	.align		4
.L_227:
        /*0018*/ 	.byte	0x04, 0x17
        /*001a*/ 	.short	(.L_229 - .L_228)
.L_228:
        /*001c*/ 	.word	0x00000000
        /*0020*/ 	.short	0x0001
        /*0022*/ 	.short	0x0008
        /*0024*/ 	.byte	0x00, 0xf5, 0x21, 0x00


	//----- nvinfo : EIATTR_KPARAM_INFO
	.align		4
.L_229:
        /*0028*/ 	.byte	0x04, 0x17
        /*002a*/ 	.short	(.L_231 - .L_230)
.L_230:
        /*002c*/ 	.word	0x00000000
        /*0030*/ 	.short	0x0000
        /*0032*/ 	.short	0x0000
        /*0034*/ 	.byte	0x00, 0xf5, 0x21, 0x00


	//----- nvinfo : EIATTR_SPARSE_MMA_MASK
	.align		4
.L_231:
        /*0038*/ 	.byte	0x03, 0x50
        /*003a*/ 	.short	0x0000


	//----- nvinfo : EIATTR_MAXREG_COUNT
	.align		4
        /*003c*/ 	.byte	0x03, 0x1b
        /*003e*/ 	.short	0x00ff


	//----- nvinfo : EIATTR_MERCURY_ISA_VERSION
	.align		4
        /*0040*/ 	.byte	0x03, 0x5f
        /*0042*/ 	.short	0x0101


	//----- nvinfo : EIATTR_VRC_CTA_INIT_COUNT
	.align		4
        /*0044*/ 	.byte	0x02, 0x4a
	.zero		1
	.zero		1


	//----- nvinfo : EIATTR_EXIT_INSTR_OFFSETS
	.align		4
        /*0048*/ 	.byte	0x04, 0x1c
        /*004a*/ 	.short	(.L_233 - .L_232)


	//   ....[0]....
.L_232:
        /*004c*/ 	.word	0x000000d0


	//----- nvinfo : EIATTR_CBANK_PARAM_SIZE
	.align		4
.L_233:
        /*0050*/ 	.byte	0x03, 0x19
        /*0052*/ 	.short	0x0018


	//----- nvinfo : EIATTR_PARAM_CBANK
	.align		4
        /*0054*/ 	.byte	0x04, 0x0a
        /*0056*/ 	.short	(.L_235 - .L_234)
	.align		4
.L_234:
        /*0058*/ 	.word	index@(.nv.constant0.fused_reshape_add_split_kernel1)
        /*005c*/ 	.short	0x0380
        /*005e*/ 	.short	0x0018


	//----- nvinfo : EIATTR_SW_WAR
	.align		4
.L_235:
        /*0060*/ 	.byte	0x04, 0x36
        /*0062*/ 	.short	(.L_237 - .L_236)
.L_236:
        /*0064*/ 	.word	0x00000008
.L_237:


//--------------------- .nv.info.fused_subtract_kernel0 --------------------------
	.section	.nv.info.fused_subtract_kernel0,"",@"SHT_CUDA_INFO"
	.sectionflags	@""
	.align	4


	//----- nvinfo : EIATTR_CUDA_API_VERSION
	.align		4
        /*0000*/ 	.byte	0x04, 0x37
        /*0002*/ 	.short	(.L_239 - .L_238)
.L_238:
        /*0004*/ 	.word	0x00000082


	//----- nvinfo : EIATTR_KPARAM_INFO
	.align		4
.L_239:
        /*0008*/ 	.byte	0x04, 0x17
        /*000a*/ 	.short	(.L_241 - .L_240)
.L_240:
        /*000c*/ 	.word	0x00000000
        /*0010*/ 	.short	0x0002
        /*0012*/ 	.short	0x0010
        /*0014*/ 	.byte	0x00, 0xf5, 0x21, 0x00


	//----- nvinfo : EIATTR_KPARAM_INFO
	.align		4
.L_241:
        /*0018*/ 	.byte	0x04, 0x17
        /*001a*/ 	.short	(.L_243 - .L_242)
.L_242:
        /*001c*/ 	.word	0x00000000
        /*0020*/ 	.short	0x0001
        /*0022*/ 	.short	0x0008
        /*0024*/ 	.byte	0x00, 0xf5, 0x21, 0x00


	//----- nvinfo : EIATTR_KPARAM_INFO
	.align		4
.L_243:
        /*0028*/ 	.byte	0x04, 0x17
        /*002a*/ 	.short	(.L_245 - .L_244)
.L_244:
        /*002c*/ 	.word	0x00000000
        /*0030*/ 	.short	0x0000
        /*0032*/ 	.short	0x0000
        /*0034*/ 	.byte	0x00, 0xf5, 0x21, 0x00


	//----- nvinfo : EIATTR_SPARSE_MMA_MASK
	.align		4
.L_245:
        /*0038*/ 	.byte	0x03, 0x50
        /*003a*/ 	.short	0x0000


	//----- nvinfo : EIATTR_MAXREG_COUNT
	.align		4
        /*003c*/ 	.byte	0x03, 0x1b
        /*003e*/ 	.short	0x00ff


	//----- nvinfo : EIATTR_MERCURY_ISA_VERSION
	.align		4
        /*0040*/ 	.byte	0x03, 0x5f
        /*0042*/ 	.short	0x0101


	//----- nvinfo : EIATTR_VRC_CTA_INIT_COUNT
	.align		4
        /*0044*/ 	.byte	0x02, 0x4a
	.zero		1
	.zero		1


	//----- nvinfo : EIATTR_EXIT_INSTR_OFFSETS
	.align		4
        /*0048*/ 	.byte	0x04, 0x1c
        /*004a*/ 	.short	(.L_247 - .L_246)


	//   ....[0]....
.L_246:
        /*004c*/ 	.word	0x00000140


	//   ....[1]....
        /*0050*/ 	.word	0x000001d0


	//----- nvinfo : EIATTR_CBANK_PARAM_SIZE
	.align		4
.L_247:
        /*0054*/ 	.byte	0x03, 0x19
        /*0056*/ 	.short	0x0018


	//----- nvinfo : EIATTR_PARAM_CBANK
	.align		4
        /*0058*/ 	.byte	0x04, 0x0a
        /*005a*/ 	.short	(.L_249 - .L_248)
	.align		4
.L_248:
        /*005c*/ 	.word	index@(.nv.constant0.fused_subtract_kernel0)
        /*0060*/ 	.short	0x0380
        /*0062*/ 	.short	0x0018


	//----- nvinfo : EIATTR_SW_WAR
	.align		4
.L_249:
        /*0064*/ 	.byte	0x04, 0x36
        /*0066*/ 	.short	(.L_251 - .L_250)
.L_250:
        /*0068*/ 	.word	0x00000008
.L_251:


//--------------------- .nv.info.fused_reshape_add_reshape_transpose_reshape_transpose_kernel0 --------------------------
	.section	.nv.info.fused_reshape_add_reshape_transpose_reshape_transpose_kernel0,"",@"SHT_CUDA_INFO"
	.sectionflags	@""
	.align	4


	//----- nvinfo : EIATTR_CUDA_API_VERSION
	.align		4
        /*0000*/ 	.byte	0x04, 0x37
        /*0002*/ 	.short	(.L_253 - .L_252)
.L_252:
        /*0004*/ 	.word	0x00000082


	//----- nvinfo : EIATTR_KPARAM_INFO
	.align		4
.L_253:
        /*0008*/ 	.byte	0x04, 0x17
        /*000a*/ 	.short	(.L_255 - .L_254)
.L_254:
        /*000c*/ 	.word	0x00000000
        /*0010*/ 	.short	0x0002
        /*0012*/ 	.short	0x0010
        /*0014*/ 	.byte	0x00, 0xf5, 0x21, 0x00


	//----- nvinfo : EIATTR_KPARAM_INFO
	.align		4
.L_255:
        /*0018*/ 	.byte	0x04, 0x17
        /*001a*/ 	.short	(.L_257 - .L_256)
.L_256:
        /*001c*/ 	.word	0x00000000
        /*0020*/ 	.short	0x0001
        /*0022*/ 	.short	0x0008
        /*0024*/ 	.byte	0x00, 0xf5, 0x21, 0x00


	//----- nvinfo : EIATTR_KPARAM_INFO
	.align		4
.L_257:
        /*0028*/ 	.byte	0x04, 0x17
        /*002a*/ 	.short	(.L_259 - .L_258)
.L_258:
        /*002c*/ 	.word	0x00000000
        /*0030*/ 	.short	0x0000
        /*0032*/ 	.short	0x0000
        /*0034*/ 	.byte	0x00, 0xf5, 0x21, 0x00


	//----- nvinfo : EIATTR_SPARSE_MMA_MASK
	.align		4
.L_259:
        /*0038*/ 	.byte	0x03, 0x50
        /*003a*/ 	.short	0x0000


	//----- nvinfo : EIATTR_MAXREG_COUNT
	.align		4
        /*003c*/ 	.byte	0x03, 0x1b
        /*003e*/ 	.short	0x00ff


	//----- nvinfo : EIATTR_MERCURY_ISA_VERSION
	.align		4
        /*0040*/ 	.byte	0x03, 0x5f
        /*0042*/ 	.short	0x0101


	//----- nvinfo : EIATTR_VRC_CTA_INIT_COUNT
	.align		4
        /*0044*/ 	.byte	0x02, 0x4a
	.zero		1
	.zero		1


	//----- nvinfo : EIATTR_EXIT_INSTR_OFFSETS
	.align		4
        /*0048*/ 	.byte	0x04, 0x1c
        /*004a*/ 	.short	(.L_261 - .L_260)


	//   ....[0]....
.L_260:
        /*004c*/ 	.word	0x00000230


	//   ....[1]....
        /*0050*/ 	.word	0x00000390


	//----- nvinfo : EIATTR_CBANK_PARAM_SIZE
	.align		4
.L_261:
        /*0054*/ 	.byte	0x03, 0x19
        /*0056*/ 	.short	0x0018


	//----- nvinfo : EIATTR_PARAM_CBANK
	.align		4
        /*0058*/ 	.byte	0x04, 0x0a
        /*005a*/ 	.short	(.L_263 - .L_262)
	.align		4
.L_262:
        /*005c*/ 	.word	index@(.nv.constant0.fused_reshape_add_reshape_transpose_reshape_transpose_kernel0)
        /*0060*/ 	.short	0x0380
        /*0062*/ 	.short	0x0018


	//----- nvinfo : EIATTR_SW_WAR
	.align		4
.L_263:
        /*0064*/ 	.byte	0x04, 0x36
        /*0066*/ 	.short	(.L_265 - .L_264)
.L_264:
        /*0068*/ 	.word	0x00000008
.L_265:


//--------------------- .nv.info.fused_reshape_add_multiply_divide_erf_add_multiply_reshape_kernel0 --------------------------
	.section	.nv.info.fused_reshape_add_multiply_divide_erf_add_multiply_reshape_kernel0,"",@"SHT_CUDA_INFO"
	.sectionflags	@""
	.align	4


	//----- nvinfo : EIATTR_CUDA_API_VERSION
	.align		4
        /*0000*/ 	.byte	0x04, 0x37
        /*0002*/ 	.short	(.L_267 - .L_266)
.L_266:
        /*0004*/ 	.word	0x00000082


	//----- nvinfo : EIATTR_KPARAM_INFO
	.align		4
.L_267:
        /*0008*/ 	.byte	0x04, 0x17
        /*000a*/ 	.short	(.L_269 - .L_268)
.L_268:
        /*000c*/ 	.word	0x00000000
        /*0010*/ 	.short	0x0002
        /*0012*/ 	.short	0x0010
        /*0014*/ 	.byte	0x00, 0xf5, 0x21, 0x00


	//----- nvinfo : EIATTR_KPARAM_INFO
	.align		4
.L_269:
        /*0018*/ 	.byte	0x04, 0x17
        /*001a*/ 	.short	(.L_271 - .L_270)
.L_270:
        /*001c*/ 	.word	0x00000000
        /*0020*/ 	.short	0x0001
        /*0022*/ 	.short	0x0008
        /*0024*/ 	.byte	0x00, 0xf5, 0x21, 0x00


	//----- nvinfo : EIATTR_KPARAM_INFO
	.align		4
.L_271:
        /*0028*/ 	.byte	0x04, 0x17
        /*002a*/ 	.short	(.L_273 - .L_272)
.L_272:
        /*002c*/ 	.word	0x00000000
        /*0030*/ 	.short	0x0000
        /*0032*/ 	.short	0x0000
        /*0034*/ 	.byte	0x00, 0xf5, 0x21, 0x00


	//----- nvinfo : EIATTR_SPARSE_MMA_MASK
	.align		4
.L_273:
        /*0038*/ 	.byte	0x03, 0x50
        /*003a*/ 	.short	0x0000


	//----- nvinfo : EIATTR_MAXREG_COUNT
	.align		4
        /*003c*/ 	.byte	0x03, 0x1b
        /*003e*/ 	.short	0x00ff


	//----- nvinfo : EIATTR_MERCURY_ISA_VERSION
	.align		4
        /*0040*/ 	.byte	0x03, 0x5f
        /*0042*/ 	.short	0x0101


	//----- nvinfo : EIATTR_VRC_CTA_INIT_COUNT
	.align		4
        /*0044*/ 	.byte	0x02, 0x4a
	.zero		1
	.zero		1


	//----- nvinfo : EIATTR_EXIT_INSTR_OFFSETS
	.align		4
        /*0048*/ 	.byte	0x04, 0x1c
        /*004a*/ 	.short	(.L_275 - .L_274)


	//   ....[0]....
.L_274:
        /*004c*/ 	.word	0x00000bf0


	//----- nvinfo : EIATTR_CBANK_PARAM_SIZE
	.align		4
.L_275:
        /*0050*/ 	.byte	0x03, 0x19
        /*0052*/ 	.short	0x0018


	//----- nvinfo : EIATTR_PARAM_CBANK
	.align		4
        /*0054*/ 	.byte	0x04, 0x0a
        /*0056*/ 	.short	(.L_277 - .L_276)
	.align		4
.L_276:
        /*0058*/ 	.word	index@(.nv.constant0.fused_reshape_add_multiply_divide_erf_add_multiply_reshape_kernel0)
        /*005c*/ 	.short	0x0380
        /*005e*/ 	.short	0x0018


	//----- nvinfo : EIATTR_SW_WAR
	.align		4
.L_277:
        /*0060*/ 	.byte	0x04, 0x36
        /*0062*/ 	.short	(.L_279 - .L_278)
.L_278:
        /*0064*/ 	.word	0x00000008
.L_279:


//--------------------- .nv.info.fused_reshape_add_split_kernel0 --------------------------
	.section	.nv.info.fused_reshape_add_split_kernel0,"",@"SHT_CUDA_INFO"
	.sectionflags	@""
	.align	4


	//----- nvinfo : EIATTR_CUDA_API_VERSION
	.align		4
        /*0000*/ 	.byte	0x04, 0x37
        /*0002*/ 	.short	(.L_281 - .L_280)
.L_280:
        /*0004*/ 	.word	0x00000082


	//----- nvinfo : EIATTR_KPARAM_INFO
	.align		4
.L_281:
        /*0008*/ 	.byte	0x04, 0x17
        /*000a*/ 	.short	(.L_283 - .L_282)
.L_282:
        /*000c*/ 	.word	0x00000000
        /*0010*/ 	.short	0x0002
        /*0012*/ 	.short	0x0010
        /*0014*/ 	.byte	0x00, 0xf5, 0x21, 0x00


	//----- nvinfo : EIATTR_KPARAM_INFO
	.align		4
.L_283:
        /*0018*/ 	.byte	0x04, 0x17
        /*001a*/ 	.short	(.L_285 - .L_284)
.L_284:
        /*001c*/ 	.word	0x00000000
        /*0020*/ 	.short	0x0001
        /*0022*/ 	.short	0x0008
        /*0024*/ 	.byte	0x00, 0xf5, 0x21, 0x00


	//----- nvinfo : EIATTR_KPARAM_INFO
	.align		4
.L_285:
        /*0028*/ 	.byte	0x04, 0x17
        /*002a*/ 	.short	(.L_287 - .L_286)
.L_286:
        /*002c*/ 	.word	0x00000000
        /*0030*/ 	.short	0x0000
        /*0032*/ 	.short	0x0000
        /*0034*/ 	.byte	0x00, 0xf5, 0x21, 0x00


	//----- nvinfo : EIATTR_SPARSE_MMA_MASK
	.align		4
.L_287:
        /*0038*/ 	.byte	0x03, 0x50
        /*003a*/ 	.short	0x0000


	//----- nvinfo : EIATTR_MAXREG_COUNT
	.align		4
        /*003c*/ 	.byte	0x03, 0x1b
        /*003e*/ 	.short	0x00ff


	//----- nvinfo : EIATTR_MERCURY_ISA_VERSION
	.align		4
        /*0040*/ 	.byte	0x03, 0x5f
        /*0042*/ 	.short	0x0101


	//----- nvinfo : EIATTR_VRC_CTA_INIT_COUNT
	.align		4
        /*0044*/ 	.byte	0x02, 0x4a
	.zero		1
	.zero		1


	//----- nvinfo : EIATTR_EXIT_INSTR_OFFSETS
	.align		4
        /*0048*/ 	.byte	0x04, 0x1c
        /*004a*/ 	.short	(.L_289 - .L_288)


	//   ....[0]....
.L_288:
        /*004c*/ 	.word	0x000000d0


	//----- nvinfo : EIATTR_CBANK_PARAM_SIZE
	.align		4
.L_289:
        /*0050*/ 	.byte	0x03, 0x19
        /*0052*/ 	.short	0x0018


	//----- nvinfo : EIATTR_PARAM_CBANK
	.align		4
        /*0054*/ 	.byte	0x04, 0x0a
        /*0056*/ 	.short	(.L_291 - .L_290)
	.align		4
.L_290:
        /*0058*/ 	.word	index@(.nv.constant0.fused_reshape_add_split_kernel0)
        /*005c*/ 	.short	0x0380
        /*005e*/ 	.short	0x0018


	//----- nvinfo : EIATTR_SW_WAR
	.align		4
.L_291:
        /*0060*/ 	.byte	0x04, 0x36
        /*0062*/ 	.short	(.L_293 - .L_292)
.L_292:
        /*0064*/ 	.word	0x00000008
.L_293:


//--------------------- .nv.info.fused_power_mean_kernel1 --------------------------
	.section	.nv.info.fused_power_mean_kernel1,"",@"SHT_CUDA_INFO"
	.sectionflags	@""
	.align	4


	//----- nvinfo : EIATTR_CUDA_API_VERSION
	.align		4
        /*0000*/ 	.byte	0x04, 0x37
        /*0002*/ 	.short	(.L_295 - .L_294)
.L_294:
        /*0004*/ 	.word	0x00000082


	//----- nvinfo : EIATTR_KPARAM_INFO
	.align		4
.L_295:
        /*0008*/ 	.byte	0x04, 0x17
        /*000a*/ 	.short	(.L_297 - .L_296)
.L_296:
        /*000c*/ 	.word	0x00000000
        /*0010*/ 	.short	0x0001
        /*0012*/ 	.short	0x0008
        /*0014*/ 	.byte	0x00, 0xf5, 0x21, 0x00


	//----- nvinfo : EIATTR_KPARAM_INFO
	.align		4
.L_297:
        /*0018*/ 	.byte	0x04, 0x17
        /*001a*/ 	.short	(.L_299 - .L_298)
.L_298:
        /*001c*/ 	.word	0x00000000
        /*0020*/ 	.short	0x0000
        /*0022*/ 	.short	0x0000
        /*0024*/ 	.byte	0x00, 0xf5, 0x21, 0x00


	//----- nvinfo : EIATTR_SPARSE_MMA_MASK
	.align		4
.L_299:
        /*0028*/ 	.byte	0x03, 0x50
        /*002a*/ 	.short	0x0000


	//----- nvinfo : EIATTR_MAXREG_COUNT
	.align		4
        /*002c*/ 	.byte	0x03, 0x1b
        /*002e*/ 	.short	0x00ff


	//----- nvinfo : EIATTR_MERCURY_ISA_VERSION
	.align		4
        /*0030*/ 	.byte	0x03, 0x5f
        /*0032*/ 	.short	0x0101


	//----- nvinfo : EIATTR_VRC_CTA_INIT_COUNT
	.align		4
        /*0034*/ 	.byte	0x02, 0x4a
	.zero		1
	.zero		1


	//----- nvinfo : EIATTR_EXIT_INSTR_OFFSETS
	.align		4
        /*0038*/ 	.byte	0x04, 0x1c
        /*003a*/ 	.short	(.L_301 - .L_300)


	//   ....[0]....
.L_300:
        /*003c*/ 	.word	0x000000a0


	//----- nvinfo : EIATTR_CBANK_PARAM_SIZE
	.align		4
.L_301:
        /*0040*/ 	.byte	0x03, 0x19
        /*0042*/ 	.short	0x0010


	//----- nvinfo : EIATTR_PARAM_CBANK
	.align		4
        /*0044*/ 	.byte	0x04, 0x0a
        /*0046*/ 	.short	(.L_303 - .L_302)
	.align		4
.L_302:
        /*0048*/ 	.word	index@(.nv.constant0.fused_power_mean_kernel1)
        /*004c*/ 	.short	0x0380
        /*004e*/ 	.short	0x0010


	//----- nvinfo : EIATTR_SW_WAR
	.align		4
.L_303:
        /*0050*/ 	.byte	0x04, 0x36
        /*0052*/ 	.short	(.L_305 - .L_304)
.L_304:
        /*0054*/ 	.word	0x00000008
.L_305:


//--------------------- .nv.info.fused_max_kernel0 --------------------------
	.section	.nv.info.fused_max_kernel0,"",@"SHT_CUDA_INFO"
	.sectionflags	@""
	.align	4


	//----- nvinfo : EIATTR_CUDA_API_VERSION
	.align		4
        /*0000*/ 	.byte	0x04, 0x37
        /*0002*/ 	.short	(.L_307 - .L_306)
.L_306:
        /*0004*/ 	.word	0x00000082


	//----- nvinfo : EIATTR_KPARAM_INFO
	.align		4
.L_307:
        /*0008*/ 	.byte	0x04, 0x17
        /*000a*/ 	.short	(.L_309 - .L_308)
.L_308:
        /*000c*/ 	.word	0x00000000
        /*0010*/ 	.short	0x0001
        /*0012*/ 	.short	0x0008
        /*0014*/ 	.byte	0x00, 0xf5, 0x21, 0x00


	//----- nvinfo : EIATTR_KPARAM_INFO
	.align		4
.L_309:
        /*0018*/ 	.byte	0x04, 0x17
        /*001a*/ 	.short	(.L_311 - .L_310)
.L_310:
        /*001c*/ 	.word	0x00000000
        /*0020*/ 	.short	0x0000
        /*0022*/ 	.short	0x0000
        /*0024*/ 	.byte	0x00, 0xf5, 0x21, 0x00


	//----- nvinfo : EIATTR_SPARSE_MMA_MASK
	.align		4
.L_311:
        /*0028*/ 	.byte	0x03, 0x50
        /*002a*/ 	.short	0x0000


	//----- nvinfo : EIATTR_MAXREG_COUNT
	.align		4
        /*002c*/ 	.byte	0x03, 0x1b
        /*002e*/ 	.short	0x00ff


	//----- nvinfo : EIATTR_MERCURY_ISA_VERSION
	.align		4
        /*0030*/ 	.byte	0x03, 0x5f
        /*0032*/ 	.short	0x0101


	//----- nvinfo : EIATTR_COOP_GROUP_MASK_REGIDS
	.align		4
        /*0034*/ 	.byte	0x04, 0x29
        /*0036*/ 	.short	(.L_313 - .L_312)


	//   ....[0]....
.L_312:
        /*0038*/ 	.word	0x05000009


	//   ....[1]....
        /*003c*/ 	.word	0x05000009


	//   ....[2]....
        /*0040*/ 	.word	0x05000009


	//   ....[3]....
        /*0044*/ 	.word	0x05000009


	//   ....[4]....
        /*0048*/ 	.word	0x05000009


	//   ....[5]....
        /*004c*/ 	.word	0x05000009


	//----- nvinfo : EIATTR_COOP_GROUP_INSTR_OFFSETS
	.align		4
.L_313:
        /*0050*/ 	.byte	0x04, 0x28
        /*0052*/ 	.short	(.L_315 - .L_314)


	//   ....[0]....
.L_314:
        /*0054*/ 	.word	0x000001d0


	//   ....[1]....
        /*0058*/ 	.word	0x000001f0


	//   ....[2]....
        /*005c*/ 	.word	0x00000210


	//   ....[3]....
        /*0060*/ 	.word	0x00000230


	//   ....[4]....
        /*0064*/ 	.word	0x00000250


	//   ....[5]....
        /*0068*/ 	.word	0x00000270


	//----- nvinfo : EIATTR_VRC_CTA_INIT_COUNT
	.align		4
.L_315:
        /*006c*/ 	.byte	0x02, 0x4a
	.zero		1
	.zero		1


	//----- nvinfo : EIATTR_EXIT_INSTR_OFFSETS
	.align		4
        /*0070*/ 	.byte	0x04, 0x1c
        /*0072*/ 	.short	(.L_317 - .L_316)


	//   ....[0]....
.L_316:
        /*0074*/ 	.word	0x00000280


	//   ....[1]....
        /*0078*/ 	.word	0x000002d0


	//----- nvinfo : EIATTR_CBANK_PARAM_SIZE
	.align		4
.L_317:
        /*007c*/ 	.byte	0x03, 0x19
        /*007e*/ 	.short	0x0010


	//----- nvinfo : EIATTR_PARAM_CBANK
	.align		4
        /*0080*/ 	.byte	0x04, 0x0a
        /*0082*/ 	.short	(.L_319 - .L_318)
	.align		4
.L_318:
        /*0084*/ 	.word	index@(.nv.constant0.fused_max_kernel0)
        /*0088*/ 	.short	0x0380
        /*008a*/ 	.short	0x0010


	//----- nvinfo : EIATTR_SW_WAR
	.align		4
.L_319:
        /*008c*/ 	.byte	0x04, 0x36
        /*008e*/ 	.short	(.L_321 - .L_320)
.L_320:
        /*0090*/ 	.word	0x00000008
.L_321:


//--------------------- .nv.info.fused_reshape_divide_add_kernel0 --------------------------
	.section	.nv.info.fused_reshape_divide_add_kernel0,"",@"SHT_CUDA_INFO"
	.sectionflags	@""
	.align	4


	//----- nvinfo : EIATTR_CUDA_API_VERSION
	.align		4
        /*0000*/ 	.byte	0x04, 0x37
        /*0002*/ 	.short	(.L_323 - .L_322)
.L_322:
        /*0004*/ 	.word	0x00000082


	//----- nvinfo : EIATTR_KPARAM_INFO
	.align		4
.L_323:
        /*0008*/ 	.byte	0x04, 0x17
        /*000a*/ 	.short	(.L_325 - .L_324)
.L_324:
        /*000c*/ 	.word	0x00000000
        /*0010*/ 	.short	0x0002
        /*0012*/ 	.short	0x0010
        /*0014*/ 	.byte	0x00, 0xf5, 0x21, 0x00


	//----- nvinfo : EIATTR_KPARAM_INFO
	.align		4
.L_325:
        /*0018*/ 	.byte	0x04, 0x17
        /*001a*/ 	.short	(.L_327 - .L_326)
.L_326:
        /*001c*/ 	.word	0x00000000
        /*0020*/ 	.short	0x0001
        /*0022*/ 	.short	0x0008
        /*0024*/ 	.byte	0x00, 0xf5, 0x21, 0x00


	//----- nvinfo : EIATTR_KPARAM_INFO
	.align		4
.L_327:
        /*0028*/ 	.byte	0x04, 0x17
        /*002a*/ 	.short	(.L_329 - .L_328)
.L_328:
        /*002c*/ 	.word	0x00000000
        /*0030*/ 	.short	0x0000
        /*0032*/ 	.short	0x0000
        /*0034*/ 	.byte	0x00, 0xf5, 0x21, 0x00


	//----- nvinfo : EIATTR_SPARSE_MMA_MASK
	.align		4
.L_329:
        /*0038*/ 	.byte	0x03, 0x50
        /*003a*/ 	.short	0x0000


	//----- nvinfo : EIATTR_MAXREG_COUNT
	.align		4
        /*003c*/ 	.byte	0x03, 0x1b
        /*003e*/ 	.short	0x00ff


	//----- nvinfo : EIATTR_MERCURY_ISA_VERSION
	.align		4
        /*0040*/ 	.byte	0x03, 0x5f
        /*0042*/ 	.short	0x0101


	//----- nvinfo : EIATTR_VRC_CTA_INIT_COUNT
	.align		4
        /*0044*/ 	.byte	0x02, 0x4a
	.zero		1
	.zero		1


	//----- nvinfo : EIATTR_EXIT_INSTR_OFFSETS
	.align		4
        /*0048*/ 	.byte	0x04, 0x1c
        /*004a*/ 	.short	(.L_331 - .L_330)


	//   ....[0]....
.L_330:
        /*004c*/ 	.word	0x000005f0


	//----- nvinfo : EIATTR_CBANK_PARAM_SIZE
	.align		4
.L_331:
        /*0050*/ 	.byte	0x03, 0x19
        /*0052*/ 	.short	0x0018


	//----- nvinfo : EIATTR_PARAM_CBANK
	.align		4
        /*0054*/ 	.byte	0x04, 0x0a
        /*0056*/ 	.short	(.L_333 - .L_332)
	.align		4
.L_332:
        /*0058*/ 	.word	index@(.nv.constant0.fused_reshape_divide_add_kernel0)
        /*005c*/ 	.short	0x0380
        /*005e*/ 	.short	0x0018


	//----- nvinfo : EIATTR_SW_WAR
	.align		4
.L_333:
        /*0060*/ 	.byte	0x04, 0x36
        /*0062*/ 	.short	(.L_335 - .L_334)
.L_334:
        /*0064*/ 	.word	0x00000008
.L_335:


//--------------------- .nv.info.fused_reshape_transpose_reshape_kernel0 --------------------------
	.section	.nv.info.fused_reshape_transpose_reshape_kernel0,"",@"SHT_CUDA_INFO"
	.sectionflags	@""
	.align	4


	//----- nvinfo : EIATTR_CUDA_API_VERSION
	.align		4
        /*0000*/ 	.byte	0x04, 0x37
        /*0002*/ 	.short	(.L_337 - .L_336)
.L_336:
        /*0004*/ 	.word	0x00000082


	//----- nvinfo : EIATTR_KPARAM_INFO
	.align		4
.L_337:
        /*0008*/ 	.byte	0x04, 0x17
        /*000a*/ 	.short	(.L_339 - .L_338)
.L_338:
        /*000c*/ 	.word	0x00000000
        /*0010*/ 	.short	0x0001
        /*0012*/ 	.short	0x0008
        /*0014*/ 	.byte	0x00, 0xf5, 0x21, 0x00


	//----- nvinfo : EIATTR_KPARAM_INFO
	.align		4
.L_339:
        /*0018*/ 	.byte	0x04, 0x17
        /*001a*/ 	.short	(.L_341 - .L_340)
.L_340:
        /*001c*/ 	.word	0x00000000
        /*0020*/ 	.short	0x0000
        /*0022*/ 	.short	0x0000
        /*0024*/ 	.byte	0x00, 0xf5, 0x21, 0x00


	//----- nvinfo : EIATTR_SPARSE_MMA_MASK
	.align		4
.L_341:
        /*0028*/ 	.byte	0x03, 0x50
        /*002a*/ 	.short	0x0000


	//----- nvinfo : EIATTR_MAXREG_COUNT
	.align		4
        /*002c*/ 	.byte	0x03, 0x1b
        /*002e*/ 	.short	0x00ff


	//----- nvinfo : EIATTR_MERCURY_ISA_VERSION
	.align		4
        /*0030*/ 	.byte	0x03, 0x5f
        /*0032*/ 	.short	0x0101


	//----- nvinfo : EIATTR_VRC_CTA_INIT_COUNT
	.align		4
        /*0034*/ 	.byte	0x02, 0x4a
	.zero		1
	.zero		1


	//----- nvinfo : EIATTR_EXIT_INSTR_OFFSETS
	.align		4
        /*0038*/ 	.byte	0x04, 0x1c
        /*003a*/ 	.short	(.L_343 - .L_342)


	//   ....[0]....
.L_342:
        /*003c*/ 	.word	0x00000170


	//   ....[1]....
        /*0040*/ 	.word	0x000001a0


	//----- nvinfo : EIATTR_CRS_STACK_SIZE
	.align		4
.L_343:
        /*0044*/ 	.byte	0x04, 0x1e
        /*0046*/ 	.short	(.L_345 - .L_344)
.L_344:
        /*0048*/ 	.word	0x00000000


	//----- nvinfo : EIATTR_CBANK_PARAM_SIZE
	.align		4
.L_345:
        /*004c*/ 	.byte	0x03, 0x19
        /*004e*/ 	.short	0x0010


	//----- nvinfo : EIATTR_PARAM_CBANK
	.align		4
        /*0050*/ 	.byte	0x04, 0x0a
        /*0052*/ 	.short	(.L_347 - .L_346)
	.align		4
.L_346:
        /*0054*/ 	.word	index@(.nv.constant0.fused_reshape_transpose_reshape_kernel0)
        /*0058*/ 	.short	0x0380
        /*005a*/ 	.short	0x0010


	//----- nvinfo : EIATTR_SW_WAR
	.align		4
.L_347:
        /*005c*/ 	.byte	0x04, 0x36
        /*005e*/ 	.short	(.L_349 - .L_348)
.L_348:
        /*0060*/ 	.word	0x00000008
.L_349:


//--------------------- .nv.info.fused_reshape_add_add_kernel0 --------------------------
	.section	.nv.info.fused_reshape_add_add_kernel0,"",@"SHT_CUDA_INFO"
	.sectionflags	@""
	.align	4


	//----- nvinfo : EIATTR_CUDA_API_VERSION
	.align		4
        /*0000*/ 	.byte	0x04, 0x37
        /*0002*/ 	.short	(.L_351 - .L_350)
.L_350:
        /*0004*/ 	.word	0x00000082


	//----- nvinfo : EIATTR_KPARAM_INFO
	.align		4
.L_351:
        /*0008*/ 	.byte	0x04, 0x17
        /*000a*/ 	.short	(.L_353 - .L_352)
.L_352:
        /*000c*/ 	.word	0x00000000
        /*0010*/ 	.short	0x0003
        /*0012*/ 	.short	0x0018
        /*0014*/ 	.byte	0x00, 0xf5, 0x21, 0x00


	//----- nvinfo : EIATTR_KPARAM_INFO
	.align		4
.L_353:
        /*0018*/ 	.byte	0x04, 0x17
        /*001a*/ 	.short	(.L_355 - .L_354)
.L_354:
        /*001c*/ 	.word	0x00000000
        /*0020*/ 	.short	0x0002
        /*0022*/ 	.short	0x0010
        /*0024*/ 	.byte	0x00, 0xf5, 0x21, 0x00


	//----- nvinfo : EIATTR_KPARAM_INFO
	.align		4
.L_355:
        /*0028*/ 	.byte	0x04, 0x17
        /*002a*/ 	.short	(.L_357 - .L_356)
.L_356:
        /*002c*/ 	.word	0x00000000
        /*0030*/ 	.short	0x0001
        /*0032*/ 	.short	0x0008
        /*0034*/ 	.byte	0x00, 0xf5, 0x21, 0x00


	//----- nvinfo : EIATTR_KPARAM_INFO
	.align		4
.L_357:
        /*0038*/ 	.byte	0x04, 0x17
        /*003a*/ 	.short	(.L_359 - .L_358)
.L_358:
        /*003c*/ 	.word	0x00000000
        /*0040*/ 	.short	0x0000
        /*0042*/ 	.short	0x0000
        /*0044*/ 	.byte	0x00, 0xf5, 0x21, 0x00


	//----- nvinfo : EIATTR_SPARSE_MMA_MASK
	.align		4
.L_359:
        /*0048*/ 	.byte	0x03, 0x50
        /*004a*/ 	.short	0x0000


	//----- nvinfo : EIATTR_MAXREG_COUNT
	.align		4
        /*004c*/ 	.byte	0x03, 0x1b
        /*004e*/ 	.short	0x00ff


	//----- nvinfo : EIATTR_MERCURY_ISA_VERSION
	.align		4
        /*0050*/ 	.byte	0x03, 0x5f
        /*0052*/ 	.short	0x0101


	//----- nvinfo : EIATTR_VRC_CTA_INIT_COUNT
	.align		4
        /*0054*/ 	.byte	0x02, 0x4a
	.zero		1
	.zero		1


	//----- nvinfo : EIATTR_EXIT_INSTR_OFFSETS
	.align		4
        /*0058*/ 	.byte	0x04, 0x1c
        /*005a*/ 	.short	(.L_361 - .L_360)


	//   ....[0]....
.L_360:
        /*005c*/ 	.word	0x00000180


	//   ....[1]....
        /*0060*/ 	.word	0x00000250


	//----- nvinfo : EIATTR_CBANK_PARAM_SIZE
	.align		4
.L_361:
        /*0064*/ 	.byte	0x03, 0x19
        /*0066*/ 	.short	0x0020


	//----- nvinfo : EIATTR_PARAM_CBANK
	.align		4
        /*0068*/ 	.byte	0x04, 0x0a
        /*006a*/ 	.short	(.L_363 - .L_362)
	.align		4
.L_362:
        /*006c*/ 	.word	index@(.nv.constant0.fused_reshape_add_add_kernel0)
        /*0070*/ 	.short	0x0380
        /*0072*/ 	.short	0x0020


	//----- nvinfo : EIATTR_SW_WAR
	.align		4
.L_363:
        /*0074*/ 	.byte	0x04, 0x36
        /*0076*/ 	.short	(.L_365 - .L_364)
.L_364:
        /*0078*/ 	.word	0x00000008
.L_365:


//--------------------- .nv.info.fused_nn_batch_matmul_kernel0 --------------------------
	.section	.nv.info.fused_nn_batch_matmul_kernel0,"",@"SHT_CUDA_INFO"
	.sectionflags	@""
	.align	4


	//----- nvinfo : EIATTR_CUDA_API_VERSION
	.align		4
        /*0000*/ 	.byte	0x04, 0x37
        /*0002*/ 	.short	(.L_367 - .L_366)
.L_366:
        /*0004*/ 	.word	0x00000082


	//----- nvinfo : EIATTR_KPARAM_INFO
	.align		4
.L_367:
        /*0008*/ 	.byte	0x04, 0x17
        /*000a*/ 	.short	(.L_369 - .L_368)
.L_368:
        /*000c*/ 	.word	0x00000000
        /*0010*/ 	.short	0x0002
        /*0012*/ 	.short	0x0010
        /*0014*/ 	.byte	0x00, 0xf5, 0x21, 0x00


	//----- nvinfo : EIATTR_KPARAM_INFO
	.align		4
.L_369:
        /*0018*/ 	.byte	0x04, 0x17
        /*001a*/ 	.short	(.L_371 - .L_370)
.L_370:
        /*001c*/ 	.word	0x00000000
        /*0020*/ 	.short	0x0001
        /*0022*/ 	.short	0x0008
        /*0024*/ 	.byte	0x00, 0xf5, 0x21, 0x00


	//----- nvinfo : EIATTR_KPARAM_INFO
	.align		4
.L_371:
        /*0028*/ 	.byte	0x04, 0x17
        /*002a*/ 	.short	(.L_373 - .L_372)
.L_372:
        /*002c*/ 	.word	0x00000000
        /*0030*/ 	.short	0x0000
        /*0032*/ 	.short	0x0000
        /*0034*/ 	.byte	0x00, 0xf5, 0x21, 0x00


	//----- nvinfo : EIATTR_SPARSE_MMA_MASK
	.align		4
.L_373:
        /*0038*/ 	.byte	0x03, 0x50
        /*003a*/ 	.short	0x0000


	//----- nvinfo : EIATTR_MAXREG_COUNT
	.align		4
        /*003c*/ 	.byte	0x03, 0x1b
        /*003e*/ 	.short	0x00ff


	//----- nvinfo : EIATTR_NUM_BARRIERS
	.align		4
        /*0040*/ 	.byte	0x02, 0x4c
        /*0042*/ 	.byte	0x01
	.zero		1


	//----- nvinfo : EIATTR_MERCURY_ISA_VERSION
	.align		4
        /*0044*/ 	.byte	0x03, 0x5f
        /*0046*/ 	.short	0x0101


	//----- nvinfo : EIATTR_VRC_CTA_INIT_COUNT
	.align		4
        /*0048*/ 	.byte	0x02, 0x4a
	.zero		1
	.zero		1


	//----- nvinfo : EIATTR_EXIT_INSTR_OFFSETS
	.align		4
        /*004c*/ 	.byte	0x04, 0x1c
        /*004e*/ 	.short	(.L_375 - .L_374)


	//   ....[0]....
.L_374:
        /*0050*/ 	.word	0x00000b90


	//----- nvinfo : EIATTR_CBANK_PARAM_SIZE
	.align		4
.L_375:
        /*0054*/ 	.byte	0x03, 0x19
        /*0056*/ 	.short	0x0018


	//----- nvinfo : EIATTR_PARAM_CBANK
	.align		4
        /*0058*/ 	.byte	0x04, 0x0a
        /*005a*/ 	.short	(.L_377 - .L_376)
	.align		4
.L_376:
        /*005c*/ 	.word	index@(.nv.constant0.fused_nn_batch_matmul_kernel0)
        /*0060*/ 	.short	0x0380
        /*0062*/ 	.short	0x0018


	//----- nvinfo : EIATTR_SW_WAR
	.align		4
.L_377:
        /*0064*/ 	.byte	0x04, 0x36
        /*0066*/ 	.short	(.L_379 - .L_378)
.L_378:
        /*0068*/ 	.word	0x00000008
.L_379:


//--------------------- .nv.info.fused_nn_batch_matmul_3_kernel0 --------------------------
	.section	.nv.info.fused_nn_batch_matmul_3_kernel0,"",@"SHT_CUDA_INFO"
	.sectionflags	@""
	.align	4


	//----- nvinfo : EIATTR_CUDA_API_VERSION
	.align		4
        /*0000*/ 	.byte	0x04, 0x37
        /*0002*/ 	.short	(.L_381 - .L_380)
.L_380:
        /*0004*/ 	.word	0x00000082


	//----- nvinfo : EIATTR_KPARAM_INFO
	.align		4
.L_381:
        /*0008*/ 	.byte	0x04, 0x17
        /*000a*/ 	.short	(.L_383 - .L_382)
.L_382:
        /*000c*/ 	.word	0x00000000
        /*0010*/ 	.short	0x0002
        /*0012*/ 	.short	0x0010
        /*0014*/ 	.byte	0x00, 0xf5, 0x21, 0x00


	//----- nvinfo : EIATTR_KPARAM_INFO
	.align		4
.L_383:
        /*0018*/ 	.byte	0x04, 0x17
        /*001a*/ 	.short	(.L_385 - .L_384)
.L_384:
        /*001c*/ 	.word	0x00000000
        /*0020*/ 	.short	0x0001
        /*0022*/ 	.short	0x0008
        /*0024*/ 	.byte	0x00, 0xf5, 0x21, 0x00


	//----- nvinfo : EIATTR_KPARAM_INFO
	.align		4
.L_385:
        /*0028*/ 	.byte	0x04, 0x17
        /*002a*/ 	.short	(.L_387 - .L_386)
.L_386:
        /*002c*/ 	.word	0x00000000
        /*0030*/ 	.short	0x0000
        /*0032*/ 	.short	0x0000
        /*0034*/ 	.byte	0x00, 0xf5, 0x21, 0x00


	//----- nvinfo : EIATTR_SPARSE_MMA_MASK
	.align		4
.L_387:
        /*0038*/ 	.byte	0x03, 0x50
        /*003a*/ 	.short	0x0000


	//----- nvinfo : EIATTR_MAXREG_COUNT
	.align		4
        /*003c*/ 	.byte	0x03, 0x1b
        /*003e*/ 	.short	0x00ff


	//----- nvinfo : EIATTR_NUM_BARRIERS
	.align		4
        /*0040*/ 	.byte	0x02, 0x4c
        /*0042*/ 	.byte	0x01
	.zero		1


	//----- nvinfo : EIATTR_MERCURY_ISA_VERSION
	.align		4
        /*0044*/ 	.byte	0x03, 0x5f
        /*0046*/ 	.short	0x0101


	//----- nvinfo : EIATTR_VRC_CTA_INIT_COUNT
	.align		4
        /*0048*/ 	.byte	0x02, 0x4a
	.zero		1
	.zero		1


	//----- nvinfo : EIATTR_EXIT_INSTR_OFFSETS
	.align		4
        /*004c*/ 	.byte	0x04, 0x1c
        /*004e*/ 	.short	(.L_389 - .L_388)


	//   ....[0]....
.L_388:
        /*0050*/ 	.word	0x000010e0


	//----- nvinfo : EIATTR_CBANK_PARAM_SIZE
	.align		4
.L_389:
        /*0054*/ 	.byte	0x03, 0x19
        /*0056*/ 	.short	0x0018


	//----- nvinfo : EIATTR_PARAM_CBANK
	.align		4
        /*0058*/ 	.byte	0x04, 0x0a
        /*005a*/ 	.short	(.L_391 - .L_390)
	.align		4
.L_390:
        /*005c*/ 	.word	index@(.nv.constant0.fused_nn_batch_matmul_3_kernel0)
        /*0060*/ 	.short	0x0380
        /*0062*/ 	.short	0x0018


	//----- nvinfo : EIATTR_SW_WAR
	.align		4
.L_391:
        /*0064*/ 	.byte	0x04, 0x36
        /*0066*/ 	.short	(.L_393 - .L_392)
.L_392:
        /*0068*/ 	.word	0x00000008
.L_393:


//--------------------- .nv.info.fused_nn_batch_matmul_1_kernel0 --------------------------
	.section	.nv.info.fused_nn_batch_matmul_1_kernel0,"",@"SHT_CUDA_INFO"
	.sectionflags	@""
	.align	4


	//----- nvinfo : EIATTR_CUDA_API_VERSION
	.align		4
        /*0000*/ 	.byte	0x04, 0x37
        /*0002*/ 	.short	(.L_395 - .L_394)
.L_394:
        /*0004*/ 	.word	0x00000082


	//----- nvinfo : EIATTR_KPARAM_INFO
	.align		4
.L_395:
        /*0008*/ 	.byte	0x04, 0x17
        /*000a*/ 	.short	(.L_397 - .L_396)
.L_396:
        /*000c*/ 	.word	0x00000000
        /*0010*/ 	.short	0x0002
        /*0012*/ 	.short	0x0010
        /*0014*/ 	.byte	0x00, 0xf5, 0x21, 0x00


	//----- nvinfo : EIATTR_KPARAM_INFO
	.align		4
.L_397:
        /*0018*/ 	.byte	0x04, 0x17
        /*001a*/ 	.short	(.L_399 - .L_398)
.L_398:
        /*001c*/ 	.word	0x00000000
        /*0020*/ 	.short	0x0001
        /*0022*/ 	.short	0x0008
        /*0024*/ 	.byte	0x00, 0xf5, 0x21, 0x00


	//----- nvinfo : EIATTR_KPARAM_INFO
	.align		4
.L_399:
        /*0028*/ 	.byte	0x04, 0x17
        /*002a*/ 	.short	(.L_401 - .L_400)
.L_400:
        /*002c*/ 	.word	0x00000000
        /*0030*/ 	.short	0x0000
        /*0032*/ 	.short	0x0000
        /*0034*/ 	.byte	0x00, 0xf5, 0x21, 0x00


	//----- nvinfo : EIATTR_SPARSE_MMA_MASK
	.align		4
.L_401:
        /*0038*/ 	.byte	0x03, 0x50
        /*003a*/ 	.short	0x0000


	//----- nvinfo : EIATTR_MAXREG_COUNT
	.align		4
        /*003c*/ 	.byte	0x03, 0x1b
        /*003e*/ 	.short	0x00ff


	//----- nvinfo : EIATTR_NUM_BARRIERS
	.align		4
        /*0040*/ 	.byte	0x02, 0x4c
        /*0042*/ 	.byte	0x01
	.zero		1


	//----- nvinfo : EIATTR_MERCURY_ISA_VERSION
	.align		4
        /*0044*/ 	.byte	0x03, 0x5f
        /*0046*/ 	.short	0x0101


	//----- nvinfo : EIATTR_VRC_CTA_INIT_COUNT
	.align		4
        /*0048*/ 	.byte	0x02, 0x4a
	.zero		1
	.zero		1


	//----- nvinfo : EIATTR_EXIT_INSTR_OFFSETS
	.align		4
        /*004c*/ 	.byte	0x04, 0x1c
        /*004e*/ 	.short	(.L_403 - .L_402)


	//   ....[0]....
.L_402:
        /*0050*/ 	.word	0x000010e0


	//----- nvinfo : EIATTR_CBANK_PARAM_SIZE
	.align		4
.L_403:
        /*0054*/ 	.byte	0x03, 0x19
        /*0056*/ 	.short	0x0018


	//----- nvinfo : EIATTR_PARAM_CBANK
	.align		4
        /*0058*/ 	.byte	0x04, 0x0a
        /*005a*/ 	.short	(.L_405 - .L_404)
	.align		4
.L_404:
        /*005c*/ 	.word	index@(.nv.constant0.fused_nn_batch_matmul_1_kernel0)
        /*0060*/ 	.short	0x0380
        /*0062*/ 	.short	0x0018


	//----- nvinfo : EIATTR_SW_WAR
	.align		4
.L_405:
        /*0064*/ 	.byte	0x04, 0x36
        /*0066*/ 	.short	(.L_407 - .L_406)
.L_406:
        /*0068*/ 	.word	0x00000008
.L_407:


//--------------------- .nv.info.fused_squeeze_kernel0 --------------------------
	.section	.nv.info.fused_squeeze_kernel0,"",@"SHT_CUDA_INFO"
	.sectionflags	@""
	.align	4


	//----- nvinfo : EIATTR_CUDA_API_VERSION
	.align		4
        /*0000*/ 	.byte	0x04, 0x37
        /*0002*/ 	.short	(.L_409 - .L_408)
.L_408:
        /*0004*/ 	.word	0x00000082


	//----- nvinfo : EIATTR_KPARAM_INFO
	.align		4
.L_409:
        /*0008*/ 	.byte	0x04, 0x17
        /*000a*/ 	.short	(.L_411 - .L_410)
.L_410:
        /*000c*/ 	.word	0x00000000
        /*0010*/ 	.short	0x0001
        /*0012*/ 	.short	0x0008
        /*0014*/ 	.byte	0x00, 0xf5, 0x21, 0x00


	//----- nvinfo : EIATTR_KPARAM_INFO
	.align		4
.L_411:
        /*0018*/ 	.byte	0x04, 0x17
        /*001a*/ 	.short	(.L_413 - .L_412)
.L_412:
        /*001c*/ 	.word	0x00000000
        /*0020*/ 	.short	0x0000
        /*0022*/ 	.short	0x0000
        /*0024*/ 	.byte	0x00, 0xf5, 0x21, 0x00


	//----- nvinfo : EIATTR_SPARSE_MMA_MASK
	.align		4
.L_413:
        /*0028*/ 	.byte	0x03, 0x50
        /*002a*/ 	.short	0x0000


	//----- nvinfo : EIATTR_MAXREG_COUNT
	.align		4
        /*002c*/ 	.byte	0x03, 0x1b
        /*002e*/ 	.short	0x00ff


	//----- nvinfo : EIATTR_MERCURY_ISA_VERSION
	.align		4
        /*0030*/ 	.byte	0x03, 0x5f
        /*0032*/ 	.short	0x0101


	//----- nvinfo : EIATTR_VRC_CTA_INIT_COUNT
	.align		4
        /*0034*/ 	.byte	0x02, 0x4a
	.zero		1
	.zero		1


	//----- nvinfo : EIATTR_EXIT_INSTR_OFFSETS
	.align		4
        /*0038*/ 	.byte	0x04, 0x1c
        /*003a*/ 	.short	(.L_415 - .L_414)


	//   ....[0]....
.L_414:
        /*003c*/ 	.word	0x00000090


	//----- nvinfo : EIATTR_CBANK_PARAM_SIZE
	.align		4
.L_415:
        /*0040*/ 	.byte	0x03, 0x19
        /*0042*/ 	.short	0x0010


	//----- nvinfo : EIATTR_PARAM_CBANK
	.align		4
        /*0044*/ 	.byte	0x04, 0x0a
        /*0046*/ 	.short	(.L_417 - .L_416)
	.align		4
.L_416:
        /*0048*/ 	.word	index@(.nv.constant0.fused_squeeze_kernel0)
        /*004c*/ 	.short	0x0380
        /*004e*/ 	.short	0x0010


	//----- nvinfo : EIATTR_SW_WAR
	.align		4
.L_417:
        /*0050*/ 	.byte	0x04, 0x36
        /*0052*/ 	.short	(.L_419 - .L_418)
.L_418:
        /*0054*/ 	.word	0x00000008
.L_419:


//--------------------- .nv.info.fused_mean_kernel0 --------------------------
	.section	.nv.info.fused_mean_kernel0,"",@"SHT_CUDA_INFO"
	.sectionflags	@""
	.align	4


	//----- nvinfo : EIATTR_CUDA_API_VERSION
	.align		4
        /*0000*/ 	.byte	0x04, 0x37
        /*0002*/ 	.short	(.L_421 - .L_420)
.L_420:
        /*0004*/ 	.word	0x00000082


	//----- nvinfo : EIATTR_KPARAM_INFO
	.align		4
.L_421:
        /*0008*/ 	.byte	0x04, 0x17
        /*000a*/ 	.short	(.L_423 - .L_422)
.L_422:
        /*000c*/ 	.word	0x00000000
        /*0010*/ 	.short	0x0001
        /*0012*/ 	.short	0x0008
        /*0014*/ 	.byte	0x00, 0xf5, 0x21, 0x00


	//----- nvinfo : EIATTR_KPARAM_INFO
	.align		4
.L_423:
        /*0018*/ 	.byte	0x04, 0x17
        /*001a*/ 	.short	(.L_425 - .L_424)
.L_424:
        /*001c*/ 	.word	0x00000000
        /*0020*/ 	.short	0x0000
        /*0022*/ 	.short	0x0000
        /*0024*/ 	.byte	0x00, 0xf5, 0x21, 0x00


	//----- nvinfo : EIATTR_SPARSE_MMA_MASK
	.align		4
.L_425:
        /*0028*/ 	.byte	0x03, 0x50
        /*002a*/ 	.short	0x0000


	//----- nvinfo : EIATTR_MAXREG_COUNT
	.align		4
        /*002c*/ 	.byte	0x03, 0x1b
        /*002e*/ 	.short	0x00ff


	//----- nvinfo : EIATTR_MERCURY_ISA_VERSION
	.align		4
        /*0030*/ 	.byte	0x03, 0x5f
        /*0032*/ 	.short	0x0101


	//----- nvinfo : EIATTR_COOP_GROUP_MASK_REGIDS
	.align		4
        /*0034*/ 	.byte	0x04, 0x29
        /*0036*/ 	.short	(.L_427 - .L_426)


	//   ....[0]....
.L_426:
        /*0038*/ 	.word	0x05000002


	//   ....[1]....
        /*003c*/ 	.word	0x05000002


	//   ....[2]....
        /*0040*/ 	.word	0x05000002


	//   ....[3]....
        /*0044*/ 	.word	0x05000002


	//   ....[4]....
        /*0048*/ 	.word	0x05000002


	//   ....[5]....
        /*004c*/ 	.word	0x05000002


	//----- nvinfo : EIATTR_COOP_GROUP_INSTR_OFFSETS
	.align		4
.L_427:
        /*0050*/ 	.byte	0x04, 0x28
        /*0052*/ 	.short	(.L_429 - .L_428)


	//   ....[0]....
.L_428:
        /*0054*/ 	.word	0x000004c0


	//   ....[1]....
        /*0058*/ 	.word	0x000004e0


	//   ....[2]....
        /*005c*/ 	.word	0x00000500


	//   ....[3]....
        /*0060*/ 	.word	0x00000520


	//   ....[4]....
        /*0064*/ 	.word	0x00000540


	//   ....[5]....
        /*0068*/ 	.word	0x00000560


	//----- nvinfo : EIATTR_VRC_CTA_INIT_COUNT
	.align		4
.L_429:
        /*006c*/ 	.byte	0x02, 0x4a
	.zero		1
	.zero		1


	//----- nvinfo : EIATTR_EXIT_INSTR_OFFSETS
	.align		4
        /*0070*/ 	.byte	0x04, 0x1c
        /*0072*/ 	.short	(.L_431 - .L_430)


	//   ....[0]....
.L_430:
        /*0074*/ 	.word	0x00000570


	//   ....[1]....
        /*0078*/ 	.word	0x000005c0


	//----- nvinfo : EIATTR_CBANK_PARAM_SIZE
	.align		4
.L_431:
        /*007c*/ 	.byte	0x03, 0x19
        /*007e*/ 	.short	0x0010


	//----- nvinfo : EIATTR_PARAM_CBANK
	.align		4
        /*0080*/ 	.byte	0x04, 0x0a
        /*0082*/ 	.short	(.L_433 - .L_432)
	.align		4
.L_432:
        /*0084*/ 	.word	index@(.nv.constant0.fused_mean_kernel0)
        /*0088*/ 	.short	0x0380
        /*008a*/ 	.short	0x0010


	//----- nvinfo : EIATTR_SW_WAR
	.align		4
.L_433:
        /*008c*/ 	.byte	0x04, 0x36
        /*008e*/ 	.short	(.L_435 - .L_434)
.L_434:
        /*0090*/ 	.word	0x00000008
.L_435:


//--------------------- .nv.info.fused_expand_dims_expand_dims_cast_subtract_multiply_kernel0 --------------------------
	.section	.nv.info.fused_expand_dims_expand_dims_cast_subtract_multiply_kernel0,"",@"SHT_CUDA_INFO"
	.sectionflags	@""
	.align	4


	//----- nvinfo : EIATTR_CUDA_API_VERSION
	.align		4
        /*0000*/ 	.byte	0x04, 0x37
        /*0002*/ 	.short	(.L_437 - .L_436)
.L_436:
        /*0004*/ 	.word	0x00000082


	//----- nvinfo : EIATTR_KPARAM_INFO
	.align		4
.L_437:
        /*0008*/ 	.byte	0x04, 0x17
        /*000a*/ 	.short	(.L_439 - .L_438)
.L_438:
        /*000c*/ 	.word	0x00000000
        /*0010*/ 	.short	0x0001
        /*0012*/ 	.short	0x0008
        /*0014*/ 	.byte	0x00, 0xf5, 0x21, 0x00


	//----- nvinfo : EIATTR_KPARAM_INFO
	.align		4
.L_439:
        /*0018*/ 	.byte	0x04, 0x17
        /*001a*/ 	.short	(.L_441 - .L_440)
.L_440:
        /*001c*/ 	.word	0x00000000
        /*0020*/ 	.short	0x0000
        /*0022*/ 	.short	0x0000
        /*0024*/ 	.byte	0x00, 0xf5, 0x21, 0x00


	//----- nvinfo : EIATTR_SPARSE_MMA_MASK
	.align		4
.L_441:
        /*0028*/ 	.byte	0x03, 0x50
        /*002a*/ 	.short	0x0000


	//----- nvinfo : EIATTR_MAXREG_COUNT
	.align		4
        /*002c*/ 	.byte	0x03, 0x1b
        /*002e*/ 	.short	0x00ff


	//----- nvinfo : EIATTR_MERCURY_ISA_VERSION
	.align		4
        /*0030*/ 	.byte	0x03, 0x5f
        /*0032*/ 	.short	0x0101


	//----- nvinfo : EIATTR_VRC_CTA_INIT_COUNT
	.align		4
        /*0034*/ 	.byte	0x02, 0x4a
	.zero		1
	.zero		1


	//----- nvinfo : EIATTR_EXIT_INSTR_OFFSETS
	.align		4
        /*0038*/ 	.byte	0x04, 0x1c
        /*003a*/ 	.short	(.L_443 - .L_442)


	//   ....[0]....
.L_442:
        /*003c*/ 	.word	0x000000c0


	//----- nvinfo : EIATTR_CBANK_PARAM_SIZE
	.align		4
.L_443:
        /*0040*/ 	.byte	0x03, 0x19
        /*0042*/ 	.short	0x0010


	//----- nvinfo : EIATTR_PARAM_CBANK
	.align		4
        /*0044*/ 	.byte	0x04, 0x0a
        /*0046*/ 	.short	(.L_445 - .L_444)
	.align		4
.L_444:
        /*0048*/ 	.word	index@(.nv.constant0.fused_expand_dims_expand_dims_cast_subtract_multiply_kernel0)
        /*004c*/ 	.short	0x0380
        /*004e*/ 	.short	0x0010


	//----- nvinfo : EIATTR_SW_WAR
	.align		4
.L_445:
        /*0050*/ 	.byte	0x04, 0x36
        /*0052*/ 	.short	(.L_447 - .L_446)
.L_446:
        /*0054*/ 	.word	0x00000008
.L_447:


//--------------------- .nv.info.fused_sum_kernel0 --------------------------
	.section	.nv.info.fused_sum_kernel0,"",@"SHT_CUDA_INFO"
	.sectionflags	@""
	.align	4


	//----- nvinfo : EIATTR_CUDA_API_VERSION
	.align		4
        /*0000*/ 	.byte	0x04, 0x37
        /*0002*/ 	.short	(.L_449 - .L_448)
.L_448:
        /*0004*/ 	.word	0x00000082


	//----- nvinfo : EIATTR_KPARAM_INFO
	.align		4
.L_449:
        /*0008*/ 	.byte	0x04, 0x17
        /*000a*/ 	.short	(.L_451 - .L_450)
.L_450:
        /*000c*/ 	.word	0x00000000
        /*0010*/ 	.short	0x0001
        /*0012*/ 	.short	0x0008
        /*0014*/ 	.byte	0x00, 0xf5, 0x21, 0x00


	//----- nvinfo : EIATTR_KPARAM_INFO
	.align		4
.L_451:
        /*0018*/ 	.byte	0x04, 0x17
        /*001a*/ 	.short	(.L_453 - .L_452)
.L_452:
        /*001c*/ 	.word	0x00000000
        /*0020*/ 	.short	0x0000
        /*0022*/ 	.short	0x0000
        /*0024*/ 	.byte	0x00, 0xf5, 0x21, 0x00


	//----- nvinfo : EIATTR_SPARSE_MMA_MASK
	.align		4
.L_453:
        /*0028*/ 	.byte	0x03, 0x50
        /*002a*/ 	.short	0x0000


	//----- nvinfo : EIATTR_MAXREG_COUNT
	.align		4
        /*002c*/ 	.byte	0x03, 0x1b
        /*002e*/ 	.short	0x00ff


	//----- nvinfo : EIATTR_MERCURY_ISA_VERSION
	.align		4
        /*0030*/ 	.byte	0x03, 0x5f
        /*0032*/ 	.short	0x0101


	//----- nvinfo : EIATTR_COOP_GROUP_MASK_REGIDS
	.align		4
        /*0034*/ 	.byte	0x04, 0x29
        /*0036*/ 	.short	(.L_455 - .L_454)


	//   ....[0]....
.L_454:
        /*0038*/ 	.word	0x05000007


	//   ....[1]....
        /*003c*/ 	.word	0x05000007


	//   ....[2]....
        /*0040*/ 	.word	0x05000007


	//   ....[3]....
        /*0044*/ 	.word	0x05000007


	//   ....[4]....
        /*0048*/ 	.word	0x05000007


	//   ....[5]....
        /*004c*/ 	.word	0x05000007


	//----- nvinfo : EIATTR_COOP_GROUP_INSTR_OFFSETS
	.align		4
.L_455:
        /*0050*/ 	.byte	0x04, 0x28
        /*0052*/ 	.short	(.L_457 - .L_456)


	//   ....[0]....
.L_456:
        /*0054*/ 	.word	0x00000230


	//   ....[1]....
        /*0058*/ 	.word	0x00000250


	//   ....[2]....
        /*005c*/ 	.word	0x00000270


	//   ....[3]....
        /*0060*/ 	.word	0x00000290


	//   ....[4]....
        /*0064*/ 	.word	0x000002b0


	//   ....[5]....
        /*0068*/ 	.word	0x000002d0


	//----- nvinfo : EIATTR_VRC_CTA_INIT_COUNT
	.align		4
.L_457:
        /*006c*/ 	.byte	0x02, 0x4a
	.zero		1
	.zero		1


	//----- nvinfo : EIATTR_EXIT_INSTR_OFFSETS
	.align		4
        /*0070*/ 	.byte	0x04, 0x1c
        /*0072*/ 	.short	(.L_459 - .L_458)


	//   ....[0]....
.L_458:
        /*0074*/ 	.word	0x000002e0


	//   ....[1]....
        /*0078*/ 	.word	0x00000330


	//----- nvinfo : EIATTR_CBANK_PARAM_SIZE
	.align		4
.L_459:
        /*007c*/ 	.byte	0x03, 0x19
        /*007e*/ 	.short	0x0010


	//----- nvinfo : EIATTR_PARAM_CBANK
	.align		4
        /*0080*/ 	.byte	0x04, 0x0a
        /*0082*/ 	.short	(.L_461 - .L_460)
	.align		4
.L_460:
        /*0084*/ 	.word	index@(.nv.constant0.fused_sum_kernel0)
        /*0088*/ 	.short	0x0380
        /*008a*/ 	.short	0x0010


	//----- nvinfo : EIATTR_SW_WAR
	.align		4
.L_461:
        /*008c*/ 	.byte	0x04, 0x36
        /*008e*/ 	.short	(.L_463 - .L_462)
.L_462:
        /*0090*/ 	.word	0x00000008
.L_463:


//--------------------- .nv.info.fused_divide_reshape_kernel0 --------------------------
	.section	.nv.info.fused_divide_reshape_kernel0,"",@"SHT_CUDA_INFO"
	.sectionflags	@""
	.align	4


	//----- nvinfo : EIATTR_CUDA_API_VERSION
	.align		4
        /*0000*/ 	.byte	0x04, 0x37
        /*0002*/ 	.short	(.L_465 - .L_464)
.L_464:
        /*0004*/ 	.word	0x00000082


	//----- nvinfo : EIATTR_KPARAM_INFO
	.align		4
.L_465:
        /*0008*/ 	.byte	0x04, 0x17
        /*000a*/ 	.short	(.L_467 - .L_466)
.L_466:
        /*000c*/ 	.word	0x00000000
        /*0010*/ 	.short	0x0002
        /*0012*/ 	.short	0x0010
        /*0014*/ 	.byte	0x00, 0xf5, 0x21, 0x00


	//----- nvinfo : EIATTR_KPARAM_INFO
	.align		4
.L_467:
        /*0018*/ 	.byte	0x04, 0x17
        /*001a*/ 	.short	(.L_469 - .L_468)
.L_468:
        /*001c*/ 	.word	0x00000000
        /*0020*/ 	.short	0x0001
        /*0022*/ 	.short	0x0008
        /*0024*/ 	.byte	0x00, 0xf5, 0x21, 0x00


	//----- nvinfo : EIATTR_KPARAM_INFO
	.align		4
.L_469:
        /*0028*/ 	.byte	0x04, 0x17
        /*002a*/ 	.short	(.L_471 - .L_470)
.L_470:
        /*002c*/ 	.word	0x00000000
        /*0030*/ 	.short	0x0000
        /*0032*/ 	.short	0x0000
        /*0034*/ 	.byte	0x00, 0xf5, 0x21, 0x00


	//----- nvinfo : EIATTR_SPARSE_MMA_MASK
	.align		4
.L_471:
        /*0038*/ 	.byte	0x03, 0x50
        /*003a*/ 	.short	0x0000


	//----- nvinfo : EIATTR_MAXREG_COUNT
	.align		4
        /*003c*/ 	.byte	0x03, 0x1b
        /*003e*/ 	.short	0x00ff


	//----- nvinfo : EIATTR_MERCURY_ISA_VERSION
	.align		4
        /*0040*/ 	.byte	0x03, 0x5f
        /*0042*/ 	.short	0x0101


	//----- nvinfo : EIATTR_VRC_CTA_INIT_COUNT
	.align		4
        /*0044*/ 	.byte	0x02, 0x4a
	.zero		1
	.zero		1


	//----- nvinfo : EIATTR_EXIT_INSTR_OFFSETS
	.align		4
        /*0048*/ 	.byte	0x04, 0x1c
        /*004a*/ 	.short	(.L_473 - .L_472)


	//   ....[0]....
.L_472:
        /*004c*/ 	.word	0x00000c60


	//----- nvinfo : EIATTR_CRS_STACK_SIZE
	.align		4
.L_473:
        /*0050*/ 	.byte	0x04, 0x1e
        /*0052*/ 	.short	(.L_475 - .L_474)
.L_474:
        /*0054*/ 	.word	0x00000000


	//----- nvinfo : EIATTR_CBANK_PARAM_SIZE
	.align		4
.L_475:
        /*0058*/ 	.byte	0x03, 0x19
        /*005a*/ 	.short	0x0018


	//----- nvinfo : EIATTR_PARAM_CBANK
	.align		4
        /*005c*/ 	.byte	0x04, 0x0a
        /*005e*/ 	.short	(.L_477 - .L_476)
	.align		4
.L_476:
        /*0060*/ 	.word	index@(.nv.constant0.fused_divide_reshape_kernel0)
        /*0064*/ 	.short	0x0380
        /*0066*/ 	.short	0x0018


	//----- nvinfo : EIATTR_SW_WAR
	.align		4
.L_477:
        /*0068*/ 	.byte	0x04, 0x36
        /*006a*/ 	.short	(.L_479 - .L_478)
.L_478:
        /*006c*/ 	.word	0x00000008
.L_479:


//--------------------- .nv.info.fused_subtract_exp_kernel0 --------------------------
	.section	.nv.info.fused_subtract_exp_kernel0,"",@"SHT_CUDA_INFO"
	.sectionflags	@""
	.align	4


	//----- nvinfo : EIATTR_CUDA_API_VERSION
	.align		4
        /*0000*/ 	.byte	0x04, 0x37
        /*0002*/ 	.short	(.L_481 - .L_480)
.L_480:
        /*0004*/ 	.word	0x00000082


	//----- nvinfo : EIATTR_KPARAM_INFO
	.align		4
.L_481:
        /*0008*/ 	.byte	0x04, 0x17
        /*000a*/ 	.short	(.L_483 - .L_482)
.L_482:
        /*000c*/ 	.word	0x00000000
        /*0010*/ 	.short	0x0002
        /*0012*/ 	.short	0x0010
        /*0014*/ 	.byte	0x00, 0xf5, 0x21, 0x00


	//----- nvinfo : EIATTR_KPARAM_INFO
	.align		4
.L_483:
        /*0018*/ 	.byte	0x04, 0x17
        /*001a*/ 	.short	(.L_485 - .L_484)
.L_484:
        /*001c*/ 	.word	0x00000000
        /*0020*/ 	.short	0x0001
        /*0022*/ 	.short	0x0008
        /*0024*/ 	.byte	0x00, 0xf5, 0x21, 0x00


	//----- nvinfo : EIATTR_KPARAM_INFO
	.align		4
.L_485:
        /*0028*/ 	.byte	0x04, 0x17
        /*002a*/ 	.short	(.L_487 - .L_486)
.L_486:
        /*002c*/ 	.word	0x00000000
        /*0030*/ 	.short	0x0000
        /*0032*/ 	.short	0x0000
        /*0034*/ 	.byte	0x00, 0xf5, 0x21, 0x00


	//----- nvinfo : EIATTR_SPARSE_MMA_MASK
	.align		4
.L_487:
        /*0038*/ 	.byte	0x03, 0x50
        /*003a*/ 	.short	0x0000


	//----- nvinfo : EIATTR_MAXREG_COUNT
	.align		4
        /*003c*/ 	.byte	0x03, 0x1b
        /*003e*/ 	.short	0x00ff


	//----- nvinfo : EIATTR_MERCURY_ISA_VERSION
	.align		4
        /*0040*/ 	.byte	0x03, 0x5f
        /*0042*/ 	.short	0x0101


	//----- nvinfo : EIATTR_VRC_CTA_INIT_COUNT
	.align		4
        /*0044*/ 	.byte	0x02, 0x4a
	.zero		1
	.zero		1


	//----- nvinfo : EIATTR_EXIT_INSTR_OFFSETS
	.align		4
        /*0048*/ 	.byte	0x04, 0x1c
        /*004a*/ 	.short	(.L_489 - .L_488)


	//   ....[0]....
.L_488:
        /*004c*/ 	.word	0x00000830


	//----- nvinfo : EIATTR_CBANK_PARAM_SIZE
	.align		4
.L_489:
        /*0050*/ 	.byte	0x03, 0x19
        /*0052*/ 	.short	0x0018


	//----- nvinfo : EIATTR_PARAM_CBANK
	.align		4
        /*0054*/ 	.byte	0x04, 0x0a
        /*0056*/ 	.short	(.L_491 - .L_490)
	.align		4
.L_490:
        /*0058*/ 	.word	index@(.nv.constant0.fused_subtract_exp_kernel0)
        /*005c*/ 	.short	0x0380
        /*005e*/ 	.short	0x0018


	//----- nvinfo : EIATTR_SW_WAR
	.align		4
.L_491:
        /*0060*/ 	.byte	0x04, 0x36
        /*0062*/ 	.short	(.L_493 - .L_492)
.L_492:
        /*0064*/ 	.word	0x00000008
.L_493:


//--------------------- .nv.info.fused_reshape_add_reshape_transpose_reshape_kernel0 --------------------------
	.section	.nv.info.fused_reshape_add_reshape_transpose_reshape_kernel0,"",@"SHT_CUDA_INFO"
	.sectionflags	@""
	.align	4


	//----- nvinfo : EIATTR_CUDA_API_VERSION
	.align		4
        /*0000*/ 	.byte	0x04, 0x37
        /*0002*/ 	.short	(.L_495 - .L_494)
.L_494:
        /*0004*/ 	.word	0x00000082


	//----- nvinfo : EIATTR_KPARAM_INFO
	.align		4
.L_495:
        /*0008*/ 	.byte	0x04, 0x17
        /*000a*/ 	.short	(.L_497 - .L_496)
.L_496:
        /*000c*/ 	.word	0x00000000
        /*0010*/ 	.short	0x0002
        /*0012*/ 	.short	0x0010
        /*0014*/ 	.byte	0x00, 0xf5, 0x21, 0x00


	//----- nvinfo : EIATTR_KPARAM_INFO
	.align		4
.L_497:
        /*0018*/ 	.byte	0x04, 0x17
        /*001a*/ 	.short	(.L_499 - .L_498)
.L_498:
        /*001c*/ 	.word	0x00000000
        /*0020*/ 	.short	0x0001
        /*0022*/ 	.short	0x0008
        /*0024*/ 	.byte	0x00, 0xf5, 0x21, 0x00


	//----- nvinfo : EIATTR_KPARAM_INFO
	.align		4
.L_499:
        /*0028*/ 	.byte	0x04, 0x17
        /*002a*/ 	.short	(.L_501 - .L_500)
.L_500:
        /*002c*/ 	.word	0x00000000
        /*0030*/ 	.short	0x0000
        /*0032*/ 	.short	0x0000
        /*0034*/ 	.byte	0x00, 0xf5, 0x21, 0x00


	//----- nvinfo : EIATTR_SPARSE_MMA_MASK
	.align		4
.L_501:
        /*0038*/ 	.byte	0x03, 0x50
        /*003a*/ 	.short	0x0000


	//----- nvinfo : EIATTR_MAXREG_COUNT
	.align		4
        /*003c*/ 	.byte	0x03, 0x1b
        /*003e*/ 	.short	0x00ff


	//----- nvinfo : EIATTR_MERCURY_ISA_VERSION
	.align		4
        /*0040*/ 	.byte	0x03, 0x5f
        /*0042*/ 	.short	0x0101


	//----- nvinfo : EIATTR_VRC_CTA_INIT_COUNT
	.align		4
        /*0044*/ 	.byte	0x02, 0x4a
	.zero		1
	.zero		1


	//----- nvinfo : EIATTR_EXIT_INSTR_OFFSETS
	.align		4
        /*0048*/ 	.byte	0x04, 0x1c
        /*004a*/ 	.short	(.L_503 - .L_502)


	//   ....[0]....
.L_502:
        /*004c*/ 	.word	0x00000230


	//   ....[1]....
        /*0050*/ 	.word	0x00000390


	//----- nvinfo : EIATTR_CBANK_PARAM_SIZE
	.align		4
.L_503:
        /*0054*/ 	.byte	0x03, 0x19
        /*0056*/ 	.short	0x0018


	//----- nvinfo : EIATTR_PARAM_CBANK
	.align		4
        /*0058*/ 	.byte	0x04, 0x0a
        /*005a*/ 	.short	(.L_505 - .L_504)
	.align		4
.L_504:
        /*005c*/ 	.word	index@(.nv.constant0.fused_reshape_add_reshape_transpose_reshape_kernel0)
        /*0060*/ 	.short	0x0380
        /*0062*/ 	.short	0x0018


	//----- nvinfo : EIATTR_SW_WAR
	.align		4
.L_505:
        /*0064*/ 	.byte	0x04, 0x36
        /*0066*/ 	.short	(.L_507 - .L_506)
.L_506:
        /*0068*/ 	.word	0x00000008
.L_507:


//--------------------- .nv.info.fused_add_sqrt_divide_multiply_add_kernel0 --------------------------
	.section	.nv.info.fused_add_sqrt_divide_multiply_add_kernel0,"",@"SHT_CUDA_INFO"
	.sectionflags	@""
	.align	4


	//----- nvinfo : EIATTR_CUDA_API_VERSION
	.align		4
        /*0000*/ 	.byte	0x04, 0x37
        /*0002*/ 	.short	(.L_509 - .L_508)
.L_508:
        /*0004*/ 	.word	0x00000082


	//----- nvinfo : EIATTR_KPARAM_INFO
	.align		4
.L_509:
        /*0008*/ 	.byte	0x04, 0x17
        /*000a*/ 	.short	(.L_511 - .L_510)
.L_510:
        /*000c*/ 	.word	0x00000000
        /*0010*/ 	.short	0x0004
        /*0012*/ 	.short	0x0020
        /*0014*/ 	.byte	0x00, 0xf5, 0x21, 0x00


	//----- nvinfo : EIATTR_KPARAM_INFO
	.align		4
.L_511:
        /*0018*/ 	.byte	0x04, 0x17
        /*001a*/ 	.short	(.L_513 - .L_512)
.L_512:
        /*001c*/ 	.word	0x00000000
        /*0020*/ 	.short	0x0003
        /*0022*/ 	.short	0x0018
        /*0024*/ 	.byte	0x00, 0xf5, 0x21, 0x00


	//----- nvinfo : EIATTR_KPARAM_INFO
	.align		4
.L_513:
        /*0028*/ 	.byte	0x04, 0x17
        /*002a*/ 	.short	(.L_515 - .L_514)
.L_514:
        /*002c*/ 	.word	0x00000000
        /*0030*/ 	.short	0x0002
        /*0032*/ 	.short	0x0010
        /*0034*/ 	.byte	0x00, 0xf5, 0x21, 0x00


	//----- nvinfo : EIATTR_KPARAM_INFO
	.align		4
.L_515:
        /*0038*/ 	.byte	0x04, 0x17
        /*003a*/ 	.short	(.L_517 - .L_516)
.L_516:
        /*003c*/ 	.word	0x00000000
        /*0040*/ 	.short	0x0001
        /*0042*/ 	.short	0x0008
        /*0044*/ 	.byte	0x00, 0xf5, 0x21, 0x00


	//----- nvinfo : EIATTR_KPARAM_INFO
	.align		4
.L_517:
        /*0048*/ 	.byte	0x04, 0x17
        /*004a*/ 	.short	(.L_519 - .L_518)
.L_518:
        /*004c*/ 	.word	0x00000000
        /*0050*/ 	.short	0x0000
        /*0052*/ 	.short	0x0000
        /*0054*/ 	.byte	0x00, 0xf5, 0x21, 0x00


	//----- nvinfo : EIATTR_SPARSE_MMA_MASK
	.align		4
.L_519:
        /*0058*/ 	.byte	0x03, 0x50
        /*005a*/ 	.short	0x0000


	//----- nvinfo : EIATTR_MAXREG_COUNT
	.align		4
        /*005c*/ 	.byte	0x03, 0x1b
        /*005e*/ 	.short	0x00ff


	//----- nvinfo : EIATTR_MERCURY_ISA_VERSION
	.align		4
        /*0060*/ 	.byte	0x03, 0x5f
        /*0062*/ 	.short	0x0101


	//----- nvinfo : EIATTR_VRC_CTA_INIT_COUNT
	.align		4
        /*0064*/ 	.byte	0x02, 0x4a
	.zero		1
	.zero		1


	//----- nvinfo : EIATTR_EXIT_INSTR_OFFSETS
	.align		4
        /*0068*/ 	.byte	0x04, 0x1c
        /*006a*/ 	.short	(.L_521 - .L_520)


	//   ....[0]....
.L_520:
        /*006c*/ 	.word	0x000003a0


	//   ....[1]....
        /*0070*/ 	.word	0x00000610


	//----- nvinfo : EIATTR_CRS_STACK_SIZE
	.align		4
.L_521:
        /*0074*/ 	.byte	0x04, 0x1e
        /*0076*/ 	.short	(.L_523 - .L_522)
.L_522:
        /*0078*/ 	.word	0x00000000


	//----- nvinfo : EIATTR_CBANK_PARAM_SIZE
	.align		4
.L_523:
        /*007c*/ 	.byte	0x03, 0x19
        /*007e*/ 	.short	0x0028


	//----- nvinfo : EIATTR_PARAM_CBANK
	.align		4
        /*0080*/ 	.byte	0x04, 0x0a
        /*0082*/ 	.short	(.L_525 - .L_524)
	.align		4
.L_524:
        /*0084*/ 	.word	index@(.nv.constant0.fused_add_sqrt_divide_multiply_add_kernel0)
        /*0088*/ 	.short	0x0380
        /*008a*/ 	.short	0x0028


	//----- nvinfo : EIATTR_SW_WAR
	.align		4
.L_525:
        /*008c*/ 	.byte	0x04, 0x36
        /*008e*/ 	.short	(.L_527 - .L_526)
.L_526:
        /*0090*/ 	.word	0x00000008
.L_527:


//--------------------- .nv.info.fused_power_mean_kernel0 --------------------------
	.section	.nv.info.fused_power_mean_kernel0,"",@"SHT_CUDA_INFO"
	.sectionflags	@""
	.align	4


	//----- nvinfo : EIATTR_CUDA_API_VERSION
	.align		4
        /*0000*/ 	.byte	0x04, 0x37
        /*0002*/ 	.short	(.L_529 - .L_528)
.L_528:
        /*0004*/ 	.word	0x00000082


	//----- nvinfo : EIATTR_KPARAM_INFO
	.align		4
.L_529:
        /*0008*/ 	.byte	0x04, 0x17
        /*000a*/ 	.short	(.L_531 - .L_530)
.L_530:
        /*000c*/ 	.word	0x00000000
        /*0010*/ 	.short	0x0001
        /*0012*/ 	.short	0x0008
        /*0014*/ 	.byte	0x00, 0xf5, 0x21, 0x00


	//----- nvinfo : EIATTR_KPARAM_INFO
	.align		4
.L_531:
        /*0018*/ 	.byte	0x04, 0x17
        /*001a*/ 	.short	(.L_533 - .L_532)
.L_532:
        /*001c*/ 	.word	0x00000000
        /*0020*/ 	.short	0x0000
        /*0022*/ 	.short	0x0000
        /*0024*/ 	.byte	0x00, 0xf5, 0x21, 0x00


	//----- nvinfo : EIATTR_SPARSE_MMA_MASK
	.align		4
.L_533:
        /*0028*/ 	.byte	0x03, 0x50
        /*002a*/ 	.short	0x0000


	//----- nvinfo : EIATTR_MAXREG_COUNT
	.align		4
        /*002c*/ 	.byte	0x03, 0x1b
        /*002e*/ 	.short	0x00ff


	//----- nvinfo : EIATTR_MERCURY_ISA_VERSION
	.align		4
        /*0030*/ 	.byte	0x03, 0x5f
        /*0032*/ 	.short	0x0101


	//----- nvinfo : EIATTR_COOP_GROUP_MASK_REGIDS
	.align		4
        /*0034*/ 	.byte	0x04, 0x29
        /*0036*/ 	.short	(.L_535 - .L_534)


	//   ....[0]....
.L_534:
        /*0038*/ 	.word	0x05000002


	//   ....[1]....
        /*003c*/ 	.word	0x05000002


	//   ....[2]....
        /*0040*/ 	.word	0x05000002


	//   ....[3]....
        /*0044*/ 	.word	0x05000002


	//   ....[4]....
        /*0048*/ 	.word	0x05000002


	//   ....[5]....
        /*004c*/ 	.word	0x05000002


	//----- nvinfo : EIATTR_COOP_GROUP_INSTR_OFFSETS
	.align		4
.L_535:
        /*0050*/ 	.byte	0x04, 0x28
        /*0052*/ 	.short	(.L_537 - .L_536)


	//   ....[0]....
.L_536:
        /*0054*/ 	.word	0x00000ad0


	//   ....[1]....
        /*0058*/ 	.word	0x00000af0


	//   ....[2]....
        /*005c*/ 	.word	0x00000b10


	//   ....[3]....
        /*0060*/ 	.word	0x00000b30


	//   ....[4]....
        /*0064*/ 	.word	0x00000b50


	//   ....[5]....
        /*0068*/ 	.word	0x00000b70


	//----- nvinfo : EIATTR_VRC_CTA_INIT_COUNT
	.align		4
.L_537:
        /*006c*/ 	.byte	0x02, 0x4a
	.zero		1
	.zero		1


	//----- nvinfo : EIATTR_EXIT_INSTR_OFFSETS
	.align		4
        /*0070*/ 	.byte	0x04, 0x1c
        /*0072*/ 	.short	(.L_539 - .L_538)


	//   ....[0]....
.L_538:
        /*0074*/ 	.word	0x00000b80


	//   ....[1]....
        /*0078*/ 	.word	0x00000bd0


	//----- nvinfo : EIATTR_CRS_STACK_SIZE
	.align		4
.L_539:
        /*007c*/ 	.byte	0x04, 0x1e
        /*007e*/ 	.short	(.L_541 - .L_540)
.L_540:
        /*0080*/ 	.word	0x00000000


	//----- nvinfo : EIATTR_CBANK_PARAM_SIZE
	.align		4
.L_541:
        /*0084*/ 	.byte	0x03, 0x19
        /*0086*/ 	.short	0x0010


	//----- nvinfo : EIATTR_PARAM_CBANK
	.align		4
        /*0088*/ 	.byte	0x04, 0x0a
        /*008a*/ 	.short	(.L_543 - .L_542)
	.align		4
.L_542:
        /*008c*/ 	.word	index@(.nv.constant0.fused_power_mean_kernel0)
        /*0090*/ 	.short	0x0380
        /*0092*/ 	.short	0x0010


	//----- nvinfo : EIATTR_SW_WAR
	.align		4
.L_543:
        /*0094*/ 	.byte	0x04, 0x36
        /*0096*/ 	.short	(.L_545 - .L_544)
.L_544:
        /*0098*/ 	.word	0x00000008
.L_545:


//--------------------- .nv.info.fused_add_sqrt_divide_multiply_add_reshape_kernel0 --------------------------
	.section	.nv.info.fused_add_sqrt_divide_multiply_add_reshape_kernel0,"",@"SHT_CUDA_INFO"
	.sectionflags	@""
	.align	4


	//----- nvinfo : EIATTR_CUDA_API_VERSION
	.align		4
        /*0000*/ 	.byte	0x04, 0x37
        /*0002*/ 	.short	(.L_547 - .L_546)
.L_546:
        /*0004*/ 	.word	0x00000082


	//----- nvinfo : EIATTR_KPARAM_INFO
	.align		4
.L_547:
        /*0008*/ 	.byte	0x04, 0x17
        /*000a*/ 	.short	(.L_549 - .L_548)
.L_548:
        /*000c*/ 	.word	0x00000000
        /*0010*/ 	.short	0x0004
        /*0012*/ 	.short	0x0020
        /*0014*/ 	.byte	0x00, 0xf5, 0x21, 0x00


	//----- nvinfo : EIATTR_KPARAM_INFO
	.align		4
.L_549:
        /*0018*/ 	.byte	0x04, 0x17
        /*001a*/ 	.short	(.L_551 - .L_550)
.L_550:
        /*001c*/ 	.word	0x00000000
        /*0020*/ 	.short	0x0003
        /*0022*/ 	.short	0x0018
        /*0024*/ 	.byte	0x00, 0xf5, 0x21, 0x00


	//----- nvinfo : EIATTR_KPARAM_INFO
	.align		4
.L_551:
        /*0028*/ 	.byte	0x04, 0x17
        /*002a*/ 	.short	(.L_553 - .L_552)
.L_552:
        /*002c*/ 	.word	0x00000000
        /*0030*/ 	.short	0x0002
        /*0032*/ 	.short	0x0010
        /*0034*/ 	.byte	0x00, 0xf5, 0x21, 0x00


	//----- nvinfo : EIATTR_KPARAM_INFO
	.align		4
.L_553:
        /*0038*/ 	.byte	0x04, 0x17
        /*003a*/ 	.short	(.L_555 - .L_554)
.L_554:
        /*003c*/ 	.word	0x00000000
        /*0040*/ 	.short	0x0001
        /*0042*/ 	.short	0x0008
        /*0044*/ 	.byte	0x00, 0xf5, 0x21, 0x00


	//----- nvinfo : EIATTR_KPARAM_INFO
	.align		4
.L_555:
        /*0048*/ 	.byte	0x04, 0x17
        /*004a*/ 	.short	(.L_557 - .L_556)
.L_556:
        /*004c*/ 	.word	0x00000000
        /*0050*/ 	.short	0x0000
        /*0052*/ 	.short	0x0000
        /*0054*/ 	.byte	0x00, 0xf5, 0x21, 0x00


	//----- nvinfo : EIATTR_SPARSE_MMA_MASK
	.align		4
.L_557:
        /*0058*/ 	.byte	0x03, 0x50
        /*005a*/ 	.short	0x0000


	//----- nvinfo : EIATTR_MAXREG_COUNT
	.align		4
        /*005c*/ 	.byte	0x03, 0x1b
        /*005e*/ 	.short	0x00ff


	//----- nvinfo : EIATTR_MERCURY_ISA_VERSION
	.align		4
        /*0060*/ 	.byte	0x03, 0x5f
        /*0062*/ 	.short	0x0101


	//----- nvinfo : EIATTR_VRC_CTA_INIT_COUNT
	.align		4
        /*0064*/ 	.byte	0x02, 0x4a
	.zero		1
	.zero		1


	//----- nvinfo : EIATTR_EXIT_INSTR_OFFSETS
	.align		4
        /*0068*/ 	.byte	0x04, 0x1c
        /*006a*/ 	.short	(.L_559 - .L_558)


	//   ....[0]....
.L_558:
        /*006c*/ 	.word	0x000003a0


	//   ....[1]....
        /*0070*/ 	.word	0x00000610


	//----- nvinfo : EIATTR_CRS_STACK_SIZE
	.align		4
.L_559:
        /*0074*/ 	.byte	0x04, 0x1e
        /*0076*/ 	.short	(.L_561 - .L_560)
.L_560:
        /*0078*/ 	.word	0x00000000


	//----- nvinfo : EIATTR_CBANK_PARAM_SIZE
	.align		4
.L_561:
        /*007c*/ 	.byte	0x03, 0x19
        /*007e*/ 	.short	0x0028


	//----- nvinfo : EIATTR_PARAM_CBANK
	.align		4
        /*0080*/ 	.byte	0x04, 0x0a
        /*0082*/ 	.short	(.L_563 - .L_562)
	.align		4
.L_562:
        /*0084*/ 	.word	index@(.nv.constant0.fused_add_sqrt_divide_multiply_add_reshape_kernel0)
        /*0088*/ 	.short	0x0380
        /*008a*/ 	.short	0x0028


	//----- nvinfo : EIATTR_SW_WAR
	.align		4
.L_563:
        /*008c*/ 	.byte	0x04, 0x36
        /*008e*/ 	.short	(.L_565 - .L_564)
.L_564:
        /*0090*/ 	.word	0x00000008
.L_565:


//--------------------- .nv.info.fused_nn_batch_matmul_2_kernel0 --------------------------
	.section	.nv.info.fused_nn_batch_matmul_2_kernel0,"",@"SHT_CUDA_INFO"
	.sectionflags	@""
	.align	4


	//----- nvinfo : EIATTR_CUDA_API_VERSION
	.align		4
        /*0000*/ 	.byte	0x04, 0x37
        /*0002*/ 	.short	(.L_567 - .L_566)
.L_566:
        /*0004*/ 	.word	0x00000082


	//----- nvinfo : EIATTR_KPARAM_INFO
	.align		4
.L_567:
        /*0008*/ 	.byte	0x04, 0x17
        /*000a*/ 	.short	(.L_569 - .L_568)
.L_568:
        /*000c*/ 	.word	0x00000000
        /*0010*/ 	.short	0x0002
        /*0012*/ 	.short	0x0010
        /*0014*/ 	.byte	0x00, 0xf5, 0x21, 0x00


	//----- nvinfo : EIATTR_KPARAM_INFO
	.align		4
.L_569:
        /*0018*/ 	.byte	0x04, 0x17
        /*001a*/ 	.short	(.L_571 - .L_570)
.L_570:
        /*001c*/ 	.word	0x00000000
        /*0020*/ 	.short	0x0001
        /*0022*/ 	.short	0x0008
        /*0024*/ 	.byte	0x00, 0xf5, 0x21, 0x00


	//----- nvinfo : EIATTR_KPARAM_INFO
	.align		4
.L_571:
        /*0028*/ 	.byte	0x04, 0x17
        /*002a*/ 	.short	(.L_573 - .L_572)
.L_572:
        /*002c*/ 	.word	0x00000000
        /*0030*/ 	.short	0x0000
        /*0032*/ 	.short	0x0000
        /*0034*/ 	.byte	0x00, 0xf5, 0x21, 0x00


	//----- nvinfo : EIATTR_SPARSE_MMA_MASK
	.align		4
.L_573:
        /*0038*/ 	.byte	0x03, 0x50
        /*003a*/ 	.short	0x0000


	//----- nvinfo : EIATTR_MAXREG_COUNT
	.align		4
        /*003c*/ 	.byte	0x03, 0x1b
        /*003e*/ 	.short	0x00ff


	//----- nvinfo : EIATTR_NUM_BARRIERS
	.align		4
        /*0040*/ 	.byte	0x02, 0x4c
        /*0042*/ 	.byte	0x01
	.zero		1


	//----- nvinfo : EIATTR_MERCURY_ISA_VERSION
	.align		4
        /*0044*/ 	.byte	0x03, 0x5f
        /*0046*/ 	.short	0x0101


	//----- nvinfo : EIATTR_VRC_CTA_INIT_COUNT
	.align		4
        /*0048*/ 	.byte	0x02, 0x4a
	.zero		1
	.zero		1


	//----- nvinfo : EIATTR_EXIT_INSTR_OFFSETS
	.align		4
        /*004c*/ 	.byte	0x04, 0x1c
        /*004e*/ 	.short	(.L_575 - .L_574)


	//   ....[0]....
.L_574:
        /*0050*/ 	.word	0x000010e0


	//----- nvinfo : EIATTR_CBANK_PARAM_SIZE
	.align		4
.L_575:
        /*0054*/ 	.byte	0x03, 0x19
        /*0056*/ 	.short	0x0018


	//----- nvinfo : EIATTR_PARAM_CBANK
	.align		4
        /*0058*/ 	.byte	0x04, 0x0a
        /*005a*/ 	.short	(.L_577 - .L_576)
	.align		4
.L_576:
        /*005c*/ 	.word	index@(.nv.constant0.fused_nn_batch_matmul_2_kernel0)
        /*0060*/ 	.short	0x0380
        /*0062*/ 	.short	0x0018


	//----- nvinfo : EIATTR_SW_WAR
	.align		4
.L_577:
        /*0064*/ 	.byte	0x04, 0x36
        /*0066*/ 	.short	(.L_579 - .L_578)
.L_578:
        /*0068*/ 	.word	0x00000008
.L_579:


//--------------------- .nv.info.fused_nn_batch_matmul_5_kernel0 --------------------------
	.section	.nv.info.fused_nn_batch_matmul_5_kernel0,"",@"SHT_CUDA_INFO"
	.sectionflags	@""
	.align	4


	//----- nvinfo : EIATTR_CUDA_API_VERSION
	.align		4
        /*0000*/ 	.byte	0x04, 0x37
        /*0002*/ 	.short	(.L_581 - .L_580)
.L_580:
        /*0004*/ 	.word	0x00000082


	//----- nvinfo : EIATTR_KPARAM_INFO
	.align		4
.L_581:
        /*0008*/ 	.byte	0x04, 0x17
        /*000a*/ 	.short	(.L_583 - .L_582)
.L_582:
        /*000c*/ 	.word	0x00000000
        /*0010*/ 	.short	0x0002
        /*0012*/ 	.short	0x0010
        /*0014*/ 	.byte	0x00, 0xf5, 0x21, 0x00


	//----- nvinfo : EIATTR_KPARAM_INFO
	.align		4
.L_583:
        /*0018*/ 	.byte	0x04, 0x17
        /*001a*/ 	.short	(.L_585 - .L_584)
.L_584:
        /*001c*/ 	.word	0x00000000
        /*0020*/ 	.short	0x0001
        /*0022*/ 	.short	0x0008
        /*0024*/ 	.byte	0x00, 0xf5, 0x21, 0x00


	//----- nvinfo : EIATTR_KPARAM_INFO
	.align		4
.L_585:
        /*0028*/ 	.byte	0x04, 0x17
        /*002a*/ 	.short	(.L_587 - .L_586)
.L_586:
        /*002c*/ 	.word	0x00000000
        /*0030*/ 	.short	0x0000
        /*0032*/ 	.short	0x0000
        /*0034*/ 	.byte	0x00, 0xf5, 0x21, 0x00


	//----- nvinfo : EIATTR_SPARSE_MMA_MASK
	.align		4
.L_587:
        /*0038*/ 	.byte	0x03, 0x50
        /*003a*/ 	.short	0x0000


	//----- nvinfo : EIATTR_MAXREG_COUNT
	.align		4
        /*003c*/ 	.byte	0x03, 0x1b
        /*003e*/ 	.short	0x00ff


	//----- nvinfo : EIATTR_NUM_BARRIERS
	.align		4
        /*0040*/ 	.byte	0x02, 0x4c
        /*0042*/ 	.byte	0x01
	.zero		1


	//----- nvinfo : EIATTR_MERCURY_ISA_VERSION
	.align		4
        /*0044*/ 	.byte	0x03, 0x5f
        /*0046*/ 	.short	0x0101


	//----- nvinfo : EIATTR_VRC_CTA_INIT_COUNT
	.align		4
        /*0048*/ 	.byte	0x02, 0x4a
	.zero		1
	.zero		1


	//----- nvinfo : EIATTR_EXIT_INSTR_OFFSETS
	.align		4
        /*004c*/ 	.byte	0x04, 0x1c
        /*004e*/ 	.short	(.L_589 - .L_588)


	//   ....[0]....
.L_588:
        /*0050*/ 	.word	0x00001100


	//----- nvinfo : EIATTR_CBANK_PARAM_SIZE
	.align		4
.L_589:
        /*0054*/ 	.byte	0x03, 0x19
        /*0056*/ 	.short	0x0018


	//----- nvinfo : EIATTR_PARAM_CBANK
	.align		4
        /*0058*/ 	.byte	0x04, 0x0a
        /*005a*/ 	.short	(.L_591 - .L_590)
	.align		4
.L_590:
        /*005c*/ 	.word	index@(.nv.constant0.fused_nn_batch_matmul_5_kernel0)
        /*0060*/ 	.short	0x0380
        /*0062*/ 	.short	0x0018


	//----- nvinfo : EIATTR_SW_WAR
	.align		4
.L_591:
        /*0064*/ 	.byte	0x04, 0x36
        /*0066*/ 	.short	(.L_593 - .L_592)
.L_592:
        /*0068*/ 	.word	0x00000008
.L_593:


//--------------------- .nv.info.fused_nn_batch_matmul_4_kernel0 --------------------------
	.section	.nv.info.fused_nn_batch_matmul_4_kernel0,"",@"SHT_CUDA_INFO"
	.sectionflags	@""
	.align	4


	//----- nvinfo : EIATTR_CUDA_API_VERSION
	.align		4
        /*0000*/ 	.byte	0x04, 0x37
        /*0002*/ 	.short	(.L_595 - .L_594)
.L_594:
        /*0004*/ 	.word	0x00000082


	//----- nvinfo : EIATTR_KPARAM_INFO
	.align		4
.L_595:
        /*0008*/ 	.byte	0x04, 0x17
        /*000a*/ 	.short	(.L_597 - .L_596)
.L_596:
        /*000c*/ 	.word	0x00000000
        /*0010*/ 	.short	0x0002
        /*0012*/ 	.short	0x0010
        /*0014*/ 	.byte	0x00, 0xf5, 0x21, 0x00


	//----- nvinfo : EIATTR_KPARAM_INFO
	.align		4
.L_597:
        /*0018*/ 	.byte	0x04, 0x17
        /*001a*/ 	.short	(.L_599 - .L_598)
.L_598:
        /*001c*/ 	.word	0x00000000
        /*0020*/ 	.short	0x0001
        /*0022*/ 	.short	0x0008
        /*0024*/ 	.byte	0x00, 0xf5, 0x21, 0x00


	//----- nvinfo : EIATTR_KPARAM_INFO
	.align		4
.L_599:
        /*0028*/ 	.byte	0x04, 0x17
        /*002a*/ 	.short	(.L_601 - .L_600)
.L_600:
        /*002c*/ 	.word	0x00000000
        /*0030*/ 	.short	0x0000
        /*0032*/ 	.short	0x0000
        /*0034*/ 	.byte	0x00, 0xf5, 0x21, 0x00


	//----- nvinfo : EIATTR_SPARSE_MMA_MASK
	.align		4
.L_601:
        /*0038*/ 	.byte	0x03, 0x50
        /*003a*/ 	.short	0x0000


	//----- nvinfo : EIATTR_MAXREG_COUNT
	.align		4
        /*003c*/ 	.byte	0x03, 0x1b
        /*003e*/ 	.short	0x00ff


	//----- nvinfo : EIATTR_NUM_BARRIERS
	.align		4
        /*0040*/ 	.byte	0x02, 0x4c
        /*0042*/ 	.byte	0x01
	.zero		1


	//----- nvinfo : EIATTR_MERCURY_ISA_VERSION
	.align		4
        /*0044*/ 	.byte	0x03, 0x5f
        /*0046*/ 	.short	0x0101


	//----- nvinfo : EIATTR_VRC_CTA_INIT_COUNT
	.align		4
        /*0048*/ 	.byte	0x02, 0x4a
	.zero		1
	.zero		1


	//----- nvinfo : EIATTR_EXIT_INSTR_OFFSETS
	.align		4
        /*004c*/ 	.byte	0x04, 0x1c
        /*004e*/ 	.short	(.L_603 - .L_602)


	//   ....[0]....
.L_602:
        /*0050*/ 	.word	0x000010d0


	//----- nvinfo : EIATTR_CBANK_PARAM_SIZE
	.align		4
.L_603:
        /*0054*/ 	.byte	0x03, 0x19
        /*0056*/ 	.short	0x0018


	//----- nvinfo : EIATTR_PARAM_CBANK
	.align		4
        /*0058*/ 	.byte	0x04, 0x0a
        /*005a*/ 	.short	(.L_605 - .L_604)
	.align		4
.L_604:
        /*005c*/ 	.word	index@(.nv.constant0.fused_nn_batch_matmul_4_kernel0)
        /*0060*/ 	.short	0x0380
        /*0062*/ 	.short	0x0018


	//----- nvinfo : EIATTR_SW_WAR
	.align		4
.L_605:
        /*0064*/ 	.byte	0x04, 0x36
        /*0066*/ 	.short	(.L_607 - .L_606)
.L_606:
        /*0068*/ 	.word	0x00000008
.L_607:


//--------------------- .nv.info.fused_reshape_add_reshape_transpose_reshape_transpose_1_kernel0 --------------------------
	.section	.nv.info.fused_reshape_add_reshape_transpose_reshape_transpose_1_kernel0,"",@"SHT_CUDA_INFO"
	.sectionflags	@""
	.align	4


	//----- nvinfo : EIATTR_CUDA_API_VERSION
	.align		4
        /*0000*/ 	.byte	0x04, 0x37
        /*0002*/ 	.short	(.L_609 - .L_608)
.L_608:
        /*0004*/ 	.word	0x00000082


	//----- nvinfo : EIATTR_KPARAM_INFO
	.align		4
.L_609:
        /*0008*/ 	.byte	0x04, 0x17
        /*000a*/ 	.short	(.L_611 - .L_610)
.L_610:
        /*000c*/ 	.word	0x00000000
        /*0010*/ 	.short	0x0002
        /*0012*/ 	.short	0x0010
        /*0014*/ 	.byte	0x00, 0xf5, 0x21, 0x00


	//----- nvinfo : EIATTR_KPARAM_INFO
	.align		4
.L_611:
        /*0018*/ 	.byte	0x04, 0x17
        /*001a*/ 	.short	(.L_613 - .L_612)
.L_612:
        /*001c*/ 	.word	0x00000000
        /*0020*/ 	.short	0x0001
        /*0022*/ 	.short	0x0008
        /*0024*/ 	.byte	0x00, 0xf5, 0x21, 0x00


	//----- nvinfo : EIATTR_KPARAM_INFO
	.align		4
.L_613:
        /*0028*/ 	.byte	0x04, 0x17
        /*002a*/ 	.short	(.L_615 - .L_614)
.L_614:
        /*002c*/ 	.word	0x00000000
        /*0030*/ 	.short	0x0000
        /*0032*/ 	.short	0x0000
        /*0034*/ 	.byte	0x00, 0xf5, 0x21, 0x00


	//----- nvinfo : EIATTR_SPARSE_MMA_MASK
	.align		4
.L_615:
        /*0038*/ 	.byte	0x03, 0x50
        /*003a*/ 	.short	0x0000


	//----- nvinfo : EIATTR_MAXREG_COUNT
	.align		4
        /*003c*/ 	.byte	0x03, 0x1b
        /*003e*/ 	.short	0x00ff


	//----- nvinfo : EIATTR_MERCURY_ISA_VERSION
	.align		4
        /*0040*/ 	.byte	0x03, 0x5f
        /*0042*/ 	.short	0x0101


	//----- nvinfo : EIATTR_VRC_CTA_INIT_COUNT
	.align		4
        /*0044*/ 	.byte	0x02, 0x4a
	.zero		1
	.zero		1


	//----- nvinfo : EIATTR_EXIT_INSTR_OFFSETS
	.align		4
        /*0048*/ 	.byte	0x04, 0x1c
        /*004a*/ 	.short	(.L_617 - .L_616)


	//   ....[0]....
.L_616:
        /*004c*/ 	.word	0x00000190


	//   ....[1]....
        /*0050*/ 	.word	0x00000270


	//----- nvinfo : EIATTR_CRS_STACK_SIZE
	.align		4
.L_617:
        /*0054*/ 	.byte	0x04, 0x1e
        /*0056*/ 	.short	(.L_619 - .L_618)
.L_618:
        /*0058*/ 	.word	0x00000000


	//----- nvinfo : EIATTR_CBANK_PARAM_SIZE
	.align		4
.L_619:
        /*005c*/ 	.byte	0x03, 0x19
        /*005e*/ 	.short	0x0018


	//----- nvinfo : EIATTR_PARAM_CBANK
	.align		4
        /*0060*/ 	.byte	0x04, 0x0a
        /*0062*/ 	.short	(.L_621 - .L_620)
	.align		4
.L_620:
        /*0064*/ 	.word	index@(.nv.constant0.fused_reshape_add_reshape_transpose_reshape_transpose_1_kernel0)
        /*0068*/ 	.short	0x0380
        /*006a*/ 	.short	0x0018


	//----- nvinfo : EIATTR_SW_WAR
	.align		4
.L_621:
        /*006c*/ 	.byte	0x04, 0x36
        /*006e*/ 	.short	(.L_623 - .L_622)
.L_622:
        /*0070*/ 	.word	0x00000008
.L_623:


//--------------------- .nv.info.fused_mean_kernel1 --------------------------
	.section	.nv.info.fused_mean_kernel1,"",@"SHT_CUDA_INFO"
	.sectionflags	@""
	.align	4


	//----- nvinfo : EIATTR_CUDA_API_VERSION
	.align		4
        /*0000*/ 	.byte	0x04, 0x37
        /*0002*/ 	.short	(.L_625 - .L_624)
.L_624:
        /*0004*/ 	.word	0x00000082


	//----- nvinfo : EIATTR_KPARAM_INFO
	.align		4
.L_625:
        /*0008*/ 	.byte	0x04, 0x17
        /*000a*/ 	.short	(.L_627 - .L_626)
.L_626:
        /*000c*/ 	.word	0x00000000
        /*0010*/ 	.short	0x0001
        /*0012*/ 	.short	0x0008
        /*0014*/ 	.byte	0x00, 0xf5, 0x21, 0x00


	//----- nvinfo : EIATTR_KPARAM_INFO
	.align		4
.L_627:
        /*0018*/ 	.byte	0x04, 0x17
        /*001a*/ 	.short	(.L_629 - .L_628)
.L_628:
        /*001c*/ 	.word	0x00000000
        /*0020*/ 	.short	0x0000
        /*0022*/ 	.short	0x0000
        /*0024*/ 	.byte	0x00, 0xf5, 0x21, 0x00


	//----- nvinfo : EIATTR_SPARSE_MMA_MASK
	.align		4
.L_629:
        /*0028*/ 	.byte	0x03, 0x50
        /*002a*/ 	.short	0x0000


	//----- nvinfo : EIATTR_MAXREG_COUNT
	.align		4
        /*002c*/ 	.byte	0x03, 0x1b
        /*002e*/ 	.short	0x00ff


	//----- nvinfo : EIATTR_MERCURY_ISA_VERSION
	.align		4
        /*0030*/ 	.byte	0x03, 0x5f
        /*0032*/ 	.short	0x0101


	//----- nvinfo : EIATTR_VRC_CTA_INIT_COUNT
	.align		4
        /*0034*/ 	.byte	0x02, 0x4a
	.zero		1
	.zero		1


	//----- nvinfo : EIATTR_EXIT_INSTR_OFFSETS
	.align		4
        /*0038*/ 	.byte	0x04, 0x1c
        /*003a*/ 	.short	(.L_631 - .L_630)


	//   ....[0]....
.L_630:
        /*003c*/ 	.word	0x000000a0


	//----- nvinfo : EIATTR_CBANK_PARAM_SIZE
	.align		4
.L_631:
        /*0040*/ 	.byte	0x03, 0x19
        /*0042*/ 	.short	0x0010


	//----- nvinfo : EIATTR_PARAM_CBANK
	.align		4
        /*0044*/ 	.byte	0x04, 0x0a
        /*0046*/ 	.short	(.L_633 - .L_632)
	.align		4
.L_632:
        /*0048*/ 	.word	index@(.nv.constant0.fused_mean_kernel1)
        /*004c*/ 	.short	0x0380
        /*004e*/ 	.short	0x0010


	//----- nvinfo : EIATTR_SW_WAR
	.align		4
.L_633:
        /*0050*/ 	.byte	0x04, 0x36
        /*0052*/ 	.short	(.L_635 - .L_634)
.L_634:
        /*0054*/ 	.word	0x00000008
.L_635:


//--------------------- .nv.callgraph             --------------------------
	.section	.nv.callgraph,"",@"SHT_CUDA_CALLGRAPH"
	.align	4
	.sectionentsize	8
	.align		4
        /*0000*/ 	.word	0x00000000
	.align		4
        /*0004*/ 	.word	0xffffffff
	.align		4
        /*0008*/ 	.word	0x00000000
	.align		4
        /*000c*/ 	.word	0xfffffffe
	.align		4
        /*0010*/ 	.word	0x00000000
	.align		4
        /*0014*/ 	.word	0xfffffffd
	.align		4
        /*0018*/ 	.word	0x00000000
	.align		4
        /*001c*/ 	.word	0xfffffffc


//--------------------- .text.fused_less_add_where_take_add_less_add_where_take_add_kernel0 --------------------------
	.section	.text.fused_less_add_where_take_add_less_add_where_take_add_kernel0,"ax",@progbits
	.align	128
        .global         fused_less_add_where_take_add_less_add_where_take_add_kernel0
        .type           fused_less_add_where_take_add_less_add_where_take_add_kernel0,@function
        .size           fused_less_add_where_take_add_less_add_where_take_add_kernel0,(.L_x_135 - fused_less_add_where_take_add_less_add_where_take_add_kernel0)
        .other          fused_less_add_where_take_add_less_add_where_take_add_kernel0,@"STO_CUDA_ENTRY STV_DEFAULT"
fused_less_add_where_take_add_less_add_where_take_add_kernel0:
.text.fused_less_add_where_take_add_less_add_where_take_add_kernel0:
[----:B------:R-:W-:Y:S01]  /*0000*/  LDC R1, c[0x0][0x37c] ;  /* 0x0000df00ff017b82 */ /* 0x000fe20000000800 */
[----:B------:R-:W0:Y:S01]  /*0010*/  S2R R3, SR_CTAID.X ;  /* 0x0000000000037919 */ /* 0x000e220000002500 */
[----:B------:R-:W1:Y:S01]  /*0020*/  LDCU.64 UR4, c[0x0][0x358] ;  /* 0x00006b00ff0477ac */ /* 0x000e620008000a00 */
[----:B------:R-:W-:Y:S01]  /*0030*/  BSSY.RECONVERGENT B0, `(.L_x_0) ;  /* 0x000003a000007945 */ /* 0x000fe20003800200 */
[----:B------:R-:W2:Y:S01]  /*0040*/  S2R R2, SR_TID.X ;  /* 0x0000000000027919 */ /* 0x000ea20000002100 */
[----:B0-----:R-:W-:-:S05]  /*0050*/  IMAD.SHL.U32 R5, R3, 0x400, RZ ;  /* 0x0000040003057824 */ /* 0x001fca00078e00ff */
[----:B--2---:R-:W-:-:S04]  /*0060*/  LOP3.LUT R0, R5, R2, RZ, 0xfc, !PT ;  /* 0x0000000205007212 */ /* 0x004fc800078efcff */
[C---:B------:R-:W-:Y:S02]  /*0070*/  ISETP.GT.U32.AND P0, PT, R0.reuse, 0x5ffff, PT ;  /* 0x0005ffff0000780c */ /* 0x040fe40003f04070 */
[----:B------:R-:W-:Y:S02]  /*0080*/  ISETP.GT.U32.AND P2, PT, R0, 0x1ffff, PT ;  /* 0x0001ffff0000780c */ /* 0x000fe40003f44070 */
[C---:B------:R-:W-:Y:S02]  /*0090*/  ISETP.GT.U32.OR P1, PT, R3.reuse, 0x17f, P0 ;  /* 0x0000017f0300780c */ /* 0x040fe40000724470 */
[----:B------:R-:W-:-:S11]  /*00a0*/  ISETP.GT.U32.OR P0, PT, R3, 0x7f, P2 ;  /* 0x0000007f0300780c */ /* 0x000fd60001704470 */
[----:B-1----:R-:W-:Y:S05]  /*00b0*/  @P1 BRA `(.L_x_1) ;  /* 0x0000000000c41947 */ /* 0x002fea0003800000 */
[----:B------:R-:W0:Y:S01]  /*00c0*/  LDC.64 R4, c[0x0][0x390] ;  /* 0x0000e400ff047b82 */ /* 0x000e220000000a00 */
[----:B------:R-:W1:Y:S01]  /*00d0*/  LDCU.64 UR6, c[0x0][0x388] ;  /* 0x00007100ff0677ac */ /* 0x000e620008000a00 */
[----:B------:R-:W2:Y:S06]  /*00e0*/  LDCU.64 UR8, c[0x0][0x3a0] ;  /* 0x00007400ff0877ac */ /* 0x000eac0008000a00 */
[----:B------:R-:W3:Y:S01]  /*00f0*/  LDC.64 R6, c[0x0][0x3a8] ;  /* 0x0000ea00ff067b82 */ /* 0x000ee20000000a00 */
[----:B0-----:R-:W-:-:S06]  /*0100*/  IMAD.WIDE.U32 R4, R3, 0x8, R4 ;  /* 0x0000000803047825 */ /* 0x001fcc00078e0004 */
[----:B------:R-:W4:Y:S01]  /*0110*/  LDG.E.64.CONSTANT R4, desc[UR4][R4.64] ;  /* 0x0000000404047981 */ /* 0x000f22000c1e9b00 */
[----:B---3--:R-:W-:-:S06]  /*0120*/  IMAD.WIDE.U32 R6, R3, 0x8, R6 ;  /* 0x0000000803067825 */ /* 0x008fcc00078e0006 */
[----:B------:R-:W3:Y:S01]  /*0130*/  LDG.E.64.CONSTANT R6, desc[UR4][R6.64] ;  /* 0x0000000406067981 */ /* 0x000ee2000c1e9b00 */
[----:B----4-:R-:W-:Y:S02]  /*0140*/  IADD3 R9, P2, PT, R4, 0x773a, RZ ;  /* 0x0000773a04097810 */ /* 0x010fe40007f5e0ff */
[----:B------:R-:W-:-:S03]  /*0150*/  ISETP.GE.AND P1, PT, R5, RZ, PT ;  /* 0x000000ff0500720c */ /* 0x000fc60003f26270 */
[----:B------:R-:W-:Y:S01]  /*0160*/  IMAD.X R11, RZ, RZ, R5, P2 ;  /* 0x000000ffff0b7224 */ /* 0x000fe200010e0605 */
[----:B------:R-:W-:Y:S02]  /*0170*/  SEL R10, R9, R4, !P1 ;  /* 0x00000004090a7207 */ /* 0x000fe40004800000 */
[----:B---3--:R-:W-:Y:S02]  /*0180*/  SHF.R.U32.HI R9, RZ, 0x1e, R7 ;  /* 0x0000001eff097819 */ /* 0x008fe40000011607 */
[----:B------:R-:W-:Y:S02]  /*0190*/  SEL R8, R11, R5, !P1 ;  /* 0x000000050b087207 */ /* 0x000fe40004800000 */
[----:B------:R-:W-:Y:S01]  /*01a0*/  ISETP.GT.U32.AND P1, PT, R10, RZ, PT ;  /* 0x000000ff0a00720c */ /* 0x000fe20003f24070 */
[----:B------:R-:W0:Y:S01]  /*01b0*/  LDC.64 R4, c[0x0][0x398] ;  /* 0x0000e600ff047b82 */ /* 0x000e220000000a00 */
[----:B------:R-:W-:Y:S02]  /*01c0*/  LOP3.LUT R9, R9, 0x2, RZ, 0xc0, !PT ;  /* 0x0000000209097812 */ /* 0x000fe400078ec0ff */
[----:B------:R-:W-:-:S02]  /*01d0*/  ISETP.GT.AND.EX P1, PT, R8, RZ, PT, P1 ;  /* 0x000000ff0800720c */ /* 0x000fc40003f24310 */
[----:B------:R-:W-:Y:S02]  /*01e0*/  IADD3 R6, P2, PT, R6, R9, RZ ;  /* 0x0000000906067210 */ /* 0x000fe40007f5e0ff */
[----:B------:R-:W-:Y:S02]  /*01f0*/  SEL R10, R10, RZ, P1 ;  /* 0x000000ff0a0a7207 */ /* 0x000fe40000800000 */
[----:B------:R-:W-:Y:S01]  /*0200*/  SEL R9, R8, RZ, P1 ;  /* 0x000000ff08097207 */ /* 0x000fe20000800000 */
[----:B------:R-:W-:Y:S01]  /*0210*/  IMAD.X R7, RZ, RZ, R7, P2 ;  /* 0x000000ffff077224 */ /* 0x000fe200010e0607 */
[----:B------:R-:W-:Y:S02]  /*0220*/  ISETP.LT.U32.AND P1, PT, R10, 0x7739, PT ;  /* 0x000077390a00780c */ /* 0x000fe40003f21070 */
[----:B------:R-:W-:Y:S01]  /*0230*/  ISETP.GT.U32.AND P2, PT, R6, RZ, PT ;  /* 0x000000ff0600720c */ /* 0x000fe20003f44070 */
[----:B------:R-:W-:Y:S01]  /*0240*/  IMAD.SHL.U32 R6, R2, 0x4, RZ ;  /* 0x0000000402067824 */ /* 0x000fe200078e00ff */
[----:B------:R-:W-:-:S04]  /*0250*/  ISETP.LT.AND.EX P1, PT, R9, RZ, PT, P1 ;  /* 0x000000ff0900720c */ /* 0x000fc80003f21310 */
[----:B------:R-:W-:Y:S02]  /*0260*/  SEL R10, R10, 0x7739, P1 ;  /* 0x000077390a0a7807 */ /* 0x000fe40000800000 */
[----:B------:R-:W-:Y:S02]  /*0270*/  SEL R9, R9, RZ, P1 ;  /* 0x000000ff09097207 */ /* 0x000fe40000800000 */
[----:B------:R-:W-:Y:S01]  /*0280*/  ISETP.GT.AND.EX P1, PT, R7, RZ, PT, P2 ;  /* 0x000000ff0700720c */ /* 0x000fe20003f24320 */
[C---:B------:R-:W-:Y:S01]  /*0290*/  IMAD.SHL.U32 R11, R10.reuse, 0x1000, RZ ;  /* 0x000010000a0b7824 */ /* 0x040fe200078e00ff */
[----:B------:R-:W-:Y:S01]  /*02a0*/  SHF.L.U64.HI R10, R10, 0xc, R9 ;  /* 0x0000000c0a0a7819 */ /* 0x000fe20000010209 */
[----:B0-----:R-:W-:Y:S01]  /*02b0*/  IMAD.WIDE.U32 R4, R0, 0x4, R4 ;  /* 0x0000000400047825 */ /* 0x001fe200078e0004 */
[----:B------:R-:W-:Y:S02]  /*02c0*/  SEL R9, RZ, 0x400, !P1 ;  /* 0x00000400ff097807 */ /* 0x000fe40004800000 */
[----:B------:R-:W-:-:S02]  /*02d0*/  SHF.R.U32.HI R7, RZ, 0x1e, R2 ;  /* 0x0000001eff077819 */ /* 0x000fc40000011602 */
[----:B------:R-:W-:Y:S01]  /*02e0*/  LOP3.LUT R8, R11, R6, RZ, 0xfc, !PT ;  /* 0x000000060b087212 */ /* 0x000fe200078efcff */
[----:B------:R-:W3:Y:S01]  /*02f0*/  LDG.E.CONSTANT R5, desc[UR4][R4.64] ;  /* 0x0000000404057981 */ /* 0x000ee2000c1e9900 */
[----:B------:R-:W-:Y:S02]  /*0300*/  LOP3.LUT R6, R9, R2, RZ, 0xfc, !PT ;  /* 0x0000000209067212 */ /* 0x000fe400078efcff */
[----:B------:R-:W-:Y:S02]  /*0310*/  LOP3.LUT R7, R10, R7, RZ, 0xfc, !PT ;  /* 0x000000070a077212 */ /* 0x000fe400078efcff */
[----:B-1----:R-:W-:Y:S02]  /*0320*/  IADD3 R8, P1, PT, R8, UR6, RZ ;  /* 0x0000000608087c10 */ /* 0x002fe4000ff3e0ff */
[----:B--2---:R-:W-:Y:S02]  /*0330*/  LEA R10, P2, R6, UR8, 0x2 ;  /* 0x00000008060a7c11 */ /* 0x004fe4000f8410ff */
[----:B------:R-:W-:-:S02]  /*0340*/  IADD3.X R9, PT, PT, R7, UR7, RZ, P1, !PT ;  /* 0x0000000707097c10 */ /* 0x000fc40008ffe4ff */
[----:B------:R-:W-:Y:S02]  /*0350*/  LEA.HI.X R11, R6, UR9, RZ, 0x2, P2 ;  /* 0x00000009060b7c11 */ /* 0x000fe400090f14ff */
[----:B------:R-:W0:Y:S01]  /*0360*/  LDC.64 R6, c[0x0][0x380] ;  /* 0x0000e000ff067b82 */ /* 0x000e220000000a00 */
[----:B------:R-:W3:Y:S04]  /*0370*/  LDG.E.CONSTANT R8, desc[UR4][R8.64] ;  /* 0x0000000408087981 */ /* 0x000ee8000c1e9900 */
[----:B------:R-:W2:Y:S01]  /*0380*/  LDG.E.CONSTANT R11, desc[UR4][R10.64] ;  /* 0x000000040a0b7981 */ /* 0x000ea2000c1e9900 */
[----:B0-----:R-:W-:-:S04]  /*0390*/  IMAD.WIDE.U32 R6, R0, 0x4, R6 ;  /* 0x0000000400067825 */ /* 0x001fc800078e0006 */
[----:B---3--:R-:W-:-:S04]  /*03a0*/  FADD R12, R8, R5 ;  /* 0x00000005080c7221 */ /* 0x008fc80000000000 */
[----:B--2---:R-:W-:-:S05]  /*03b0*/  FADD R13, R12, R11 ;  /* 0x0000000b0c0d7221 */ /* 0x004fca0000000000 */
[----:B------:R0:W-:Y:S02]  /*03c0*/  STG.E desc[UR4][R6.64], R13 ;  /* 0x0000000d06007986 */ /* 0x0001e4000c101904 */
.L_x_1:
[----:B------:R-:W-:Y:S05]  /*03d0*/  BSYNC.RECONVERGENT B0 ;  /* 0x0000000000007941 */ /* 0x000fea0003800200 */
.L_x_0:
[----:B------:R-:W-:Y:S05]  /*03e0*/  @P0 EXIT ;  /* 0x000000000000094d */ /* 0x000fea0003800000 */
[----:B------:R-:W1:Y:S01]  /*03f0*/  LDC.64 R4, c[0x0][0x390] ;  /* 0x0000e400ff047b82 */ /* 0x000e620000000a00 */
[----:B------:R-:W2:Y:S01]  /*0400*/  LDCU.64 UR6, c[0x0][0x388] ;  /* 0x00007100ff0677ac */ /* 0x000ea20008000a00 */
[----:B------:R-:W3:Y:S06]  /*0410*/  LDCU.64 UR8, c[0x0][0x3a0] ;  /* 0x00007400ff0877ac */ /* 0x000eec0008000a00 */
[----:B0-----:R-:W0:Y:S01]  /*0420*/  LDC.64 R6, c[0x0][0x3a8] ;  /* 0x0000ea00ff067b82 */ /* 0x001e220000000a00 */
[----:B-1----:R-:W-:-:S06]  /*0430*/  IMAD.WIDE.U32 R4, R3, 0x8, R4 ;  /* 0x0000000803047825 */ /* 0x002fcc00078e0004 */
[----:B------:R-:W4:Y:S01]  /*0440*/  LDG.E.64.CONSTANT R4, desc[UR4][R4.64+0x800] ;  /* 0x0008000404047981 */ /* 0x000f22000c1e9b00 */
[----:B0-----:R-:W-:-:S06]  /*0450*/  IMAD.WIDE.U32 R6, R3, 0x8, R6 ;  /* 0x0000000803067825 */ /* 0x001fcc00078e0006 */
[----:B------:R-:W5:Y:S01]  /*0460*/  LDG.E.64.CONSTANT R6, desc[UR4][R6.64+0x800] ;  /* 0x0008000406067981 */ /* 0x000f62000c1e9b00 */
[----:B----4-:R-:W-:Y:S02]  /*0470*/  IADD3 R9, P1, PT, R4, 0x773a, RZ ;  /* 0x0000773a04097810 */ /* 0x010fe40007f3e0ff */
[----:B------:R-:W-:-:S03]  /*0480*/  ISETP.GE.AND P0, PT, R5, RZ, PT ;  /* 0x000000ff0500720c */ /* 0x000fc60003f06270 */
[----:B------:R-:W-:Y:S01]  /*0490*/  IMAD.X R3, RZ, RZ, R5, P1 ;  /* 0x000000ffff037224 */ /* 0x000fe200008e0605 */
[----:B------:R-:W-:-:S04]  /*04a0*/  SEL R9, R9, R4, !P0 ;  /* 0x0000000409097207 */ /* 0x000fc80004000000 */
[----:B------:R-:W-:Y:S02]  /*04b0*/  SEL R8, R3, R5, !P0 ;  /* 0x0000000503087207 */ /* 0x000fe40004000000 */
[----:B------:R-:W-:Y:S01]  /*04c0*/  ISETP.GT.U32.AND P0, PT, R9, RZ, PT ;  /* 0x000000ff0900720c */ /* 0x000fe20003f04070 */
[----:B------:R-:W0:Y:S01]  /*04d0*/  LDC.64 R4, c[0x0][0x398] ;  /* 0x0000e600ff047b82 */ /* 0x000e220000000a00 */
[----:B-----5:R-:W-:Y:S02]  /*04e0*/  SHF.R.U32.HI R3, RZ, 0x1e, R7 ;  /* 0x0000001eff037819 */ /* 0x020fe40000011607 */
[----:B------:R-:W-:Y:S02]  /*04f0*/  ISETP.GT.AND.EX P0, PT, R8, RZ, PT, P0 ;  /* 0x000000ff0800720c */ /* 0x000fe40003f04300 */
[----:B------:R-:W-:Y:S02]  /*0500*/  LOP3.LUT R3, R3, 0x2, RZ, 0xc0, !PT ;  /* 0x0000000203037812 */ /* 0x000fe400078ec0ff */
[----:B------:R-:W-:-:S02]  /*0510*/  SEL R9, R9, RZ, P0 ;  /* 0x000000ff09097207 */ /* 0x000fc40000000000 */
[----:B------:R-:W-:Y:S02]  /*0520*/  SEL R8, R8, RZ, P0 ;  /* 0x000000ff08087207 */ /* 0x000fe40000000000 */
[----:B------:R-:W-:Y:S02]  /*0530*/  ISETP.LT.U32.AND P0, PT, R9, 0x7739, PT ;  /* 0x000077390900780c */ /* 0x000fe40003f01070 */
[----:B------:R-:W-:Y:S02]  /*0540*/  IADD3 R3, P1, PT, R6, R3, RZ ;  /* 0x0000000306037210 */ /* 0x000fe40007f3e0ff */
[----:B------:R-:W-:-:S03]  /*0550*/  ISETP.LT.AND.EX P0, PT, R8, RZ, PT, P0 ;  /* 0x000000ff0800720c */ /* 0x000fc60003f01300 */
[----:B------:R-:W-:Y:S01]  /*0560*/  IMAD.X R6, RZ, RZ, R7, P1 ;  /* 0x000000ffff067224 */ /* 0x000fe200008e0607 */
[----:B------:R-:W-:Y:S01]  /*0570*/  ISETP.GT.U32.AND P1, PT, R3, RZ, PT ;  /* 0x000000ff0300720c */ /* 0x000fe20003f24070 */
[----:B------:R-:W-:Y:S01]  /*0580*/  IMAD.SHL.U32 R7, R2, 0x4, RZ ;  /* 0x0000000402077824 */ /* 0x000fe200078e00ff */
[----:B------:R-:W-:Y:S02]  /*0590*/  SEL R9, R9, 0x7739, P0 ;  /* 0x0000773909097807 */ /* 0x000fe40000000000 */
[----:B------:R-:W-:Y:S02]  /*05a0*/  SEL R8, R8, RZ, P0 ;  /* 0x000000ff08087207 */ /* 0x000fe40000000000 */
[----:B------:R-:W-:Y:S01]  /*05b0*/  ISETP.GT.AND.EX P0, PT, R6, RZ, PT, P1 ;  /* 0x000000ff0600720c */ /* 0x000fe20003f04310 */
[C---:B------:R-:W-:Y:S01]  /*05c0*/  IMAD.SHL.U32 R6, R9.reuse, 0x1000, RZ ;  /* 0x0000100009067824 */ /* 0x040fe200078e00ff */
[----:B------:R-:W-:Y:S02]  /*05d0*/  SHF.L.U64.HI R9, R9, 0xc, R8 ;  /* 0x0000000c09097819 */ /* 0x000fe40000010208 */
[----:B------:R-:W-:-:S02]  /*05e0*/  SHF.R.U32.HI R8, RZ, 0x1e, R2 ;  /* 0x0000001eff087819 */ /* 0x000fc40000011602 */
[----:B------:R-:W-:Y:S02]  /*05f0*/  SEL R3, RZ, 0x400, !P0 ;  /* 0x00000400ff037807 */ /* 0x000fe40004000000 */
[----:B------:R-:W-:Y:S02]  /*0600*/  LOP3.LUT R6, R6, R7, RZ, 0xfc, !PT ;  /* 0x0000000706067212 */ /* 0x000fe400078efcff */
[----:B------:R-:W-:Y:S02]  /*0610*/  LOP3.LUT R9, R9, R8, RZ, 0xfc, !PT ;  /* 0x0000000809097212 */ /* 0x000fe400078efcff */
[----:B------:R-:W-:Y:S02]  /*0620*/  LOP3.LUT R8, R3, R2, RZ, 0xfc, !PT ;  /* 0x0000000203087212 */ /* 0x000fe400078efcff */
[----:B--2---:R-:W-:Y:S01]  /*0630*/  IADD3 R2, P0, PT, R6, UR6, RZ ;  /* 0x0000000606027c10 */ /* 0x004fe2000ff1e0ff */
[----:B0-----:R-:W-:Y:S01]  /*0640*/  IMAD.WIDE.U32 R6, R0, 0x4, R4 ;  /* 0x0000000400067825 */ /* 0x001fe200078e0004 */
[----:B---3--:R-:W-:-:S02]  /*0650*/  LEA R4, P1, R8, UR8, 0x2 ;  /* 0x0000000808047c11 */ /* 0x008fc4000f8210ff */
[----:B------:R-:W-:Y:S02]  /*0660*/  IADD3.X R3, PT, PT, R9, UR7, RZ, P0, !PT ;  /* 0x0000000709037c10 */ /* 0x000fe400087fe4ff */
[----:B------:R-:W-:Y:S01]  /*0670*/  LEA.HI.X R5, R8, UR9, RZ, 0x2, P1 ;  /* 0x0000000908057c11 */ /* 0x000fe200088f14ff */
[----:B------:R-:W2:Y:S01]  /*0680*/  LDG.E.CONSTANT R7, desc[UR4][R6.64+0x100000] ;  /* 0x1000000406077981 */ /* 0x000ea2000c1e9900 */
[----:B------:R-:W0:Y:S03]  /*0690*/  LDC.64 R8, c[0x0][0x380] ;  /* 0x0000e000ff087b82 */ /* 0x000e260000000a00 */
[----:B------:R-:W2:Y:S04]  /*06a0*/  LDG.E.CONSTANT R2, desc[UR4][R2.64] ;  /* 0x0000000402027981 */ /* 0x000ea8000c1e9900 */
[----:B------:R-:W3:Y:S01]  /*06b0*/  LDG.E.CONSTANT R5, desc[UR4][R4.64] ;  /* 0x0000000404057981 */ /* 0x000ee2000c1e9900 */
[----:B0-----:R-:W-:-:S04]  /*06c0*/  IMAD.WIDE.U32 R8, R0, 0x4, R8 ;  /* 0x0000000400087825 */ /* 0x001fc800078e0008 */
[----:B--2---:R-:W-:-:S04]  /*06d0*/  FADD R10, R2, R7 ;  /* 0x00000007020a7221 */ /* 0x004fc80000000000 */
[----:B---3--:R-:W-:-:S05]  /*06e0*/  FADD R11, R10, R5 ;  /* 0x000000050a0b7221 */ /* 0x008fca0000000000 */
[----:B------:R-:W-:Y:S01]  /*06f0*/  STG.E desc[UR4][R8.64+0x100000], R11 ;  /* 0x1000000b08007986 */ /* 0x000fe2000c101904 */
[----:B------:R-:W-:Y:S05]  /*0700*/  EXIT ;  /* 0x000000000000794d */ /* 0x000fea0003800000 */
.L_x_2:
[----:B------:R-:W-:-:S00]  /*0710*/  BRA `(.L_x_2) ;  /* 0xfffffffc00fc7947 */ /* 0x000fc0000383ffff */
[----:B------:R-:W-:-:S00]  /*0720*/  NOP ;  /* 0x0000000000007918 */ /* 0x000fc00000000000 */
        /* <DEDUP_REMOVED lines=13> */
.L_x_135:


//--------------------- .text.fused_squeeze_1_kernel0 --------------------------
	.section	.text.fused_squeeze_1_kernel0,"ax",@progbits
	.align	128
        .global         fused_squeeze_1_kernel0
        .type           fused_squeeze_1_kernel0,@function
        .size           fused_squeeze_1_kernel0,(.L_x_136 - fused_squeeze_1_kernel0)
        .other          fused_squeeze_1_kernel0,@"STO_CUDA_ENTRY STV_DEFAULT"
fused_squeeze_1_kernel0:
.text.fused_squeeze_1_kernel0:
[----:B------:R-:W-:Y:S01]  /*0000*/  LDC R1, c[0x0][0x37c] ;  /* 0x0000df00ff017b82 */ /* 0x000fe20000000800 */
[----:B------:R-:W0:Y:S07]  /*0010*/  S2R R7, SR_TID.X ;  /* 0x0000000000077919 */ /* 0x000e2e0000002100 */
[----:B------:R-:W0:Y:S01]  /*0020*/  LDC.64 R2, c[0x0][0x388] ;  /* 0x0000e200ff027b82 */ /* 0x000e220000000a00 */
[----:B------:R-:W1:Y:S07]  /*0030*/  LDCU.64 UR4, c[0x0][0x358] ;  /* 0x00006b00ff0477ac */ /* 0x000e6e0008000a00 */
[----:B------:R-:W2:Y:S01]  /*0040*/  LDC.64 R4, c[0x0][0x380] ;  /* 0x0000e000ff047b82 */ /* 0x000ea20000000a00 */
[----:B0-----:R-:W-:-:S06]  /*0050*/  IMAD.WIDE.U32 R2, R7, 0x4, R2 ;  /* 0x0000000407027825 */ /* 0x001fcc00078e0002 */
[----:B-1----:R-:W3:Y:S01]  /*0060*/  LDG.E.CONSTANT R3, desc[UR4][R2.64] ;  /* 0x0000000402037981 */ /* 0x002ee2000c1e9900 */
[----:B--2---:R-:W-:-:S05]  /*0070*/  IMAD.WIDE.U32 R4, R7, 0x4, R4 ;  /* 0x0000000407047825 */ /* 0x004fca00078e0004 */
[----:B---3--:R-:W-:Y:S01]  /*0080*/  STG.E desc[UR4][R4.64], R3 ;  /* 0x0000000304007986 */ /* 0x008fe2000c101904 */
[----:B------:R-:W-:Y:S05]  /*0090*/  EXIT ;  /* 0x000000000000794d */ /* 0x000fea0003800000 */
.L_x_3:
        /* <DEDUP_REMOVED lines=14> */
.L_x_136:


//--------------------- .text.fused_reshape_add_split_kernel1 --------------------------
	.section	.text.fused_reshape_add_split_kernel1,"ax",@progbits
	.align	128
        .global         fused_reshape_add_split_kernel1
        .type           fused_reshape_add_split_kernel1,@function
        .size           fused_reshape_add_split_kernel1,(.L_x_137 - fused_reshape_add_split_kernel1)
        .other          fused_reshape_add_split_kernel1,@"STO_CUDA_ENTRY STV_DEFAULT"
fused_reshape_add_split_kernel1:
.text.fused_reshape_add_split_kernel1:
[----:B------:R-:W-:Y:S01]  /*0000*/  LDC R1, c[0x0][0x37c] ;  /* 0x0000df00ff017b82 */ /* 0x000fe20000000800 */
[----:B------:R-:W0:Y:S07]  /*0010*/  S2R R9, SR_TID.X ;  /* 0x0000000000097919 */ /* 0x000e2e0000002100 */
[----:B------:R-:W1:Y:S01]  /*0020*/  LDC.64 R2, c[0x0][0x388] ;  /* 0x0000e200ff027b82 */ /* 0x000e620000000a00 */
[----:B------:R-:W2:Y:S07]  /*0030*/  LDCU.64 UR4, c[0x0][0x358] ;  /* 0x00006b00ff0477ac */ /* 0x000eae0008000a00 */
[----:B------:R-:W2:Y:S01]  /*0040*/  LDC.64 R6, c[0x0][0x390] ;  /* 0x0000e400ff067b82 */ /* 0x000ea20000000a00 */
[----:B0-----:R-:W-:Y:S01]  /*0050*/  SHF.L.U32 R5, R9, 0x1, RZ ;  /* 0x0000000109057819 */ /* 0x001fe200000006ff */
[----:B--2---:R-:W2:Y:S04]  /*0060*/  LDG.E.CONSTANT R7, desc[UR4][R6.64+0x4] ;  /* 0x0000040406077981 */ /* 0x004ea8000c1e9900 */
[----:B-1----:R-:W-:-:S02]  /*0070*/  IMAD.WIDE.U32 R2, R5, 0x4, R2 ;  /* 0x0000000405027825 */ /* 0x002fc400078e0002 */
[----:B------:R-:W0:Y:S04]  /*0080*/  LDC.64 R4, c[0x0][0x380] ;  /* 0x0000e000ff047b82 */ /* 0x000e280000000a00 */
[----:B------:R-:W2:Y:S01]  /*0090*/  LDG.E.CONSTANT R2, desc[UR4][R2.64+0x4] ;  /* 0x0000040402027981 */ /* 0x000ea2000c1e9900 */
[----:B0-----:R-:W-:-:S04]  /*00a0*/  IMAD.WIDE.U32 R4, R9, 0x4, R4 ;  /* 0x0000000409047825 */ /* 0x001fc800078e0004 */
[----:B--2---:R-:W-:-:S05]  /*00b0*/  FADD R9, R2, R7 ;  /* 0x0000000702097221 */ /* 0x004fca0000000000 */
[----:B------:R-:W-:Y:S01]  /*00c0*/  STG.E desc[UR4][R4.64], R9 ;  /* 0x0000000904007986 */ /* 0x000fe2000c101904 */
[----:B------:R-:W-:Y:S05]  /*00d0*/  EXIT ;  /* 0x000000000000794d */ /* 0x000fea0003800000 */
.L_x_4:
        /* <DEDUP_REMOVED lines=10> */
.L_x_137:


//--------------------- .text.fused_subtract_kernel0 --------------------------
	.section	.text.fused_subtract_kernel0,"ax",@progbits
	.align	128
        .global         fused_subtract_kernel0
        .type           fused_subtract_kernel0,@function
        .size           fused_subtract_kernel0,(.L_x_138 - fused_subtract_kernel0)
        .other          fused_subtract_kernel0,@"STO_CUDA_ENTRY STV_DEFAULT"
fused_subtract_kernel0:
.text.fused_subtract_kernel0:
[----:B------:R-:W-:Y:S01]  /*0000*/  LDC R1, c[0x0][0x37c] ;  /* 0x0000df00ff017b82 */ /* 0x000fe20000000800 */
[----:B------:R-:W0:Y:S07]  /*0010*/  S2R R13, SR_CTAID.X ;  /* 0x00000000000d7919 */ /* 0x000e2e0000002500 */
[----:B------:R-:W1:Y:S01]  /*0020*/  LDC.64 R4, c[0x0][0x388] ;  /* 0x0000e200ff047b82 */ /* 0x000e620000000a00 */
[----:B------:R-:W2:Y:S01]  /*0030*/  LDCU.64 UR4, c[0x0][0x358] ;  /* 0x00006b00ff0477ac */ /* 0x000ea20008000a00 */
[----:B------:R-:W3:Y:S06]  /*0040*/  S2R R9, SR_TID.X ;  /* 0x0000000000097919 */ /* 0x000eec0000002100 */
[----:B------:R-:W4:Y:S08]  /*0050*/  LDC.64 R2, c[0x0][0x390] ;  /* 0x0000e400ff027b82 */ /* 0x000f300000000a00 */
[----:B------:R-:W5:Y:S01]  /*0060*/  LDC.64 R6, c[0x0][0x380] ;  /* 0x0000e000ff067b82 */ /* 0x000f620000000a00 */
[C---:B0-----:R-:W-:Y:S01]  /*0070*/  SHF.L.U32 R0, R13.reuse, 0xa, RZ ;  /* 0x0000000a0d007819 */ /* 0x041fe200000006ff */
[----:B----4-:R-:W-:-:S03]  /*0080*/  IMAD.WIDE.U32 R2, R13, 0x4, R2 ;  /* 0x000000040d027825 */ /* 0x010fc600078e0002 */
[----:B---3--:R-:W-:-:S04]  /*0090*/  LOP3.LUT R9, R0, R9, RZ, 0xfc, !PT ;  /* 0x0000000900097212 */ /* 0x008fc800078efcff */
[----:B------:R-:W-:-:S04]  /*00a0*/  ISETP.GT.U32.AND P0, PT, R9, 0x5ffff, PT ;  /* 0x0005ffff0900780c */ /* 0x000fc80003f04070 */
[----:B------:R-:W-:-:S13]  /*00b0*/  ISETP.GT.U32.OR P0, PT, R13, 0x17f, P0 ;  /* 0x0000017f0d00780c */ /* 0x000fda0000704470 */
[C---:B-1----:R-:W-:Y:S01]  /*00c0*/  @!P0 IMAD.WIDE.U32 R4, R9.reuse, 0x4, R4 ;  /* 0x0000000409048825 */ /* 0x042fe200078e0004 */
[----:B--2---:R-:W2:Y:S05]  /*00d0*/  @!P0 LDG.E.CONSTANT R11, desc[UR4][R2.64] ;  /* 0x00000004020b8981 */ /* 0x004eaa000c1e9900 */
[----:B------:R-:W2:Y:S01]  /*00e0*/  @!P0 LDG.E.CONSTANT R4, desc[UR4][R4.64] ;  /* 0x0000000404048981 */ /* 0x000ea2000c1e9900 */
[C---:B------:R-:W-:Y:S01]  /*00f0*/  ISETP.GT.U32.AND P1, PT, R9.reuse, 0x1ffff, PT ;  /* 0x0001ffff0900780c */ /* 0x040fe20003f24070 */
[----:B-----5:R-:W-:-:S03]  /*0100*/  @!P0 IMAD.WIDE.U32 R6, R9, 0x4, R6 ;  /* 0x0000000409068825 */ /* 0x020fc600078e0006 */
[----:B------:R-:W-:Y:S01]  /*0110*/  ISETP.GT.U32.OR P1, PT, R13, 0x7f, P1 ;  /* 0x0000007f0d00780c */ /* 0x000fe20000f24470 */
[----:B--2---:R-:W-:-:S05]  /*0120*/  @!P0 FADD R11, R4, -R11 ;  /* 0x8000000b040b8221 */ /* 0x004fca0000000000 */
[----:B------:R0:W-:Y:S07]  /*0130*/  @!P0 STG.E desc[UR4][R6.64], R11 ;  /* 0x0000000b06008986 */ /* 0x0001ee000c101904 */
[----:B------:R-:W-:Y:S05]  /*0140*/  @P1 EXIT ;  /* 0x000000000000194d */ /* 0x000fea0003800000 */
[----:B------:R-:W1:Y:S01]  /*0150*/  LDC.64 R4, c[0x0][0x388] ;  /* 0x0000e200ff047b82 */ /* 0x000e620000000a00 */
[----:B------:R-:W2:Y:S07]  /*0160*/  LDG.E.CONSTANT R3, desc[UR4][R2.64+0x400] ;  /* 0x0004000402037981 */ /* 0x000eae000c1e9900 */
[----:B0-----:R-:W0:Y:S01]  /*0170*/  LDC.64 R6, c[0x0][0x380] ;  /* 0x0000e000ff067b82 */ /* 0x001e220000000a00 */
[----:B-1----:R-:W-:-:S06]  /*0180*/  IMAD.WIDE.U32 R4, R9, 0x4, R4 ;  /* 0x0000000409047825 */ /* 0x002fcc00078e0004 */
[----:B------:R-:W2:Y:S01]  /*0190*/  LDG.E.CONSTANT R4, desc[UR4][R4.64+0x100000] ;  /* 0x1000000404047981 */ /* 0x000ea2000c1e9900 */
[----:B0-----:R-:W-:-:S04]  /*01a0*/  IMAD.WIDE.U32 R6, R9, 0x4, R6 ;  /* 0x0000000409067825 */ /* 0x001fc800078e0006 */
[----:B--2---:R-:W-:-:S05]  /*01b0*/  FADD R9, R4, -R3 ;  /* 0x8000000304097221 */ /* 0x004fca0000000000 */
[----:B------:R-:W-:Y:S01]  /*01c0*/  STG.E desc[UR4][R6.64+0x100000], R9 ;  /* 0x1000000906007986 */ /* 0x000fe2000c101904 */
[----:B------:R-:W-:Y:S05]  /*01d0*/  EXIT ;  /* 0x000000000000794d */ /* 0x000fea0003800000 */
.L_x_5:
        /* <DEDUP_REMOVED lines=10> */
.L_x_138:


//--------------------- .text.fused_reshape_add_reshape_transpose_reshape_transpose_kernel0 --------------------------
	.section	.text.fused_reshape_add_reshape_transpose_reshape_transpose_kernel0,"ax",@progbits
	.align	128
        .global         fused_reshape_add_reshape_transpose_reshape_transpose_kernel0
        .type           fused_reshape_add_reshape_transpose_reshape_transpose_kernel0,@function
        .size           fused_reshape_add_reshape_transpose_reshape_transpose_kernel0,(.L_x_139 - fused_reshape_add_reshape_transpose_reshape_transpose_kernel0)
        .other          fused_reshape_add_reshape_transpose_reshape_transpose_kernel0,@"STO_CUDA_ENTRY STV_DEFAULT"
fused_reshape_add_reshape_transpose_reshape_transpose_kernel0:
.text.fused_reshape_add_reshape_transpose_reshape_transpose_kernel0:
[----:B------:R-:W-:Y:S01]  /*0000*/  LDC R1, c[0x0][0x37c] ;  /* 0x0000df00ff017b82 */ /* 0x000fe20000000800 */
[----:B------:R-:W0:Y:S07]  /*0010*/  S2R R0, SR_TID.X ;  /* 0x0000000000007919 */ /* 0x000e2e0000002100 */
[----:B------:R-:W1:Y:S02]  /*0020*/  S2UR UR4, SR_CTAID.X ;  /* 0x00000000000479c3 */ /* 0x000e640000002500 */
[----:B-1----:R-:W-:-:S02]  /*0030*/  USHF.L.U32 UR5, UR4, 0xa, URZ ;  /* 0x0000000a04057899 */ /* 0x002fc400080006ff */
[----:B------:R-:W-:Y:S01]  /*0040*/  USHF.L.U32 UR4, UR4, 0x4, URZ ;  /* 0x0000000404047899 */ /* 0x000fe200080006ff */
[----:B0-----:R-:W-:-:S03]  /*0050*/  SHF.R.U32.HI R4, RZ, 0x6, R0 ;  /* 0x00000006ff047819 */ /* 0x001fc60000011600 */
[----:B------:R-:W-:Y:S02]  /*0060*/  LOP3.LUT R5, R0, UR5, RZ, 0xfc, !PT ;  /* 0x0000000500057c12 */ /* 0x000fe4000f8efcff */
[----:B------:R-:W-:Y:S02]  /*0070*/  LOP3.LUT R4, R4, UR4, RZ, 0xfc, !PT ;  /* 0x0000000404047c12 */ /* 0x000fe4000f8efcff */
[----:B------:R-:W-:-:S03]  /*0080*/  ISETP.GT.U32.AND P0, PT, R5, 0x5ffff, PT ;  /* 0x0005ffff0500780c */ /* 0x000fc60003f04070 */
[----:B------:R-:W0:Y:S01]  /*0090*/  LDCU.64 UR4, c[0x0][0x358] ;  /* 0x00006b00ff0477ac */ /* 0x000e220008000a00 */
[----:B------:R-:W-:-:S13]  /*00a0*/  ISETP.GT.U32.OR P0, PT, R4, 0x17ff, P0 ;  /* 0x000017ff0400780c */ /* 0x000fda0000704470 */
[----:B------:R-:W-:Y:S01]  /*00b0*/  @!P0 LOP3.LUT R2, R4, 0xffff, RZ, 0xc0, !PT ;  /* 0x0000ffff04028812 */ /* 0x000fe200078ec0ff */
[----:B------:R-:W1:Y:S04]  /*00c0*/  @!P0 LDC.64 R8, c[0x0][0x390] ;  /* 0x0000e400ff088b82 */ /* 0x000e680000000a00 */
[----:B------:R-:W-:-:S05]  /*00d0*/  @!P0 IMAD R2, R2, 0xaaab, RZ ;  /* 0x0000aaab02028824 */ /* 0x000fca00078e02ff */
[----:B------:R-:W-:Y:S02]  /*00e0*/  @!P0 SHF.R.U32.HI R6, RZ, 0x18, R2 ;  /* 0x00000018ff068819 */ /* 0x000fe40000011602 */
[----:B------:R-:W2:Y:S02]  /*00f0*/  @!P0 LDC.64 R2, c[0x0][0x388] ;  /* 0x0000e200ff028b82 */ /* 0x000ea40000000a00 */
[----:B------:R-:W-:-:S05]  /*0100*/  @!P0 PRMT R7, R6, 0x9910, RZ ;  /* 0x0000991006078816 */ /* 0x000fca00000000ff */
[----:B------:R-:W-:-:S04]  /*0110*/  @!P0 IMAD R7, R7, 0x180, RZ ;  /* 0x0000018007078824 */ /* 0x000fc800078e02ff */
[----:B------:R-:W-:-:S05]  /*0120*/  @!P0 IMAD.MOV R7, RZ, RZ, -R7 ;  /* 0x000000ffff078224 */ /* 0x000fca00078e0a07 */
[----:B------:R-:W-:Y:S01]  /*0130*/  @!P0 PRMT R11, R7, 0x7710, RZ ;  /* 0x00007710070b8816 */ /* 0x000fe200000000ff */
[----:B------:R-:W-:-:S04]  /*0140*/  @!P0 IMAD.SHL.U32 R7, R6, 0x40, RZ ;  /* 0x0000004006078824 */ /* 0x000fc800078e00ff */
[----:B------:R-:W-:Y:S01]  /*0150*/  @!P0 IMAD.IADD R6, R4, 0x1, R11 ;  /* 0x0000000104068824 */ /* 0x000fe200078e020b */
[----:B------:R-:W-:-:S04]  /*0160*/  @!P0 LOP3.LUT R7, R7, 0x3f, R0, 0xf8, !PT ;  /* 0x0000003f07078812 */ /* 0x000fc800078ef800 */
[----:B------:R-:W-:Y:S01]  /*0170*/  @!P0 LOP3.LUT R6, R6, 0xffff, RZ, 0xc0, !PT ;  /* 0x0000ffff06068812 */ /* 0x000fe200078ec0ff */
[----:B-1----:R-:W-:-:S04]  /*0180*/  @!P0 IMAD.WIDE.U32 R8, R7, 0x4, R8 ;  /* 0x0000000407088825 */ /* 0x002fc800078e0008 */
[----:B------:R-:W-:Y:S02]  /*0190*/  @!P0 IMAD R11, R6, 0x400, R7 ;  /* 0x00000400060b8824 */ /* 0x000fe400078e0207 */
[----:B0-----:R-:W3:Y:S02]  /*01a0*/  @!P0 LDG.E.CONSTANT R9, desc[UR4][R8.64] ;  /* 0x0000000408098981 */ /* 0x001ee4000c1e9900 */
[----:B--2---:R-:W-:Y:S02]  /*01b0*/  @!P0 IMAD.WIDE.U32 R6, R11, 0x4, R2 ;  /* 0x000000040b068825 */ /* 0x004fe400078e0002 */
[----:B------:R-:W0:Y:S04]  /*01c0*/  LDC.64 R2, c[0x0][0x380] ;  /* 0x0000e000ff027b82 */ /* 0x000e280000000a00 */
[----:B------:R-:W3:Y:S01]  /*01d0*/  @!P0 LDG.E.CONSTANT R6, desc[UR4][R6.64] ;  /* 0x0000000406068981 */ /* 0x000ee2000c1e9900 */
[----:B------:R-:W-:-:S04]  /*01e0*/  ISETP.GT.U32.AND P1, PT, R5, 0x1ffff, PT ;  /* 0x0001ffff0500780c */ /* 0x000fc80003f24070 */
[----:B------:R-:W-:Y:S01]  /*01f0*/  ISETP.GT.U32.OR P1, PT, R4, 0x7ff, P1 ;  /* 0x000007ff0400780c */ /* 0x000fe20000f24470 */
[----:B0-----:R-:W-:-:S04]  /*0200*/  IMAD.WIDE.U32 R2, R5, 0x4, R2 ;  /* 0x0000000405027825 */ /* 0x001fc800078e0002 */
[----:B---3--:R-:W-:-:S05]  /*0210*/  @!P0 FADD R5, R6, R9 ;  /* 0x0000000906058221 */ /* 0x008fca0000000000 */
[----:B------:R0:W-:Y:S03]  /*0220*/  @!P0 STG.E desc[UR4][R2.64], R5 ;  /* 0x0000000502008986 */ /* 0x0001e6000c101904 */
[----:B------:R-:W-:Y:S05]  /*0230*/  @P1 EXIT ;  /* 0x000000000000194d */ /* 0x000fea0003800000 */
[----:B------:R-:W-:Y:S01]  /*0240*/  IADD3 R8, PT, PT, R4, 0x1000, RZ ;  /* 0x0000100004087810 */ /* 0x000fe20007ffe0ff */
[----:B------:R-:W1:Y:S03]  /*0250*/  LDC.64 R6, c[0x0][0x390] ;  /* 0x0000e400ff067b82 */ /* 0x000e660000000a00 */
[----:B------:R-:W-:-:S05]  /*0260*/  LOP3.LUT R4, R8, 0xffff, RZ, 0xc0, !PT ;  /* 0x0000ffff08047812 */ /* 0x000fca00078ec0ff */
[----:B------:R-:W-:-:S05]  /*0270*/  IMAD R4, R4, 0xaaab, RZ ;  /* 0x0000aaab04047824 */ /* 0x000fca00078e02ff */
[----:B------:R-:W-:Y:S02]  /*0280*/  SHF.R.U32.HI R9, RZ, 0x18, R4 ;  /* 0x00000018ff097819 */ /* 0x000fe40000011604 */
[----:B0-----:R-:W0:Y:S02]  /*0290*/  LDC.64 R4, c[0x0][0x388] ;  /* 0x0000e200ff047b82 */ /* 0x001e240000000a00 */
[C---:B------:R-:W-:Y:S01]  /*02a0*/  PRMT R10, R9.reuse, 0x9910, RZ ;  /* 0x00009910090a7816 */ /* 0x040fe200000000ff */
[----:B------:R-:W-:-:S04]  /*02b0*/  IMAD.SHL.U32 R9, R9, 0x40, RZ ;  /* 0x0000004009097824 */ /* 0x000fc800078e00ff */
[----:B------:R-:W-:Y:S01]  /*02c0*/  IMAD R10, R10, 0x180, RZ ;  /* 0x000001800a0a7824 */ /* 0x000fe200078e02ff */
[----:B------:R-:W-:-:S03]  /*02d0*/  LOP3.LUT R9, R9, 0x3f, R0, 0xf8, !PT ;  /* 0x0000003f09097812 */ /* 0x000fc600078ef800 */
[----:B------:R-:W-:Y:S02]  /*02e0*/  IMAD.MOV R10, RZ, RZ, -R10 ;  /* 0x000000ffff0a7224 */ /* 0x000fe400078e0a0a */
[----:B-1----:R-:W-:-:S03]  /*02f0*/  IMAD.WIDE.U32 R6, R9, 0x4, R6 ;  /* 0x0000000409067825 */ /* 0x002fc600078e0006 */
[----:B------:R-:W-:-:S03]  /*0300*/  PRMT R11, R10, 0x7710, RZ ;  /* 0x000077100a0b7816 */ /* 0x000fc600000000ff */
[----:B------:R-:W2:Y:S01]  /*0310*/  LDG.E.CONSTANT R7, desc[UR4][R6.64] ;  /* 0x0000000406077981 */ /* 0x000ea2000c1e9900 */
[----:B------:R-:W-:-:S04]  /*0320*/  IADD3 R8, PT, PT, R8, R11, RZ ;  /* 0x0000000b08087210 */ /* 0x000fc80007ffe0ff */
[----:B------:R-:W-:-:S05]  /*0330*/  LOP3.LUT R8, R8, 0xffff, RZ, 0xc0, !PT ;  /* 0x0000ffff08087812 */ /* 0x000fca00078ec0ff */
[----:B------:R-:W-:-:S04]  /*0340*/  IMAD R11, R8, 0x400, R9 ;  /* 0x00000400080b7824 */ /* 0x000fc800078e0209 */
[----:B0-----:R-:W-:-:S06]  /*0350*/  IMAD.WIDE.U32 R4, R11, 0x4, R4 ;  /* 0x000000040b047825 */ /* 0x001fcc00078e0004 */
[----:B------:R-:W2:Y:S02]  /*0360*/  LDG.E.CONSTANT R4, desc[UR4][R4.64] ;  /* 0x0000000404047981 */ /* 0x000ea4000c1e9900 */
[----:B--2---:R-:W-:-:S05]  /*0370*/  FADD R9, R4, R7 ;  /* 0x0000000704097221 */ /* 0x004fca0000000000 */
[----:B------:R-:W-:Y:S01]  /*0380*/  STG.E desc[UR4][R2.64+0x100000], R9 ;  /* 0x1000000902007986 */ /* 0x000fe2000c101904 */
[----:B------:R-:W-:Y:S05]  /*0390*/  EXIT ;  /* 0x000000000000794d */ /* 0x000fea0003800000 */
.L_x_6:
        /* <DEDUP_REMOVED lines=14> */
.L_x_139:


//--------------------- .text.fused_reshape_add_multiply_divide_erf_add_multiply_reshape_kernel0 --------------------------
	.section	.text.fused_reshape_add_multiply_divide_erf_add_multiply_reshape_kernel0,"ax",@progbits
	.align	128
        .global         fused_reshape_add_multiply_divide_erf_add_multiply_reshape_kernel0
        .type           fused_reshape_add_multiply_divide_erf_add_multiply_reshape_kernel0,@function
        .size           fused_reshape_add_multiply_divide_erf_add_multiply_reshape_kernel0,(.L_x_140 - fused_reshape_add_multiply_divide_erf_add_multiply_reshape_kernel0)
        .other          fused_reshape_add_multiply_divide_erf_add_multiply_reshape_kernel0,@"STO_CUDA_ENTRY STV_DEFAULT"
fused_reshape_add_multiply_divide_erf_add_multiply_reshape_kernel0:
.text.fused_reshape_add_multiply_divide_erf_add_multiply_reshape_kernel0:
[----:B------:R-:W-:Y:S01]  /*0000*/  LDC R1, c[0x0][0x37c] ;  /* 0x0000df00ff017b82 */ /* 0x000fe20000000800 */
[----:B------:R-:W0:Y:S07]  /*0010*/  S2R R13, SR_TID.X ;  /* 0x00000000000d7919 */ /* 0x000e2e0000002100 */
[----:B------:R-:W1:Y:S01]  /*0020*/  S2UR UR4, SR_CTAID.X ;  /* 0x00000000000479c3 */ /* 0x000e620000002500 */
[----:B------:R-:W2:Y:S07]  /*0030*/  LDCU.64 UR6, c[0x0][0x390] ;  /* 0x00007200ff0677ac */ /* 0x000eae0008000a00 */
[----:B------:R-:W3:Y:S01]  /*0040*/  LDC.64 R4, c[0x0][0x388] ;  /* 0x0000e200ff047b82 */ /* 0x000ee20000000a00 */
[----:B-1----:R-:W-:-:S06]  /*0050*/  USHF.L.U32 UR4, UR4, 0xa, URZ ;  /* 0x0000000a04047899 */ /* 0x002fcc00080006ff */
[----:B0-----:R-:W-:-:S05]  /*0060*/  LOP3.LUT R13, R13, UR4, RZ, 0xfc, !PT ;  /* 0x000000040d0d7c12 */ /* 0x001fca000f8efcff */
[----:B------:R-:W0:Y:S01]  /*0070*/  LDCU.64 UR4, c[0x0][0x358] ;  /* 0x00006b00ff0477ac */ /* 0x000e220008000a00 */
[C---:B------:R-:W-:Y:S01]  /*0080*/  SHF.L.U32 R0, R13.reuse, 0x2, RZ ;  /* 0x000000020d007819 */ /* 0x040fe200000006ff */
[----:B---3--:R-:W-:-:S03]  /*0090*/  IMAD.WIDE.U32 R4, R13, 0x4, R4 ;  /* 0x000000040d047825 */ /* 0x008fc600078e0004 */
[----:B------:R-:W-:-:S04]  /*00a0*/  LOP3.LUT R0, R0, 0x3ffc, RZ, 0xc0, !PT ;  /* 0x00003ffc00007812 */ /* 0x000fc800078ec0ff */
[----:B--2---:R-:W-:-:S04]  /*00b0*/  IADD3 R10, P0, PT, R0, UR6, RZ ;  /* 0x00000006000a7c10 */ /* 0x004fc8000ff1e0ff */
[----:B------:R-:W-:Y:S01]  /*00c0*/  IADD3.X R11, PT, PT, RZ, UR7, RZ, P0, !PT ;  /* 0x00000007ff0b7c10 */ /* 0x000fe200087fe4ff */
[----:B0-----:R-:W2:Y:S04]  /*00d0*/  LDG.E.CONSTANT R7, desc[UR4][R4.64] ;  /* 0x0000000404077981 */ /* 0x001ea8000c1e9900 */
[----:B------:R0:W2:Y:S04]  /*00e0*/  LDG.E.CONSTANT R2, desc[UR4][R10.64] ;  /* 0x000000040a027981 */ /* 0x0000a8000c1e9900 */
[----:B------:R-:W3:Y:S04]  /*00f0*/  LDG.E.CONSTANT R9, desc[UR4][R4.64+0x100000] ;  /* 0x1000000404097981 */ /* 0x000ee8000c1e9900 */
[----:B------:R-:W4:Y:S04]  /*0100*/  LDG.E.CONSTANT R21, desc[UR4][R4.64+0x200000] ;  /* 0x2000000404157981 */ /* 0x000f28000c1e9900 */
[----:B------:R-:W5:Y:S04]  /*0110*/  LDG.E.CONSTANT R19, desc[UR4][R4.64+0x300000] ;  /* 0x3000000404137981 */ /* 0x000f68000c1e9900 */
[----:B------:R-:W4:Y:S04]  /*0120*/  LDG.E.CONSTANT R17, desc[UR4][R4.64+0x400000] ;  /* 0x4000000404117981 */ /* 0x000f28000c1e9900 */
[----:B------:R1:W5:Y:S01]  /*0130*/  LDG.E.CONSTANT R3, desc[UR4][R4.64+0x500000] ;  /* 0x5000000404037981 */ /* 0x000362000c1e9900 */
[----:B------:R-:W-:Y:S01]  /*0140*/  HFMA2 R12, -RZ, RZ, 0.61474609375, 16.90625 ;  /* 0x38eb4c3aff0c7431 */ /* 0x000fe200000001ff */
[----:B------:R-:W-:Y:S01]  /*0150*/  MOV R14, 0x3aae005b ;  /* 0x3aae005b000e7802 */ /* 0x000fe20000000f00 */
[----:B------:R-:W-:-:S02]  /*0160*/  HFMA2 R15, -RZ, RZ, 1.0087890625, -0.000686168670654296875 ;  /* 0x3c09919fff0f7431 */ /* 0x000fc400000001ff */
[----:B0-----:R-:W-:Y:S02]  /*0170*/  HFMA2 R11, -RZ, RZ, 1.5341796875, 81.5625 ;  /* 0x3e235519ff0b7431 */ /* 0x001fe400000001ff */
[----:B-1----:R-:W-:Y:S02]  /*0180*/  HFMA2 R5, -RZ, RZ, 1.7822265625, 0.000185489654541015625 ;  /* 0x3f210a14ff057431 */ /* 0x002fe400000001ff */
[----:B--2---:R-:W-:-:S04]  /*0190*/  FADD R7, R2, R7 ;  /* 0x0000000702077221 */ /* 0x004fc80000000000 */
[----:B------:R-:W-:Y:S01]  /*01a0*/  FMUL R8, R7, 0.70710682868957519531 ;  /* 0x3f3504f407087820 */ /* 0x000fe20000400000 */
[----:B---3--:R-:W-:Y:S01]  /*01b0*/  FADD R16, R2, R9 ;  /* 0x0000000902107221 */ /* 0x008fe20000000000 */
[----:B------:R-:W-:Y:S02]  /*01c0*/  MOV R9, 0x3d24d99a ;  /* 0x3d24d99a00097802 */ /* 0x000fe40000000f00 */
[C---:B------:R-:W-:Y:S01]  /*01d0*/  FMUL R23, R8.reuse, R8 ;  /* 0x0000000808177220 */ /* 0x040fe20000400000 */
[----:B------:R-:W-:Y:S01]  /*01e0*/  FSETP.GE.AND P1, PT, |R8|, 1.0029599666595458984, PT ;  /* 0x3f8060fe0800780b */ /* 0x000fe20003f26200 */
[C---:B------:R-:W-:Y:S01]  /*01f0*/  FMUL R18, R16.reuse, 0.70710682868957519531 ;  /* 0x3f3504f410127820 */ /* 0x040fe20000400000 */
[----:B------:R-:W-:Y:S02]  /*0200*/  FMUL R16, R16, 0.5 ;  /* 0x3f00000010107820 */ /* 0x000fe40000400000 */
[----:B------:R-:W-:Y:S01]  /*0210*/  FSEL R23, |R8|, R23, P1 ;  /* 0x0000001708177208 */ /* 0x000fe20000800200 */
[----:B------:R-:W-:Y:S01]  /*0220*/  FMUL R25, R18, R18 ;  /* 0x0000001212197220 */ /* 0x000fe20000400000 */
[----:B------:R-:W-:Y:S01]  /*0230*/  FSEL R0, R12, 8.4834944573231041431e-05, P1 ;  /* 0x38b1e96a0c007808 */ /* 0x000fe20000800000 */
[----:B----4-:R-:W-:Y:S01]  /*0240*/  FADD R17, R2, R17 ;  /* 0x0000001102117221 */ /* 0x010fe20000000000 */
[----:B------:R-:W-:-:S02]  /*0250*/  FSEL R4, -R14, -0.00082130916416645050049, P1 ;  /* 0xba574d200e047808 */ /* 0x000fc40000800100 */
[C---:B------:R-:W-:Y:S02]  /*0260*/  FSETP.GE.AND P2, PT, |R18|.reuse, 1.0029599666595458984, PT ;  /* 0x3f8060fe1200780b */ /* 0x040fe40003f46200 */
[----:B------:R-:W-:Y:S01]  /*0270*/  FSEL R6, -R9, -0.026868773624300956726, P1 ;  /* 0xbcdc1be709067808 */ /* 0x000fe20000800100 */
[----:B------:R-:W-:Y:S01]  /*0280*/  FFMA R0, R23, R0, R4 ;  /* 0x0000000017007223 */ /* 0x000fe20000000004 */
[----:B------:R-:W-:Y:S02]  /*0290*/  FSEL R4, R15, 0.0052134888246655464172, P1 ;  /* 0x3baad5ea0f047808 */ /* 0x000fe40000800000 */
[----:B------:R-:W-:Y:S02]  /*02a0*/  FSEL R25, |R18|, R25, P2 ;  /* 0x0000001912197208 */ /* 0x000fe40001000200 */
[----:B------:R-:W-:Y:S01]  /*02b0*/  FSEL R10, R12, 8.4834944573231041431e-05, P2 ;  /* 0x38b1e96a0c0a7808 */ /* 0x000fe20001000000 */
[----:B------:R-:W-:Y:S01]  /*02c0*/  FFMA R0, R23, R0, R4 ;  /* 0x0000000017007223 */ /* 0x000fe20000000004 */
[----:B------:R-:W-:-:S02]  /*02d0*/  FSEL R20, -R14, -0.00082130916416645050049, P2 ;  /* 0xba574d200e147808 */ /* 0x000fc40001000100 */
[----:B------:R-:W-:Y:S01]  /*02e0*/  FSEL R22, R15, 0.0052134888246655464172, P2 ;  /* 0x3baad5ea0f167808 */ /* 0x000fe20001000000 */
[----:B------:R-:W-:Y:S01]  /*02f0*/  FFMA R0, R23, R0, R6 ;  /* 0x0000000017007223 */ /* 0x000fe20000000006 */
[----:B------:R-:W-:Y:S01]  /*0300*/  FSEL R4, R11, 0.11284004896879196167, P1 ;  /* 0x3de718af0b047808 */ /* 0x000fe20000800000 */
[----:B------:R-:W-:Y:S01]  /*0310*/  FFMA R20, R25, R10, R20 ;  /* 0x0000000a19147223 */ /* 0x000fe20000000014 */
[----:B------:R-:W-:Y:S02]  /*0320*/  MOV R10, 0x3f69b4f9 ;  /* 0x3f69b4f9000a7802 */ /* 0x000fe40000000f00 */
[----:B------:R-:W-:Y:S01]  /*0330*/  FSEL R24, R11, 0.11284004896879196167, P2 ;  /* 0x3de718af0b187808 */ /* 0x000fe20001000000 */
[----:B------:R-:W-:Y:S01]  /*0340*/  FFMA R20, R25, R20, R22 ;  /* 0x0000001419147223 */ /* 0x000fe20000000016 */
[----:B------:R-:W-:Y:S01]  /*0350*/  FSEL R22, -R9, -0.026868773624300956726, P2 ;  /* 0xbcdc1be709167808 */ /* 0x000fe20001000100 */
[----:B------:R-:W-:Y:S01]  /*0360*/  FFMA R0, R23, R0, R4 ;  /* 0x0000000017007223 */ /* 0x000fe20000000004 */
[----:B------:R-:W-:-:S02]  /*0370*/  FSEL R6, R10, -0.37612664699554443359, P1 ;  /* 0xbec093ac0a067808 */ /* 0x000fc40000800000 */
[----:B------:R-:W-:Y:S01]  /*0380*/  FSEL R4, R5, 0.12837915122509002686, P1 ;  /* 0x3e0375d305047808 */ /* 0x000fe20000800000 */
[----:B------:R-:W-:Y:S01]  /*0390*/  FFMA R20, R25, R20, R22 ;  /* 0x0000001419147223 */ /* 0x000fe20000000016 */
[C---:B------:R-:W-:Y:S01]  /*03a0*/  FSEL R27, -R23.reuse, R8, P1 ;  /* 0x00000008171b7208 */ /* 0x040fe20000800100 */
[----:B------:R-:W-:Y:S01]  /*03b0*/  FFMA R0, R23, R0, R6 ;  /* 0x0000000017007223 */ /* 0x000fe20000000006 */
[----:B------:R-:W-:Y:S01]  /*03c0*/  FSEL R6, R10, -0.37612664699554443359, P2 ;  /* 0xbec093ac0a067808 */ /* 0x000fe20001000000 */
[----:B------:R-:W-:Y:S02]  /*03d0*/  FFMA R20, R25, R20, R24 ;  /* 0x0000001419147223 */ /* 0x000fe40000000018 */
[----:B------:R-:W-:Y:S01]  /*03e0*/  FFMA R0, R23, R0, R4 ;  /* 0x0000000017007223 */ /* 0x000fe20000000004 */
[----:B------:R-:W-:Y:S01]  /*03f0*/  FSEL R23, R5, 0.12837915122509002686, P2 ;  /* 0x3e0375d305177808 */ /* 0x000fe20001000000 */
[C---:B------:R-:W-:Y:S02]  /*0400*/  FFMA R6, R25.reuse, R20, R6 ;  /* 0x0000001419067223 */ /* 0x040fe40000000006 */
[----:B------:R-:W-:Y:S01]  /*0410*/  FFMA R22, R0, R27, R27 ;  /* 0x0000001b00167223 */ /* 0x000fe2000000001b */
[C---:B------:R-:W-:Y:S01]  /*0420*/  FSEL R27, -R25.reuse, R18, P2 ;  /* 0x00000012191b7208 */ /* 0x040fe20001000100 */
[----:B------:R-:W-:-:S02]  /*0430*/  FFMA R6, R25, R6, R23 ;  /* 0x0000000619067223 */ /* 0x000fc40000000017 */
[----:B------:R-:W0:Y:S02]  /*0440*/  @P1 MUFU.EX2 R0, R22 ;  /* 0x0000001600001308 */ /* 0x000e240000000800 */
[----:B------:R-:W-:Y:S01]  /*0450*/  FFMA R20, R6, R27, R27 ;  /* 0x0000001b06147223 */ /* 0x000fe2000000001b */
[----:B------:R-:W-:-:S04]  /*0460*/  FADD R6, R2, R21 ;  /* 0x0000001502067221 */ /* 0x000fc80000000000 */
[----:B------:R-:W-:Y:S01]  /*0470*/  FMUL R4, R6, 0.70710682868957519531 ;  /* 0x3f3504f406047820 */ /* 0x000fe20000400000 */
[----:B------:R-:W1:Y:S04]  /*0480*/  @P2 MUFU.EX2 R23, R20 ;  /* 0x0000001400172308 */ /* 0x000e680000000800 */
[----:B------:R-:W-:-:S04]  /*0490*/  FSETP.GE.AND P0, PT, |R4|, 1.0029599666595458984, PT ;  /* 0x3f8060fe0400780b */ /* 0x000fc80003f06200 */
[----:B------:R-:W-:Y:S01]  /*04a0*/  FSEL R24, R12, 8.4834944573231041431e-05, P0 ;  /* 0x38b1e96a0c187808 */ /* 0x000fe20000000000 */
[----:B0-----:R-:W-:Y:S01]  /*04b0*/  @P1 FADD R21, -R0, 1 ;  /* 0x3f80000000151421 */ /* 0x001fe20000000100 */
[----:B-----5:R-:W-:Y:S01]  /*04c0*/  FADD R0, R2, R19 ;  /* 0x0000001302007221 */ /* 0x020fe20000000000 */
[----:B------:R-:W-:Y:S01]  /*04d0*/  FMUL R19, R4, R4 ;  /* 0x0000000404137220 */ /* 0x000fe20000400000 */
[----:B------:R-:W-:Y:S02]  /*04e0*/  FSEL R26, -R14, -0.00082130916416645050049, P0 ;  /* 0xba574d200e1a7808 */ /* 0x000fe40000000100 */
[----:B------:R-:W-:Y:S01]  /*04f0*/  @P1 LOP3.LUT R22, R21, 0x80000000, R8, 0xb8, !PT ;  /* 0x8000000015161812 */ /* 0x000fe200078eb808 */
[----:B------:R-:W-:Y:S01]  /*0500*/  FMUL R8, R0, 0.70710682868957519531 ;  /* 0x3f3504f400087820 */ /* 0x000fe20000400000 */
[----:B------:R-:W-:Y:S01]  /*0510*/  FSEL R21, |R4|, R19, P0 ;  /* 0x0000001304157208 */ /* 0x000fe20000000200 */
[----:B-1----:R-:W-:Y:S02]  /*0520*/  @P2 FADD R23, -R23, 1 ;  /* 0x3f80000017172421 */ /* 0x002fe40000000100 */
[C---:B------:R-:W-:Y:S01]  /*0530*/  FMUL R25, R8.reuse, R8 ;  /* 0x0000000808197220 */ /* 0x040fe20000400000 */
[----:B------:R-:W-:Y:S01]  /*0540*/  FSETP.GE.AND P1, PT, |R8|, 1.0029599666595458984, PT ;  /* 0x3f8060fe0800780b */ /* 0x000fe20003f26200 */
[----:B------:R-:W-:Y:S01]  /*0550*/  FFMA R24, R21, R24, R26 ;  /* 0x0000001815187223 */ /* 0x000fe2000000001a */
[----:B------:R-:W-:-:S02]  /*0560*/  @P2 LOP3.LUT R20, R23, 0x80000000, R18, 0xb8, !PT ;  /* 0x8000000017142812 */ /* 0x000fc400078eb812 */
[----:B------:R-:W-:Y:S02]  /*0570*/  FSEL R18, R15, 0.0052134888246655464172, P0 ;  /* 0x3baad5ea0f127808 */ /* 0x000fe40000000000 */
[----:B------:R-:W-:Y:S01]  /*0580*/  FSEL R25, |R8|, R25, P1 ;  /* 0x0000001908197208 */ /* 0x000fe20000800200 */
[----:B------:R-:W-:Y:S01]  /*0590*/  FADD R19, R20, 1 ;  /* 0x3f80000014137421 */ /* 0x000fe20000000000 */
[----:B------:R-:W-:Y:S01]  /*05a0*/  FSEL R26, R12, 8.4834944573231041431e-05, P1 ;  /* 0x38b1e96a0c1a7808 */ /* 0x000fe20000800000 */
[----:B------:R-:W-:Y:S01]  /*05b0*/  FFMA R18, R21, R24, R18 ;  /* 0x0000001815127223 */ /* 0x000fe20000000012 */
[----:B------:R-:W-:Y:S01]  /*05c0*/  FSEL R28, -R14, -0.00082130916416645050049, P1 ;  /* 0xba574d200e1c7808 */ /* 0x000fe20000800100 */
[----:B------:R-:W-:Y:S01]  /*05d0*/  FMUL R19, R19, R16 ;  /* 0x0000001013137220 */ /* 0x000fe20000400000 */
[----:B------:R-:W-:Y:S01]  /*05e0*/  FSEL R24, -R9, -0.026868773624300956726, P0 ;  /* 0xbcdc1be709187808 */ /* 0x000fe20000000100 */
[----:B------:R-:W-:Y:S01]  /*05f0*/  FMUL R16, R17, 0.70710682868957519531 ;  /* 0x3f3504f411107820 */ /* 0x000fe20000400000 */
[----:B------:R-:W-:Y:S01]  /*0600*/  FSEL R20, R10, -0.37612664699554443359, P1 ;  /* 0xbec093ac0a147808 */ /* 0x000fe20000800000 */
[----:B------:R-:W-:Y:S01]  /*0610*/  FFMA R26, R25, R26, R28 ;  /* 0x0000001a191a7223 */ /* 0x000fe2000000001c */
[----:B------:R-:W-:Y:S01]  /*0620*/  FSEL R28, R15, 0.0052134888246655464172, P1 ;  /* 0x3baad5ea0f1c7808 */ /* 0x000fe20000800000 */
[----:B------:R-:W-:Y:S01]  /*0630*/  FFMA R18, R21, R18, R24 ;  /* 0x0000001215127223 */ /* 0x000fe20000000018 */
[----:B------:R-:W-:Y:S01]  /*0640*/  FMUL R24, R7, 0.5 ;  /* 0x3f00000007187820 */ /* 0x000fe20000400000 */
[----:B------:R-:W-:Y:S01]  /*0650*/  FADD R7, R22, 1 ;  /* 0x3f80000016077421 */ /* 0x000fe20000000000 */
[----:B------:R-:W-:Y:S01]  /*0660*/  FSEL R22, -R9, -0.026868773624300956726, P1 ;  /* 0xbcdc1be709167808 */ /* 0x000fe20000800100 */
[----:B------:R-:W-:Y:S01]  /*0670*/  FFMA R28, R25, R26, R28 ;  /* 0x0000001a191c7223 */ /* 0x000fe2000000001c */
[----:B------:R-:W-:Y:S01]  /*0680*/  FSEL R26, R11, 0.11284004896879196167, P0 ;  /* 0x3de718af0b1a7808 */ /* 0x000fe20000000000 */
[----:B------:R-:W-:Y:S01]  /*0690*/  FMUL R7, R7, R24 ;  /* 0x0000001807077220 */ /* 0x000fe20000400000 */
[----:B------:R-:W-:Y:S01]  /*06a0*/  FSEL R24, R11, 0.11284004896879196167, P1 ;  /* 0x3de718af0b187808 */ /* 0x000fe20000800000 */
[----:B------:R-:W-:Y:S01]  /*06b0*/  FFMA R28, R25, R28, R22 ;  /* 0x0000001c191c7223 */ /* 0x000fe20000000016 */
[----:B------:R-:W-:Y:S01]  /*06c0*/  FSEL R22, R10, -0.37612664699554443359, P0 ;  /* 0xbec093ac0a167808 */ /* 0x000fe20000000000 */
[----:B------:R-:W-:Y:S01]  /*06d0*/  FFMA R18, R21, R18, R26 ;  /* 0x0000001215127223 */ /* 0x000fe2000000001a */
[C---:B------:R-:W-:Y:S01]  /*06e0*/  FMUL R23, R16.reuse, R16 ;  /* 0x0000001010177220 */ /* 0x040fe20000400000 */
[----:B------:R-:W-:Y:S01]  /*06f0*/  FFMA R24, R25, R28, R24 ;  /* 0x0000001c19187223 */ /* 0x000fe20000000018 */
[----:B------:R-:W-:Y:S01]  /*0700*/  FSETP.GE.AND P2, PT, |R16|, 1.0029599666595458984, PT ;  /* 0x3f8060fe1000780b */ /* 0x000fe20003f46200 */
[----:B------:R-:W-:Y:S01]  /*0710*/  FFMA R18, R21, R18, R22 ;  /* 0x0000001215127223 */ /* 0x000fe20000000016 */
[----:B------:R-:W-:Y:S01]  /*0720*/  FSEL R22, R5, 0.12837915122509002686, P1 ;  /* 0x3e0375d305167808 */ /* 0x000fe20000800000 */
[----:B------:R-:W-:Y:S01]  /*0730*/  FFMA R24, R25, R24, R20 ;  /* 0x0000001819187223 */ /* 0x000fe20000000014 */
[----:B------:R-:W-:-:S02]  /*0740*/  FSEL R20, R5, 0.12837915122509002686, P0 ;  /* 0x3e0375d305147808 */ /* 0x000fc40000000000 */
[----:B------:R-:W-:Y:S02]  /*0750*/  FSEL R23, |R16|, R23, P2 ;  /* 0x0000001710177208 */ /* 0x000fe40001000200 */
[----:B------:R-:W-:Y:S01]  /*0760*/  FSEL R26, -R9, -0.026868773624300956726, P2 ;  /* 0xbcdc1be7091a7808 */ /* 0x000fe20001000100 */
[----:B------:R-:W-:Y:S01]  /*0770*/  FFMA R18, R21, R18, R20 ;  /* 0x0000001215127223 */ /* 0x000fe20000000014 */
[----:B------:R-:W-:Y:S01]  /*0780*/  FFMA R20, R25, R24, R22 ;  /* 0x0000001819147223 */ /* 0x000fe20000000016 */
[----:B------:R-:W-:Y:S02]  /*0790*/  FSEL R22, R12, 8.4834944573231041431e-05, P2 ;  /* 0x38b1e96a0c167808 */ /* 0x000fe40001000000 */
[----:B------:R-:W-:Y:S02]  /*07a0*/  FSEL R24, -R14, -0.00082130916416645050049, P2 ;  /* 0xba574d200e187808 */ /* 0x000fe40001000100 */
[----:B------:R-:W-:Y:S02]  /*07b0*/  FSEL R21, -R21, R4, P0 ;  /* 0x0000000415157208 */ /* 0x000fe40000000100 */
[----:B------:R-:W-:Y:S01]  /*07c0*/  FSEL R25, -R25, R8, P1 ;  /* 0x0000000819197208 */ /* 0x000fe20000800100 */
[----:B------:R-:W-:Y:S01]  /*07d0*/  FFMA R22, R23, R22, R24 ;  /* 0x0000001617167223 */ /* 0x000fe20000000018 */
[----:B------:R-:W-:Y:S01]  /*07e0*/  FSEL R24, R15, 0.0052134888246655464172, P2 ;  /* 0x3baad5ea0f187808 */ /* 0x000fe20001000000 */
[----:B------:R-:W-:Y:S01]  /*07f0*/  FFMA R18, R18, R21, R21 ;  /* 0x0000001512127223 */ /* 0x000fe20000000015 */
[----:B------:R-:W-:Y:S01]  /*0800*/  FADD R21, R2, R3 ;  /* 0x0000000302157221 */ /* 0x000fe20000000000 */
[----:B------:R-:W-:Y:S01]  /*0810*/  FFMA R20, R20, R25, R25 ;  /* 0x0000001914147223 */ /* 0x000fe20000000019 */
[----:B------:R-:W0:Y:S01]  /*0820*/  LDC.64 R2, c[0x0][0x380] ;  /* 0x0000e000ff027b82 */ /* 0x000e220000000a00 */
[----:B------:R-:W-:Y:S01]  /*0830*/  FFMA R24, R23, R22, R24 ;  /* 0x0000001617187223 */ /* 0x000fe20000000018 */
[C---:B------:R-:W-:Y:S01]  /*0840*/  FMUL R22, R21.reuse, 0.70710682868957519531 ;  /* 0x3f3504f415167820 */ /* 0x040fe20000400000 */
[----:B------:R-:W-:-:S02]  /*0850*/  FMUL R21, R21, 0.5 ;  /* 0x3f00000015157820 */ /* 0x000fc40000400000 */
[----:B------:R-:W-:Y:S01]  /*0860*/  FFMA R24, R23, R24, R26 ;  /* 0x0000001817187223 */ /* 0x000fe2000000001a */
[C---:B------:R-:W-:Y:S01]  /*0870*/  FMUL R25, R22.reuse, R22 ;  /* 0x0000001616197220 */ /* 0x040fe20000400000 */
[----:B------:R-:W-:-:S04]  /*0880*/  FSETP.GE.AND P3, PT, |R22|, 1.0029599666595458984, PT ;  /* 0x3f8060fe1600780b */ /* 0x000fc80003f66200 */
[----:B------:R-:W-:Y:S02]  /*0890*/  FSEL R26, -R14, -0.00082130916416645050049, P3 ;  /* 0xba574d200e1a7808 */ /* 0x000fe40001800100 */
[----:B------:R-:W-:Y:S02]  /*08a0*/  FSEL R14, R11, 0.11284004896879196167, P2 ;  /* 0x3de718af0b0e7808 */ /* 0x000fe40001000000 */
[----:B------:R-:W-:Y:S02]  /*08b0*/  FSEL R12, R12, 8.4834944573231041431e-05, P3 ;  /* 0x38b1e96a0c0c7808 */ /* 0x000fe40001800000 */
[----:B------:R-:W-:Y:S01]  /*08c0*/  FSEL R25, |R22|, R25, P3 ;  /* 0x0000001916197208 */ /* 0x000fe20001800200 */
[----:B------:R-:W-:Y:S01]  /*08d0*/  FFMA R14, R23, R24, R14 ;  /* 0x00000018170e7223 */ /* 0x000fe2000000000e */
[----:B------:R-:W-:Y:S02]  /*08e0*/  FSEL R24, R10, -0.37612664699554443359, P2 ;  /* 0xbec093ac0a187808 */ /* 0x000fe40001000000 */
[----:B------:R-:W-:Y:S01]  /*08f0*/  FSEL R11, R11, 0.11284004896879196167, P3 ;  /* 0x3de718af0b0b7808 */ /* 0x000fe20001800000 */
[----:B------:R-:W-:Y:S01]  /*0900*/  FFMA R12, R25, R12, R26 ;  /* 0x0000000c190c7223 */ /* 0x000fe2000000001a */
[----:B------:R-:W-:Y:S01]  /*0910*/  FSEL R26, R15, 0.0052134888246655464172, P3 ;  /* 0x3baad5ea0f1a7808 */ /* 0x000fe20001800000 */
[----:B------:R-:W-:Y:S01]  /*0920*/  FFMA R14, R23, R14, R24 ;  /* 0x0000000e170e7223 */ /* 0x000fe20000000018 */
[----:B------:R-:W-:Y:S01]  /*0930*/  FSEL R24, -R9, -0.026868773624300956726, P3 ;  /* 0xbcdc1be709187808 */ /* 0x000fe20001800100 */
[----:B0-----:R-:W-:Y:S01]  /*0940*/  IMAD.WIDE.U32 R2, R13, 0x4, R2 ;  /* 0x000000040d027825 */ /* 0x001fe200078e0002 */
[----:B------:R-:W0:Y:S03]  /*0950*/  @P0 MUFU.EX2 R9, R18 ;  /* 0x0000001200090308 */ /* 0x000e260000000800 */
[----:B------:R-:W-:Y:S01]  /*0960*/  FFMA R26, R25, R12, R26 ;  /* 0x0000000c191a7223 */ /* 0x000fe2000000001a */
[----:B------:R-:W-:Y:S01]  /*0970*/  FSEL R12, R5, 0.12837915122509002686, P2 ;  /* 0x3e0375d3050c7808 */ /* 0x000fe20001000000 */
[----:B------:R-:W-:Y:S02]  /*0980*/  STG.E desc[UR4][R2.64], R7 ;  /* 0x0000000702007986 */ /* 0x000fe4000c101904 */
[----:B------:R-:W-:-:S02]  /*0990*/  FFMA R24, R25, R26, R24 ;  /* 0x0000001a19187223 */ /* 0x000fc40000000018 */
[----:B------:R-:W-:Y:S01]  /*09a0*/  FFMA R12, R23, R14, R12 ;  /* 0x0000000e170c7223 */ /* 0x000fe2000000000c */
[----:B------:R-:W-:Y:S01]  /*09b0*/  FSEL R14, R10, -0.37612664699554443359, P3 ;  /* 0xbec093ac0a0e7808 */ /* 0x000fe20001800000 */
[----:B------:R-:W-:Y:S01]  /*09c0*/  FFMA R24, R25, R24, R11 ;  /* 0x0000001819187223 */ /* 0x000fe2000000000b */
[----:B------:R-:W-:Y:S01]  /*09d0*/  FSEL R11, R5, 0.12837915122509002686, P3 ;  /* 0x3e0375d3050b7808 */ /* 0x000fe20001800000 */
[----:B------:R-:W1:Y:S01]  /*09e0*/  @P1 MUFU.EX2 R10, R20 ;  /* 0x00000014000a1308 */ /* 0x000e620000000800 */
[----:B------:R-:W-:Y:S01]  /*09f0*/  FSEL R23, -R23, R16, P2 ;  /* 0x0000001017177208 */ /* 0x000fe20001000100 */
[C---:B------:R-:W-:Y:S01]  /*0a00*/  FFMA R14, R25.reuse, R24, R14 ;  /* 0x00000018190e7223 */ /* 0x040fe2000000000e */
[C---:B------:R-:W-:Y:S01]  /*0a10*/  FSEL R24, -R25.reuse, R22, P3 ;  /* 0x0000001619187208 */ /* 0x040fe20001800100 */
[----:B------:R-:W-:Y:S02]  /*0a20*/  STG.E desc[UR4][R2.64+0x100000], R19 ;  /* 0x1000001302007986 */ /* 0x000fe4000c101904 */
[----:B------:R-:W-:Y:S01]  /*0a30*/  FFMA R11, R25, R14, R11 ;  /* 0x0000000e190b7223 */ /* 0x000fe2000000000b */
[----:B------:R-:W-:Y:S01]  /*0a40*/  FFMA R5, R12, R23, R23 ;  /* 0x000000170c057223 */ /* 0x000fe20000000017 */
[----:B0-----:R-:W-:-:S02]  /*0a50*/  @P0 FADD R9, -R9, 1 ;  /* 0x3f80000009090421 */ /* 0x001fc40000000100 */
[----:B------:R-:W-:Y:S01]  /*0a60*/  FFMA R11, R11, R24, R24 ;  /* 0x000000180b0b7223 */ /* 0x000fe20000000018 */
[----:B------:R-:W0:Y:S02]  /*0a70*/  @P2 MUFU.EX2 R12, R5 ;  /* 0x00000005000c2308 */ /* 0x000e240000000800 */
[----:B------:R-:W-:Y:S01]  /*0a80*/  @P0 LOP3.LUT R18, R9, 0x80000000, R4, 0xb8, !PT ;  /* 0x8000000009120812 */ /* 0x000fe200078eb804 */
[----:B------:R-:W-:Y:S01]  /*0a90*/  FMUL R9, R6, 0.5 ;  /* 0x3f00000006097820 */ /* 0x000fe20000400000 */
[----:B-1----:R-:W-:-:S03]  /*0aa0*/  @P1 FADD R13, -R10, 1 ;  /* 0x3f8000000a0d1421 */ /* 0x002fc60000000100 */
[----:B------:R-:W-:Y:S01]  /*0ab0*/  FADD R18, R18, 1 ;  /* 0x3f80000012127421 */ /* 0x000fe20000000000 */
[----:B------:R-:W1:Y:S01]  /*0ac0*/  @P3 MUFU.EX2 R14, R11 ;  /* 0x0000000b000e3308 */ /* 0x000e620000000800 */
[----:B------:R-:W-:Y:S01]  /*0ad0*/  @P1 LOP3.LUT R20, R13, 0x80000000, R8, 0xb8, !PT ;  /* 0x800000000d141812 */ /* 0x000fe200078eb808 */
[----:B------:R-:W-:Y:S01]  /*0ae0*/  FMUL R13, R0, 0.5 ;  /* 0x3f000000000d7820 */ /* 0x000fe20000400000 */
[----:B------:R-:W-:Y:S01]  /*0af0*/  FMUL R0, R17, 0.5 ;  /* 0x3f00000011007820 */ /* 0x000fe20000400000 */
[----:B------:R-:W-:Y:S02]  /*0b00*/  FMUL R9, R18, R9 ;  /* 0x0000000912097220 */ /* 0x000fe40000400000 */
[----:B------:R-:W-:Y:S01]  /*0b10*/  FADD R20, R20, 1 ;  /* 0x3f80000014147421 */ /* 0x000fe20000000000 */
[----:B0-----:R-:W-:Y:S02]  /*0b20*/  @P2 FADD R15, -R12, 1 ;  /* 0x3f8000000c0f2421 */ /* 0x001fe40000000100 */
[----:B------:R-:W-:Y:S01]  /*0b30*/  STG.E desc[UR4][R2.64+0x200000], R9 ;  /* 0x2000000902007986 */ /* 0x000fe2000c101904 */
[----:B------:R-:W-:-:S02]  /*0b40*/  FMUL R13, R20, R13 ;  /* 0x0000000d140d7220 */ /* 0x000fc40000400000 */
[----:B------:R-:W-:Y:S01]  /*0b50*/  @P2 LOP3.LUT R5, R15, 0x80000000, R16, 0xb8, !PT ;  /* 0x800000000f052812 */ /* 0x000fe200078eb810 */
[----:B-1----:R-:W-:Y:S02]  /*0b60*/  @P3 FADD R23, -R14, 1 ;  /* 0x3f8000000e173421 */ /* 0x002fe40000000100 */
[----:B------:R-:W-:Y:S02]  /*0b70*/  STG.E desc[UR4][R2.64+0x300000], R13 ;  /* 0x3000000d02007986 */ /* 0x000fe4000c101904 */
[----:B------:R-:W-:Y:S01]  /*0b80*/  FADD R5, R5, 1 ;  /* 0x3f80000005057421 */ /* 0x000fe20000000000 */
[----:B------:R-:W-:-:S03]  /*0b90*/  @P3 LOP3.LUT R11, R23, 0x80000000, R22, 0xb8, !PT ;  /* 0x80000000170b3812 */ /* 0x000fc600078eb816 */
[----:B------:R-:W-:Y:S02]  /*0ba0*/  FMUL R5, R5, R0 ;  /* 0x0000000005057220 */ /* 0x000fe40000400000 */
[----:B------:R-:W-:-:S03]  /*0bb0*/  FADD R4, R11, 1 ;  /* 0x3f8000000b047421 */ /* 0x000fc60000000000 */
[----:B------:R-:W-:Y:S01]  /*0bc0*/  STG.E desc[UR4][R2.64+0x400000], R5 ;  /* 0x4000000502007986 */ /* 0x000fe2000c101904 */
[----:B------:R-:W-:-:S05]  /*0bd0*/  FMUL R21, R21, R4 ;  /* 0x0000000415157220 */ /* 0x000fca0000400000 */
[----:B------:R-:W-:Y:S01]  /*0be0*/  STG.E desc[UR4][R2.64+0x500000], R21 ;  /* 0x5000001502007986 */ /* 0x000fe2000c101904 */
[----:B------:R-:W-:Y:S05]  /*0bf0*/  EXIT ;  /* 0x000000000000794d */ /* 0x000fea0003800000 */
.L_x_7:
        /* <DEDUP_REMOVED lines=16> */
.L_x_140:


//--------------------- .text.fused_reshape_add_split_kernel0 --------------------------
	.section	.text.fused_reshape_add_split_kernel0,"ax",@progbits
	.align	128
        .global         fused_reshape_add_split_kernel0
        .type           fused_reshape_add_split_kernel0,@function
        .size           fused_reshape_add_split_kernel0,(.L_x_141 - fused_reshape_add_split_kernel0)
        .other          fused_reshape_add_split_kernel0,@"STO_CUDA_ENTRY STV_DEFAULT"
fused_reshape_add_split_kernel0:
.text.fused_reshape_add_split_kernel0:
        /* <DEDUP_REMOVED lines=14> */
.L_x_8:
        /* <DEDUP_REMOVED lines=10> */
.L_x_141:


//--------------------- .text.fused_power_mean_kernel1 --------------------------
	.section	.text.fused_power_mean_kernel1,"ax",@progbits
	.align	128
        .global         fused_power_mean_kernel1
        .type           fused_power_mean_kernel1,@function
        .size           fused_power_mean_kernel1,(.L_x_142 - fused_power_mean_kernel1)
        .other          fused_power_mean_kernel1,@"STO_CUDA_ENTRY STV_DEFAULT"
fused_power_mean_kernel1:
.text.fused_power_mean_kernel1:
[----:B------:R-:W-:Y:S01]  /*0000*/  LDC R1, c[0x0][0x37c] ;  /* 0x0000df00ff017b82 */ /* 0x000fe20000000800 */
[----:B------:R-:W0:Y:S07]  /*0010*/  S2R R7, SR_TID.X ;  /* 0x0000000000077919 */ /* 0x000e2e0000002100 */
[----:B------:R-:W0:Y:S01]  /*0020*/  LDC.64 R2, c[0x0][0x388] ;  /* 0x0000e200ff027b82 */ /* 0x000e220000000a00 */
[----:B------:R-:W1:Y:S07]  /*0030*/  LDCU.64 UR4, c[0x0][0x358] ;  /* 0x00006b00ff0477ac */ /* 0x000e6e0008000a00 */
[----:B------:R-:W2:Y:S01]  /*0040*/  LDC.64 R4, c[0x0][0x380] ;  /* 0x0000e000ff047b82 */ /* 0x000ea20000000a00 */
[----:B0-----:R-:W-:-:S06]  /*0050*/  IMAD.WIDE.U32 R2, R7, 0x4, R2 ;  /* 0x0000000407027825 */ /* 0x001fcc00078e0002 */
[----:B-1----:R-:W3:Y:S01]  /*0060*/  LDG.E.CONSTANT R2, desc[UR4][R2.64] ;  /* 0x0000000402027981 */ /* 0x002ee2000c1e9900 */
[----:B--2---:R-:W-:-:S04]  /*0070*/  IMAD.WIDE.U32 R4, R7, 0x4, R4 ;  /* 0x0000000407047825 */ /* 0x004fc800078e0004 */
[----:B---3--:R-:W-:-:S05]  /*0080*/  FMUL R7, R2, 0.0009765625 ;  /* 0x3a80000002077820 */ /* 0x008fca0000400000 */
[----:B------:R-:W-:Y:S01]  /*0090*/  STG.E desc[UR4][R4.64], R7 ;  /* 0x0000000704007986 */ /* 0x000fe2000c101904 */
[----:B------:R-:W-:Y:S05]  /*00a0*/  EXIT ;  /* 0x000000000000794d */ /* 0x000fea0003800000 */
.L_x_9:
        /* <DEDUP_REMOVED lines=13> */
.L_x_142:


//--------------------- .text.fused_max_kernel0   --------------------------
	.section	.text.fused_max_kernel0,"ax",@progbits
	.align	128
        .global         fused_max_kernel0
        .type           fused_max_kernel0,@function
        .size           fused_max_kernel0,(.L_x_143 - fused_max_kernel0)
        .other          fused_max_kernel0,@"STO_CUDA_ENTRY STV_DEFAULT"
fused_max_kernel0:
.text.fused_max_kernel0:
[----:B------:R-:W-:Y:S01]  /*0000*/  LDC R1, c[0x0][0x37c] ;  /* 0x0000df00ff017b82 */ /* 0x000fe20000000800 */
[----:B------:R-:W0:Y:S07]  /*0010*/  S2R R7, SR_TID.X ;  /* 0x0000000000077919 */ /* 0x000e2e0000002100 */
[----:B------:R-:W1:Y:S01]  /*0020*/  LDC.64 R2, c[0x0][0x380] ;  /* 0x0000e000ff027b82 */ /* 0x000e620000000a00 */
[----:B------:R-:W2:Y:S01]  /*0030*/  LDCU.64 UR4, c[0x0][0x358] ;  /* 0x00006b00ff0477ac */ /* 0x000ea20008000a00 */
[----:B------:R-:W0:Y:S01]  /*0040*/  S2R R0, SR_TID.Y ;  /* 0x0000000000007919 */ /* 0x000e220000002200 */
[----:B------:R-:W3:Y:S01]  /*0050*/  S2R R5, SR_CTAID.X ;  /* 0x0000000000057919 */ /* 0x000ee20000002500 */
[----:B0-----:R-:W-:-:S04]  /*0060*/  IMAD R4, R0, 0x180, R7 ;  /* 0x0000018000047824 */ /* 0x001fc800078e0207 */
[----:B---3--:R-:W-:-:S04]  /*0070*/  IMAD R9, R5, 0x3000, R4 ;  /* 0x0000300005097824 */ /* 0x008fc800078e0204 */
[----:B-1----:R-:W-:-:S05]  /*0080*/  IMAD.WIDE.U32 R2, R9, 0x4, R2 ;  /* 0x0000000409027825 */ /* 0x002fca00078e0002 */
[----:B--2---:R-:W2:Y:S04]  /*0090*/  LDG.E.CONSTANT R4, desc[UR4][R2.64] ;  /* 0x0000000402047981 */ /* 0x004ea8000c1e9900 */
[----:B------:R-:W2:Y:S04]  /*00a0*/  LDG.E.CONSTANT R9, desc[UR4][R2.64+0x80] ;  /* 0x0000800402097981 */ /* 0x000ea8000c1e9900 */
[----:B------:R-:W3:Y:S04]  /*00b0*/  LDG.E.CONSTANT R11, desc[UR4][R2.64+0x100] ;  /* 0x00010004020b7981 */ /* 0x000ee8000c1e9900 */
[----:B------:R-:W3:Y:S04]  /*00c0*/  LDG.E.CONSTANT R6, desc[UR4][R2.64+0x180] ;  /* 0x0001800402067981 */ /* 0x000ee8000c1e9900 */
[----:B------:R-:W4:Y:S04]  /*00d0*/  LDG.E.CONSTANT R13, desc[UR4][R2.64+0x200] ;  /* 0x00020004020d7981 */ /* 0x000f28000c1e9900 */
[----:B------:R-:W4:Y:S04]  /*00e0*/  LDG.E.CONSTANT R8, desc[UR4][R2.64+0x280] ;  /* 0x0002800402087981 */ /* 0x000f28000c1e9900 */
[----:B------:R-:W5:Y:S04]  /*00f0*/  LDG.E.CONSTANT R15, desc[UR4][R2.64+0x300] ;  /* 0x00030004020f7981 */ /* 0x000f68000c1e9900 */
[----:B------:R-:W5:Y:S04]  /*0100*/  LDG.E.CONSTANT R10, desc[UR4][R2.64+0x380] ;  /* 0x00038004020a7981 */ /* 0x000f68000c1e9900 */
[----:B------:R-:W5:Y:S04]  /*0110*/  LDG.E.CONSTANT R17, desc[UR4][R2.64+0x400] ;  /* 0x0004000402117981 */ /* 0x000f68000c1e9900 */
[----:B------:R-:W5:Y:S04]  /*0120*/  LDG.E.CONSTANT R12, desc[UR4][R2.64+0x480] ;  /* 0x00048004020c7981 */ /* 0x000f68000c1e9900 */
[----:B------:R-:W5:Y:S04]  /*0130*/  LDG.E.CONSTANT R19, desc[UR4][R2.64+0x500] ;  /* 0x0005000402137981 */ /* 0x000f68000c1e9900 */
[----:B------:R-:W5:Y:S01]  /*0140*/  LDG.E.CONSTANT R14, desc[UR4][R2.64+0x580] ;  /* 0x00058004020e7981 */ /* 0x000f62000c1e9900 */
[----:B------:R-:W-:-:S02]  /*0150*/  ISETP.NE.AND P0, PT, R7, RZ, PT ;  /* 0x000000ff0700720c */ /* 0x000fc40003f05270 */
[----:B--2---:R-:W-:Y:S02]  /*0160*/  FMNMX3 R4, R4, -3.40282306073709652508e+38, R9, !PT ;  /* 0xff7ffffd04047876 */ /* 0x004fe40007800009 */
[----:B------:R-:W-:Y:S02]  /*0170*/  VOTE.ANY R9, PT, PT ;  /* 0x0000000000097806 */ /* 0x000fe400038e0100 */
[----:B---3--:R-:W-:-:S04]  /*0180*/  FMNMX3 R4, R4, R11, R6, !PT ;  /* 0x0000000b04047276 */ /* 0x008fc80007800006 */
[----:B----4-:R-:W-:-:S04]  /*0190*/  FMNMX3 R4, R4, R13, R8, !PT ;  /* 0x0000000d04047276 */ /* 0x010fc80007800008 */
[----:B-----5:R-:W-:-:S04]  /*01a0*/  FMNMX3 R4, R4, R15, R10, !PT ;  /* 0x0000000f04047276 */ /* 0x020fc8000780000a */
[----:B------:R-:W-:-:S04]  /*01b0*/  FMNMX3 R4, R4, R17, R12, !PT ;  /* 0x0000001104047276 */ /* 0x000fc8000780000c */
[----:B------:R-:W-:-:S05]  /*01c0*/  FMNMX3 R4, R4, R19, R14, !PT ;  /* 0x0000001304047276 */ /* 0x000fca000780000e */
[----:B------:R-:W0:Y:S02]  /*01d0*/  SHFL.DOWN PT, R11, R4, 0x10, 0x1f ;  /* 0x0a001f00040b7f89 */ /* 0x000e2400000e0000 */
[----:B0-----:R-:W-:-:S05]  /*01e0*/  FMNMX R6, R4, R11, !PT ;  /* 0x0000000b04067209 */ /* 0x001fca0007800000 */
        /* <DEDUP_REMOVED lines=8> */
[----:B------:R0:W1:Y:S01]  /*0270*/  SHFL.IDX PT, R7, R12, RZ, 0x1f ;  /* 0x00001fff0c077589 */ /* 0x00006200000e0000 */
[----:B------:R-:W-:Y:S05]  /*0280*/  @P0 EXIT ;  /* 0x000000000000094d */ /* 0x000fea0003800000 */
[----:B------:R-:W2:Y:S01]  /*0290*/  LDC.64 R2, c[0x0][0x388] ;  /* 0x0000e200ff027b82 */ /* 0x000ea20000000a00 */
[----:B------:R-:W-:-:S04]  /*02a0*/  IMAD R5, R5, 0x20, R0 ;  /* 0x0000002005057824 */ /* 0x000fc800078e0200 */
[----:B--2---:R-:W-:-:S05]  /*02b0*/  IMAD.WIDE.U32 R2, R5, 0x4, R2 ;  /* 0x0000000405027825 */ /* 0x004fca00078e0002 */
[----:B-1----:R-:W-:Y:S01]  /*02c0*/  STG.E desc[UR4][R2.64], R7 ;  /* 0x0000000702007986 */ /* 0x002fe2000c101904 */
[----:B------:R-:W-:Y:S05]  /*02d0*/  EXIT ;  /* 0x000000000000794d */ /* 0x000fea0003800000 */
.L_x_10:
        /* <DEDUP_REMOVED lines=10> */
.L_x_143:


//--------------------- .text.fused_reshape_divide_add_kernel0 --------------------------
	.section	.text.fused_reshape_divide_add_kernel0,"ax",@progbits
	.align	128
        .global         fused_reshape_divide_add_kernel0
        .type           fused_reshape_divide_add_kernel0,@function
        .size           fused_reshape_divide_add_kernel0,(.L_x_144 - fused_reshape_divide_add_kernel0)
        .other          fused_reshape_divide_add_kernel0,@"STO_CUDA_ENTRY STV_DEFAULT"
fused_reshape_divide_add_kernel0:
.text.fused_reshape_divide_add_kernel0:
[----:B------:R-:W-:Y:S01]  /*0000*/  LDC R1, c[0x0][0x37c] ;  /* 0x0000df00ff017b82 */ /* 0x000fe20000000800 */
[----:B------:R-:W0:Y:S07]  /*0010*/  S2R R14, SR_TID.X ;  /* 0x00000000000e7919 */ /* 0x000e2e0000002100 */
[----:B------:R-:W1:Y:S08]  /*0020*/  S2UR UR4, SR_CTAID.X ;  /* 0x00000000000479c3 */ /* 0x000e700000002500 */
[----:B------:R-:W2:Y:S08]  /*0030*/  LDC.64 R6, c[0x0][0x390] ;  /* 0x0000e400ff067b82 */ /* 0x000eb00000000a00 */
[----:B------:R-:W3:Y:S01]  /*0040*/  LDC.64 R10, c[0x0][0x388] ;  /* 0x0000e200ff0a7b82 */ /* 0x000ee20000000a00 */
[----:B-1----:R-:W-:-:S06]  /*0050*/  USHF.L.U32 UR4, UR4, 0xa, URZ ;  /* 0x0000000a04047899 */ /* 0x002fcc00080006ff */
[----:B0-----:R-:W-:-:S04]  /*0060*/  LOP3.LUT R14, R14, UR4, RZ, 0xfc, !PT ;  /* 0x000000040e0e7c12 */ /* 0x001fc8000f8efcff */
[C---:B------:R-:W-:Y:S01]  /*0070*/  IADD3 R13, PT, PT, R14.reuse, 0x40000, RZ ;  /* 0x000400000e0d7810 */ /* 0x040fe20007ffe0ff */
[----:B------:R-:W0:Y:S01]  /*0080*/  LDCU.64 UR4, c[0x0][0x358] ;  /* 0x00006b00ff0477ac */ /* 0x000e220008000a00 */
[C---:B------:R-:W-:Y:S02]  /*0090*/  IADD3 R21, PT, PT, R14.reuse, 0xc0000, RZ ;  /* 0x000c00000e157810 */ /* 0x040fe40007ffe0ff */
[C---:B------:R-:W-:Y:S01]  /*00a0*/  IADD3 R23, PT, PT, R14.reuse, 0x80000, RZ ;  /* 0x000800000e177810 */ /* 0x040fe20007ffe0ff */
[----:B------:R-:W-:Y:S01]  /*00b0*/  IMAD.HI.U32 R0, R13, 0x2aaaaaab, RZ ;  /* 0x2aaaaaab0d007827 */ /* 0x000fe200078e00ff */
[C---:B------:R-:W-:Y:S02]  /*00c0*/  IADD3 R19, PT, PT, R14.reuse, 0x100000, RZ ;  /* 0x001000000e137810 */ /* 0x040fe40007ffe0ff */
[----:B------:R-:W-:Y:S01]  /*00d0*/  IADD3 R17, PT, PT, R14, 0x200000, RZ ;  /* 0x002000000e117810 */ /* 0x000fe20007ffe0ff */
[----:B------:R-:W-:Y:S01]  /*00e0*/  IMAD.HI.U32 R3, R21, -0x55555555, RZ ;  /* 0xaaaaaaab15037827 */ /* 0x000fe200078e00ff */
[----:B------:R-:W-:-:S02]  /*00f0*/  SHF.R.U32.HI R0, RZ, 0x6, R0 ;  /* 0x00000006ff007819 */ /* 0x000fc40000011600 */
[----:B------:R-:W-:Y:S01]  /*0100*/  IADD3 R9, PT, PT, R14, 0x140000, RZ ;  /* 0x001400000e097810 */ /* 0x000fe20007ffe0ff */
[----:B------:R-:W-:Y:S01]  /*0110*/  IMAD.HI.U32 R2, R23, -0x55555555, RZ ;  /* 0xaaaaaaab17027827 */ /* 0x000fe200078e00ff */
[----:B------:R-:W-:-:S03]  /*0120*/  SHF.R.U32.HI R4, RZ, 0x8, R3 ;  /* 0x00000008ff047819 */ /* 0x000fc60000011603 */
[----:B------:R-:W-:Y:S01]  /*0130*/  IMAD.HI.U32 R5, R19, -0x55555555, RZ ;  /* 0xaaaaaaab13057827 */ /* 0x000fe200078e00ff */
[----:B------:R-:W-:-:S03]  /*0140*/  SHF.R.U32.HI R2, RZ, 0x8, R2 ;  /* 0x00000008ff027819 */ /* 0x000fc60000011602 */
[----:B------:R-:W-:Y:S01]  /*0150*/  IMAD R13, R0, -0x180, R13 ;  /* 0xfffffe80000d7824 */ /* 0x000fe200078e020d */
[----:B------:R-:W-:Y:S01]  /*0160*/  SHF.R.U32.HI R8, RZ, 0x8, R5 ;  /* 0x00000008ff087819 */ /* 0x000fe20000011605 */
[C---:B------:R-:W-:Y:S01]  /*0170*/  IMAD.HI.U32 R0, R14.reuse, 0x2aaaaaab, RZ ;  /* 0x2aaaaaab0e007827 */ /* 0x040fe200078e00ff */
[----:B------:R-:W-:-:S03]  /*0180*/  IADD3 R5, PT, PT, R14, 0x180000, RZ ;  /* 0x001800000e057810 */ /* 0x000fc60007ffe0ff */
[----:B------:R-:W-:Y:S01]  /*0190*/  IMAD R21, R4, -0x180, R21 ;  /* 0xfffffe8004157824 */ /* 0x000fe200078e0215 */
[----:B------:R-:W-:Y:S01]  /*01a0*/  IADD3 R4, PT, PT, R14, 0x1c0000, RZ ;  /* 0x001c00000e047810 */ /* 0x000fe20007ffe0ff */
[----:B------:R-:W-:Y:S01]  /*01b0*/  IMAD.HI.U32 R12, R17, -0x55555555, RZ ;  /* 0xaaaaaaab110c7827 */ /* 0x000fe200078e00ff */
[----:B------:R-:W-:-:S03]  /*01c0*/  SHF.R.U32.HI R3, RZ, 0x6, R0 ;  /* 0x00000006ff037819 */ /* 0x000fc60000011600 */
[----:B------:R-:W-:Y:S01]  /*01d0*/  IMAD R23, R2, -0x180, R23 ;  /* 0xfffffe8002177824 */ /* 0x000fe200078e0217 */
[----:B------:R-:W-:Y:S01]  /*01e0*/  SHF.R.U32.HI R12, RZ, 0x8, R12 ;  /* 0x00000008ff0c7819 */ /* 0x000fe2000001160c */
[----:B------:R-:W-:Y:S02]  /*01f0*/  IMAD R19, R8, -0x180, R19 ;  /* 0xfffffe8008137824 */ /* 0x000fe400078e0213 */
[----:B------:R-:W-:-:S04]  /*0200*/  IMAD.HI.U32 R0, R9, -0x55555555, RZ ;  /* 0xaaaaaaab09007827 */ /* 0x000fc800078e00ff */
[----:B------:R-:W-:Y:S01]  /*0210*/  IMAD.HI.U32 R2, R5, -0x55555555, RZ ;  /* 0xaaaaaaab05027827 */ /* 0x000fe200078e00ff */
[----:B------:R-:W-:-:S03]  /*0220*/  SHF.R.U32.HI R0, RZ, 0x8, R0 ;  /* 0x00000008ff007819 */ /* 0x000fc60000011600 */
[----:B------:R-:W-:Y:S01]  /*0230*/  IMAD.HI.U32 R8, R4, -0x55555555, RZ ;  /* 0xaaaaaaab04087827 */ /* 0x000fe200078e00ff */
[----:B------:R-:W-:-:S03]  /*0240*/  SHF.R.U32.HI R2, RZ, 0x8, R2 ;  /* 0x00000008ff027819 */ /* 0x000fc60000011602 */
[----:B------:R-:W-:Y:S01]  /*0250*/  IMAD R17, R12, -0x180, R17 ;  /* 0xfffffe800c117824 */ /* 0x000fe200078e0211 */
[----:B------:R-:W-:Y:S01]  /*0260*/  SHF.R.U32.HI R15, RZ, 0x8, R8 ;  /* 0x00000008ff0f7819 */ /* 0x000fe20000011608 */
[----:B------:R-:W-:Y:S02]  /*0270*/  IMAD R3, R3, -0x180, R14 ;  /* 0xfffffe8003037824 */ /* 0x000fe400078e020e */
[----:B--2---:R-:W-:-:S04]  /*0280*/  IMAD.WIDE.U32 R12, R13, 0x4, R6 ;  /* 0x000000040d0c7825 */ /* 0x004fc800078e0006 */
[----:B---3--:R-:W-:-:S04]  /*0290*/  IMAD.WIDE.U32 R10, R14, 0x4, R10 ;  /* 0x000000040e0a7825 */ /* 0x008fc800078e000a */
[----:B------:R-:W-:Y:S01]  /*02a0*/  IMAD.WIDE.U32 R24, R3, 0x4, R6 ;  /* 0x0000000403187825 */ /* 0x000fe200078e0006 */
[----:B0-----:R-:W2:Y:S03]  /*02b0*/  LDG.E.CONSTANT R29, desc[UR4][R10.64+0x200000] ;  /* 0x200000040a1d7981 */ /* 0x001ea6000c1e9900 */
[----:B------:R-:W-:Y:S01]  /*02c0*/  IMAD R9, R0, -0x180, R9 ;  /* 0xfffffe8000097824 */ /* 0x000fe200078e0209 */
[----:B------:R-:W3:Y:S01]  /*02d0*/  LDG.E.CONSTANT R26, desc[UR4][R10.64+0x300000] ;  /* 0x300000040a1a7981 */ /* 0x000ee2000c1e9900 */
[----:B------:R-:W-:Y:S02]  /*02e0*/  IMAD R5, R2, -0x180, R5 ;  /* 0xfffffe8002057824 */ /* 0x000fe400078e0205 */
[----:B------:R-:W-:Y:S01]  /*02f0*/  IMAD R3, R15, -0x180, R4 ;  /* 0xfffffe800f037824 */ /* 0x000fe200078e0204 */
[----:B------:R0:W4:Y:S01]  /*0300*/  LDG.E.CONSTANT R0, desc[UR4][R12.64] ;  /* 0x000000040c007981 */ /* 0x000122000c1e9900 */
[----:B------:R-:W-:-:S03]  /*0310*/  IMAD.WIDE.U32 R18, R19, 0x4, R6 ;  /* 0x0000000413127825 */ /* 0x000fc600078e0006 */
[----:B------:R-:W5:Y:S01]  /*0320*/  LDG.E.CONSTANT R15, desc[UR4][R24.64] ;  /* 0x00000004180f7981 */ /* 0x000f62000c1e9900 */
[----:B------:R-:W-:-:S03]  /*0330*/  IMAD.WIDE.U32 R22, R23, 0x4, R6 ;  /* 0x0000000417167825 */ /* 0x000fc600078e0006 */
[----:B------:R-:W3:Y:S01]  /*0340*/  LDG.E.CONSTANT R18, desc[UR4][R18.64] ;  /* 0x0000000412127981 */ /* 0x000ee2000c1e9900 */
[--C-:B------:R-:W-:Y:S01]  /*0350*/  IMAD.WIDE.U32 R20, R21, 0x4, R6.reuse ;  /* 0x0000000415147825 */ /* 0x100fe200078e0006 */
[----:B0-----:R-:W-:Y:S02]  /*0360*/  IADD3 R12, P0, PT, R10, 0x1000000, RZ ;  /* 0x010000000a0c7810 */ /* 0x001fe40007f1e0ff */
[----:B------:R-:W2:Y:S01]  /*0370*/  LDG.E.CONSTANT R16, desc[UR4][R22.64] ;  /* 0x0000000416107981 */ /* 0x000ea2000c1e9900 */
[--C-:B------:R-:W-:Y:S01]  /*0380*/  IMAD.WIDE.U32 R8, R9, 0x4, R6.reuse ;  /* 0x0000000409087825 */ /* 0x100fe200078e0006 */
[----:B------:R-:W-:Y:S02]  /*0390*/  IADD3.X R13, PT, PT, RZ, R11, RZ, P0, !PT ;  /* 0x0000000bff0d7210 */ /* 0x000fe400007fe4ff */
[----:B------:R-:W5:Y:S01]  /*03a0*/  LDG.E.CONSTANT R24, desc[UR4][R10.64] ;  /* 0x000000040a187981 */ /* 0x000f62000c1e9900 */
[----:B------:R-:W-:-:S03]  /*03b0*/  IMAD.WIDE.U32 R4, R5, 0x4, R6 ;  /* 0x0000000405047825 */ /* 0x000fc600078e0006 */
[----:B------:R-:W4:Y:S01]  /*03c0*/  LDG.E.CONSTANT R25, desc[UR4][R10.64+0x100000] ;  /* 0x100000040a197981 */ /* 0x000f22000c1e9900 */
[----:B------:R-:W-:-:S03]  /*03d0*/  IMAD.WIDE.U32 R2, R3, 0x4, R6 ;  /* 0x0000000403027825 */ /* 0x000fc600078e0006 */
[----:B------:R-:W3:Y:S01]  /*03e0*/  LDG.E.CONSTANT R27, desc[UR4][R10.64+0x400000] ;  /* 0x400000040a1b7981 */ /* 0x000ee2000c1e9900 */
[----:B------:R-:W-:-:S03]  /*03f0*/  IMAD.WIDE.U32 R6, R17, 0x4, R6 ;  /* 0x0000000411067825 */ /* 0x000fc600078e0006 */
[----:B------:R0:W3:Y:S04]  /*0400*/  LDG.E.CONSTANT R17, desc[UR4][R20.64] ;  /* 0x0000000414117981 */ /* 0x0000e8000c1e9900 */
[----:B------:R-:W3:Y:S04]  /*0410*/  LDG.E.CONSTANT R8, desc[UR4][R8.64] ;  /* 0x0000000408087981 */ /* 0x000ee8000c1e9900 */
[----:B------:R-:W3:Y:S01]  /*0420*/  LDG.E.CONSTANT R4, desc[UR4][R4.64] ;  /* 0x0000000404047981 */ /* 0x000ee2000c1e9900 */
[----:B0-----:R-:W0:Y:S03]  /*0430*/  LDC.64 R20, c[0x0][0x380] ;  /* 0x0000e000ff147b82 */ /* 0x001e260000000a00 */
[----:B------:R-:W3:Y:S04]  /*0440*/  LDG.E.CONSTANT R2, desc[UR4][R2.64] ;  /* 0x0000000402027981 */ /* 0x000ee8000c1e9900 */
[----:B------:R-:W3:Y:S04]  /*0450*/  LDG.E.CONSTANT R23, desc[UR4][R10.64+0x500000] ;  /* 0x500000040a177981 */ /* 0x000ee8000c1e9900 */
[----:B------:R-:W3:Y:S04]  /*0460*/  LDG.E.CONSTANT R19, desc[UR4][R10.64+0x600000] ;  /* 0x600000040a137981 */ /* 0x000ee8000c1e9900 */
[----:B------:R1:W3:Y:S04]  /*0470*/  LDG.E.CONSTANT R22, desc[UR4][R10.64+0x700000] ;  /* 0x700000040a167981 */ /* 0x0002e8000c1e9900 */
[----:B------:R-:W3:Y:S04]  /*0480*/  LDG.E.CONSTANT R6, desc[UR4][R6.64] ;  /* 0x0000000406067981 */ /* 0x000ee8000c1e9900 */
[----:B------:R-:W3:Y:S01]  /*0490*/  LDG.E.CONSTANT R13, desc[UR4][R12.64+-0x800000] ;  /* 0x800000040c0d7981 */ /* 0x000ee2000c1e9900 */
[----:B0-----:R-:W-:-:S03]  /*04a0*/  IMAD.WIDE.U32 R20, R14, 0x4, R20 ;  /* 0x000000040e147825 */ /* 0x001fc600078e0014 */
[----:B-1----:R-:W-:-:S04]  /*04b0*/  IADD3 R10, P0, PT, R20, 0x1000000, RZ ;  /* 0x01000000140a7810 */ /* 0x002fc80007f1e0ff */
[----:B------:R-:W-:Y:S01]  /*04c0*/  IADD3.X R11, PT, PT, RZ, R21, RZ, P0, !PT ;  /* 0x00000015ff0b7210 */ /* 0x000fe200007fe4ff */
[----:B--2---:R-:W-:Y:S01]  /*04d0*/  FFMA R29, R29, 0.125, R16 ;  /* 0x3e0000001d1d7823 */ /* 0x004fe20000000010 */
[----:B-----5:R-:W-:Y:S01]  /*04e0*/  FFMA R15, R24, 0.125, R15 ;  /* 0x3e000000180f7823 */ /* 0x020fe2000000000f */
[----:B----4-:R-:W-:Y:S01]  /*04f0*/  FFMA R25, R25, 0.125, R0 ;  /* 0x3e00000019197823 */ /* 0x010fe20000000000 */
[----:B---3--:R-:W-:Y:S01]  /*0500*/  FFMA R27, R27, 0.125, R18 ;  /* 0x3e0000001b1b7823 */ /* 0x008fe20000000012 */
[----:B------:R-:W-:Y:S02]  /*0510*/  FFMA R17, R26, 0.125, R17 ;  /* 0x3e0000001a117823 */ /* 0x000fe40000000011 */
[----:B------:R-:W-:Y:S04]  /*0520*/  STG.E desc[UR4][R20.64], R15 ;  /* 0x0000000f14007986 */ /* 0x000fe8000c101904 */
[----:B------:R-:W-:Y:S04]  /*0530*/  STG.E desc[UR4][R20.64+0x100000], R25 ;  /* 0x1000001914007986 */ /* 0x000fe8000c101904 */
[----:B------:R-:W-:Y:S01]  /*0540*/  STG.E desc[UR4][R20.64+0x200000], R29 ;  /* 0x2000001d14007986 */ /* 0x000fe2000c101904 */
[----:B------:R-:W-:Y:S01]  /*0550*/  FFMA R23, R23, 0.125, R8 ;  /* 0x3e00000017177823 */ /* 0x000fe20000000008 */
[----:B------:R-:W-:Y:S01]  /*0560*/  FFMA R19, R19, 0.125, R4 ;  /* 0x3e00000013137823 */ /* 0x000fe20000000004 */
[----:B------:R-:W-:Y:S01]  /*0570*/  FFMA R3, R22, 0.125, R2 ;  /* 0x3e00000016037823 */ /* 0x000fe20000000002 */
[----:B------:R-:W-:Y:S01]  /*0580*/  STG.E desc[UR4][R20.64+0x300000], R17 ;  /* 0x3000001114007986 */ /* 0x000fe2000c101904 */
[----:B------:R-:W-:-:S03]  /*0590*/  FFMA R13, R13, 0.125, R6 ;  /* 0x3e0000000d0d7823 */ /* 0x000fc60000000006 */
[----:B------:R-:W-:Y:S04]  /*05a0*/  STG.E desc[UR4][R20.64+0x400000], R27 ;  /* 0x4000001b14007986 */ /* 0x000fe8000c101904 */
[----:B------:R-:W-:Y:S04]  /*05b0*/  STG.E desc[UR4][R20.64+0x500000], R23 ;  /* 0x5000001714007986 */ /* 0x000fe8000c101904 */
[----:B------:R-:W-:Y:S04]  /*05c0*/  STG.E desc[UR4][R20.64+0x600000], R19 ;  /* 0x6000001314007986 */ /* 0x000fe8000c101904 */
[----:B------:R-:W-:Y:S04]  /*05d0*/  STG.E desc[UR4][R20.64+0x700000], R3 ;  /* 0x7000000314007986 */ /* 0x000fe8000c101904 */
[----:B------:R-:W-:Y:S01]  /*05e0*/  STG.E desc[UR4][R10.64+-0x800000], R13 ;  /* 0x8000000d0a007986 */ /* 0x000fe2000c101904 */
[----:B------:R-:W-:Y:S05]  /*05f0*/  EXIT ;  /* 0x000000000000794d */ /* 0x000fea0003800000 */
.L_x_11:
        /* <DEDUP_REMOVED lines=16> */
.L_x_144:


//--------------------- .text.fused_reshape_transpose_reshape_kernel0 --------------------------
	.section	.text.fused_reshape_transpose_reshape_kernel0,"ax",@progbits
	.align	128
        .global         fused_reshape_transpose_reshape_kernel0
        .type           fused_reshape_transpose_reshape_kernel0,@function
        .size           fused_reshape_transpose_reshape_kernel0,(.L_x_145 - fused_reshape_transpose_reshape_kernel0)
        .other          fused_reshape_transpose_reshape_kernel0,@"STO_CUDA_ENTRY STV_DEFAULT"
fused_reshape_transpose_reshape_kernel0:
.text.fused_reshape_transpose_reshape_kernel0:
[----:B------:R-:W-:Y:S01]  /*0000*/  LDC R1, c[0x0][0x37c] ;  /* 0x0000df00ff017b82 */ /* 0x000fe20000000800 */
[----:B------:R-:W0:Y:S07]  /*0010*/  S2R R11, SR_CTAID.X ;  /* 0x00000000000b7919 */ /* 0x000e2e0000002500 */
[----:B------:R-:W1:Y:S01]  /*0020*/  LDC.64 R2, c[0x0][0x388] ;  /* 0x0000e200ff027b82 */ /* 0x000e620000000a00 */
[----:B------:R-:W2:Y:S01]  /*0030*/  LDCU.64 UR4, c[0x0][0x358] ;  /* 0x00006b00ff0477ac */ /* 0x000ea20008000a00 */
[----:B------:R-:W-:Y:S01]  /*0040*/  BSSY.RECONVERGENT B0, `(.L_x_12) ;  /* 0x0000012000007945 */ /* 0x000fe20003800200 */
[----:B------:R-:W3:Y:S05]  /*0050*/  S2R R9, SR_TID.X ;  /* 0x0000000000097919 */ /* 0x000eea0000002100 */
[----:B------:R-:W4:Y:S01]  /*0060*/  LDC.64 R4, c[0x0][0x380] ;  /* 0x0000e000ff047b82 */ /* 0x000f220000000a00 */
[----:B0-----:R-:W-:Y:S01]  /*0070*/  IMAD.SHL.U32 R0, R11, 0x400, RZ ;  /* 0x000004000b007824 */ /* 0x001fe200078e00ff */
[----:B---3--:R-:W-:-:S04]  /*0080*/  LOP3.LUT R6, R9, 0x3f, RZ, 0xc0, !PT ;  /* 0x0000003f09067812 */ /* 0x008fc800078ec0ff */
[----:B------:R-:W-:Y:S02]  /*0090*/  LOP3.LUT R7, R0, R9, RZ, 0xfc, !PT ;  /* 0x0000000900077212 */ /* 0x000fe400078efcff */
[----:B------:R-:W-:Y:S01]  /*00a0*/  SHF.R.U32.HI R0, RZ, 0x6, R9 ;  /* 0x00000006ff007819 */ /* 0x000fe20000011609 */
[----:B------:R-:W-:Y:S01]  /*00b0*/  IMAD R9, R11, 0x40, R6 ;  /* 0x000000400b097824 */ /* 0x000fe200078e0206 */
[C---:B------:R-:W-:Y:S01]  /*00c0*/  ISETP.GT.U32.AND P1, PT, R7.reuse, 0x5ffff, PT ;  /* 0x0005ffff0700780c */ /* 0x040fe20003f24070 */
[C---:B----4-:R-:W-:Y:S01]  /*00d0*/  IMAD.WIDE.U32 R4, R7.reuse, 0x4, R4 ;  /* 0x0000000407047825 */ /* 0x050fe200078e0004 */
[----:B------:R-:W-:Y:S02]  /*00e0*/  ISETP.GT.U32.AND P0, PT, R7, 0x1ffff, PT ;  /* 0x0001ffff0700780c */ /* 0x000fe40003f04070 */
[C---:B------:R-:W-:Y:S01]  /*00f0*/  ISETP.GT.U32.OR P1, PT, R11.reuse, 0x17f, P1 ;  /* 0x0000017f0b00780c */ /* 0x040fe20000f24470 */
[----:B------:R-:W-:Y:S01]  /*0100*/  IMAD R9, R0, 0x6000, R9 ;  /* 0x0000600000097824 */ /* 0x000fe200078e0209 */
[----:B------:R-:W-:-:S03]  /*0110*/  ISETP.GT.U32.OR P0, PT, R11, 0x7f, P0 ;  /* 0x0000007f0b00780c */ /* 0x000fc60000704470 */
[----:B-1----:R-:W-:-:S08]  /*0120*/  IMAD.WIDE.U32 R2, R9, 0x4, R2 ;  /* 0x0000000409027825 */ /* 0x002fd000078e0002 */
[----:B--2---:R-:W-:Y:S05]  /*0130*/  @P1 BRA `(.L_x_13) ;  /* 0x0000000000081947 */ /* 0x004fea0003800000 */
[----:B------:R-:W2:Y:S04]  /*0140*/  LDG.E.CONSTANT R7, desc[UR4][R2.64] ;  /* 0x0000000402077981 */ /* 0x000ea8000c1e9900 */
[----:B--2---:R0:W-:Y:S02]  /*0150*/  STG.E desc[UR4][R4.64], R7 ;  /* 0x0000000704007986 */ /* 0x0041e4000c101904 */
.L_x_13:
[----:B------:R-:W-:Y:S05]  /*0160*/  BSYNC.RECONVERGENT B0 ;  /* 0x0000000000007941 */ /* 0x000fea0003800200 */
.L_x_12:
[----:B------:R-:W-:Y:S05]  /*0170*/  @P0 EXIT ;  /* 0x000000000000094d */ /* 0x000fea0003800000 */
[----:B------:R-:W2:Y:S04]  /*0180*/  LDG.E.CONSTANT R3, desc[UR4][R2.64+0x10000] ;  /* 0x0100000402037981 */ /* 0x000ea8000c1e9900 */
[----:B--2---:R-:W-:Y:S01]  /*0190*/  STG.E desc[UR4][R4.64+0x100000], R3 ;  /* 0x1000000304007986 */ /* 0x004fe2000c101904 */
[----:B------:R-:W-:Y:S05]  /*01a0*/  EXIT ;  /* 0x000000000000794d */ /* 0x000fea0003800000 */
.L_x_14:
        /* <DEDUP_REMOVED lines=13> */
.L_x_145:


//--------------------- .text.fused_reshape_add_add_kernel0 --------------------------
	.section	.text.fused_reshape_add_add_kernel0,"ax",@progbits
	.align	128
        .global         fused_reshape_add_add_kernel0
        .type           fused_reshape_add_add_kernel0,@function
        .size           fused_reshape_add_add_kernel0,(.L_x_146 - fused_reshape_add_add_kernel0)
        .other          fused_reshape_add_add_kernel0,@"STO_CUDA_ENTRY STV_DEFAULT"
fused_reshape_add_add_kernel0:
.text.fused_reshape_add_add_kernel0:
[----:B------:R-:W-:Y:S01]  /*0000*/  LDC R1, c[0x0][0x37c] ;  /* 0x0000df00ff017b82 */ /* 0x000fe20000000800 */
[----:B------:R-:W0:Y:S07]  /*0010*/  S2R R10, SR_CTAID.X ;  /* 0x00000000000a7919 */ /* 0x000e2e0000002500 */
[----:B------:R-:W1:Y:S01]  /*0020*/  LDC.64 R4, c[0x0][0x388] ;  /* 0x0000e200ff047b82 */ /* 0x000e620000000a00 */
[----:B------:R-:W2:Y:S01]  /*0030*/  LDCU.64 UR4, c[0x0][0x358] ;  /* 0x00006b00ff0477ac */ /* 0x000ea20008000a00 */
[----:B------:R-:W3:Y:S06]  /*0040*/  S2R R9, SR_TID.X ;  /* 0x0000000000097919 */ /* 0x000eec0000002100 */
[----:B------:R-:W4:Y:S01]  /*0050*/  LDC.64 R2, c[0x0][0x390] ;  /* 0x0000e400ff027b82 */ /* 0x000f220000000a00 */
[----:B0-----:R-:W-:-:S04]  /*0060*/  SHF.L.U32 R0, R10, 0xa, RZ ;  /* 0x0000000a0a007819 */ /* 0x001fc800000006ff */
[----:B---3--:R-:W-:Y:S01]  /*0070*/  LOP3.LUT R0, R0, R9, RZ, 0xfc, !PT ;  /* 0x0000000900007212 */ /* 0x008fe200078efcff */
[----:B----4-:R-:W-:Y:S02]  /*0080*/  IMAD.WIDE.U32 R2, R9, 0x4, R2 ;  /* 0x0000000409027825 */ /* 0x010fe400078e0002 */
[----:B------:R-:W0:Y:S01]  /*0090*/  LDC.64 R8, c[0x0][0x380] ;  /* 0x0000e000ff087b82 */ /* 0x000e220000000a00 */
[----:B------:R-:W-:-:S04]  /*00a0*/  ISETP.GT.U32.AND P0, PT, R0, 0x5ffff, PT ;  /* 0x0005ffff0000780c */ /* 0x000fc80003f04070 */
[----:B------:R-:W-:-:S13]  /*00b0*/  ISETP.GT.U32.OR P0, PT, R10, 0x17f, P0 ;  /* 0x0000017f0a00780c */ /* 0x000fda0000704470 */
[----:B------:R-:W3:Y:S01]  /*00c0*/  @!P0 LDC.64 R6, c[0x0][0x398] ;  /* 0x0000e600ff068b82 */ /* 0x000ee20000000a00 */
[C---:B-1----:R-:W-:Y:S01]  /*00d0*/  @!P0 IMAD.WIDE.U32 R4, R0.reuse, 0x4, R4 ;  /* 0x0000000400048825 */ /* 0x042fe200078e0004 */
[----:B--2---:R-:W2:Y:S05]  /*00e0*/  @!P0 LDG.E.CONSTANT R11, desc[UR4][R2.64] ;  /* 0x00000004020b8981 */ /* 0x004eaa000c1e9900 */
[----:B------:R-:W2:Y:S01]  /*00f0*/  @!P0 LDG.E.CONSTANT R4, desc[UR4][R4.64] ;  /* 0x0000000404048981 */ /* 0x000ea2000c1e9900 */
[----:B---3--:R-:W-:-:S06]  /*0100*/  @!P0 IMAD.WIDE.U32 R6, R0, 0x4, R6 ;  /* 0x0000000400068825 */ /* 0x008fcc00078e0006 */
[----:B------:R-:W3:Y:S01]  /*0110*/  @!P0 LDG.E.CONSTANT R6, desc[UR4][R6.64] ;  /* 0x0000000406068981 */ /* 0x000ee2000c1e9900 */
[----:B------:R-:W-:-:S04]  /*0120*/  ISETP.GT.U32.AND P1, PT, R0, 0x1ffff, PT ;  /* 0x0001ffff0000780c */ /* 0x000fc80003f24070 */
[----:B------:R-:W-:Y:S01]  /*0130*/  ISETP.GT.U32.OR P1, PT, R10, 0x7f, P1 ;  /* 0x0000007f0a00780c */ /* 0x000fe20000f24470 */
[----:B0-----:R-:W-:-:S04]  /*0140*/  @!P0 IMAD.WIDE.U32 R8, R0, 0x4, R8 ;  /* 0x0000000400088825 */ /* 0x001fc800078e0008 */
[----:B--2---:R-:W-:-:S04]  /*0150*/  @!P0 FADD R11, R4, R11 ;  /* 0x0000000b040b8221 */ /* 0x004fc80000000000 */
[----:B---3--:R-:W-:-:S05]  /*0160*/  @!P0 FADD R11, R11, R6 ;  /* 0x000000060b0b8221 */ /* 0x008fca0000000000 */
[----:B------:R0:W-:Y:S01]  /*0170*/  @!P0 STG.E desc[UR4][R8.64], R11 ;  /* 0x0000000b08008986 */ /* 0x0001e2000c101904 */
[----:B------:R-:W-:Y:S05]  /*0180*/  @P1 EXIT ;  /* 0x000000000000194d */ /* 0x000fea0003800000 */
[----:B------:R-:W1:Y:S01]  /*0190*/  LDC.64 R4, c[0x0][0x388] ;  /* 0x0000e200ff047b82 */ /* 0x000e620000000a00 */
[----:B------:R-:W2:Y:S07]  /*01a0*/  LDG.E.CONSTANT R3, desc[UR4][R2.64] ;  /* 0x0000000402037981 */ /* 0x000eae000c1e9900 */
[----:B------:R-:W3:Y:S08]  /*01b0*/  LDC.64 R6, c[0x0][0x398] ;  /* 0x0000e600ff067b82 */ /* 0x000ef00000000a00 */
[----:B0-----:R-:W0:Y:S01]  /*01c0*/  LDC.64 R8, c[0x0][0x380] ;  /* 0x0000e000ff087b82 */ /* 0x001e220000000a00 */
[----:B-1----:R-:W-:-:S06]  /*01d0*/  IMAD.WIDE.U32 R4, R0, 0x4, R4 ;  /* 0x0000000400047825 */ /* 0x002fcc00078e0004 */
[----:B------:R-:W2:Y:S01]  /*01e0*/  LDG.E.CONSTANT R4, desc[UR4][R4.64+0x100000] ;  /* 0x1000000404047981 */ /* 0x000ea2000c1e9900 */
[----:B---3--:R-:W-:-:S06]  /*01f0*/  IMAD.WIDE.U32 R6, R0, 0x4, R6 ;  /* 0x0000000400067825 */ /* 0x008fcc00078e0006 */
[----:B------:R-:W3:Y:S01]  /*0200*/  LDG.E.CONSTANT R7, desc[UR4][R6.64+0x100000] ;  /* 0x1000000406077981 */ /* 0x000ee2000c1e9900 */
[----:B0-----:R-:W-:-:S04]  /*0210*/  IMAD.WIDE.U32 R8, R0, 0x4, R8 ;  /* 0x0000000400087825 */ /* 0x001fc800078e0008 */
[----:B--2---:R-:W-:-:S04]  /*0220*/  FADD R10, R3, R4 ;  /* 0x00000004030a7221 */ /* 0x004fc80000000000 */
[----:B---3--:R-:W-:-:S05]  /*0230*/  FADD R11, R10, R7 ;  /* 0x000000070a0b7221 */ /* 0x008fca0000000000 */
[----:B------:R-:W-:Y:S01]  /*0240*/  STG.E desc[UR4][R8.64+0x100000], R11 ;  /* 0x1000000b08007986 */ /* 0x000fe2000c101904 */
[----:B------:R-:W-:Y:S05]  /*0250*/  EXIT ;  /* 0x000000000000794d */ /* 0x000fea0003800000 */
.L_x_15:
        /* <DEDUP_REMOVED lines=10> */
.L_x_146:


//--------------------- .text.fused_nn_batch_matmul_kernel0 --------------------------
	.section	.text.fused_nn_batch_matmul_kernel0,"ax",@progbits
	.align	128
        .global         fused_nn_batch_matmul_kernel0
        .type           fused_nn_batch_matmul_kernel0,@function
        .size           fused_nn_batch_matmul_kernel0,(.L_x_147 - fused_nn_batch_matmul_kernel0)
        .other          fused_nn_batch_matmul_kernel0,@"STO_CUDA_ENTRY STV_DEFAULT"
fused_nn_batch_matmul_kernel0:
.text.fused_nn_batch_matmul_kernel0:
[----:B------:R-:W-:Y:S01]  /*0000*/  LDC R1, c[0x0][0x37c] ;  /* 0x0000df00ff017b82 */ /* 0x000fe20000000800 */
[----:B------:R-:W0:Y:S07]  /*0010*/  S2R R39, SR_TID.X ;  /* 0x0000000000277919 */ /* 0x000e2e0000002100 */
[----:B------:R-:W1:Y:S01]  /*0020*/  LDC.64 R4, c[0x0][0x388] ;  /* 0x0000e200ff047b82 */ /* 0x000e620000000a00 */
[----:B------:R-:W-:Y:S01]  /*0030*/  UMOV UR4, 0x400 ;  /* 0x0000040000047882 */ /* 0x000fe20000000000 */
[----:B------:R-:W-:Y:S01]  /*0040*/  HFMA2 R31, -RZ, RZ, 0, 0 ;  /* 0x00000000ff1f7431 */ /* 0x000fe200000001ff */
[----:B------:R-:W2:Y:S01]  /*0050*/  S2R R0, SR_TID.Y ;  /* 0x0000000000007919 */ /* 0x000ea20000002200 */
[----:B------:R-:W-:Y:S01]  /*0060*/  UIADD3 UR5, UPT, UPT, UR4, 0x800, URZ ;  /* 0x0000080004057890 */ /* 0x000fe2000fffe0ff */
[----:B------:R-:W-:-:S02]  /*0070*/  CS2R R26, SRZ ;  /* 0x00000000001a7805 */ /* 0x000fc4000001ff00 */
[----:B------:R-:W-:Y:S01]  /*0080*/  CS2R R24, SRZ ;  /* 0x0000000000187805 */ /* 0x000fe2000001ff00 */
[----:B------:R-:W3:Y:S01]  /*0090*/  S2R R2, SR_CTAID.Y ;  /* 0x0000000000027919 */ /* 0x000ee20000002600 */
[----:B------:R-:W4:Y:S01]  /*00a0*/  S2UR UR6, SR_CgaCtaId ;  /* 0x00000000000679c3 */ /* 0x000f220000008800 */
[----:B------:R-:W-:Y:S02]  /*00b0*/  CS2R R28, SRZ ;  /* 0x00000000001c7805 */ /* 0x000fe4000001ff00 */
[----:B------:R-:W-:Y:S01]  /*00c0*/  MOV R35, RZ ;  /* 0x000000ff00237202 */ /* 0x000fe20000000f00 */
[----:B------:R-:W1:Y:S01]  /*00d0*/  LDCU.64 UR8, c[0x0][0x358] ;  /* 0x00006b00ff0877ac */ /* 0x000e620008000a00 */
[----:B0-----:R-:W-:Y:S01]  /*00e0*/  SHF.L.U32 R3, R39, 0x2, RZ ;  /* 0x0000000227037819 */ /* 0x001fe200000006ff */
[----:B----4-:R-:W-:Y:S02]  /*00f0*/  ULEA UR5, UR6, UR5, 0x18 ;  /* 0x0000000506057291 */ /* 0x010fe4000f8ec0ff */
[----:B------:R-:W-:Y:S01]  /*0100*/  ULEA UR4, UR6, UR4, 0x18 ;  /* 0x0000000406047291 */ /* 0x000fe2000f8ec0ff */
[----:B--2---:R-:W-:-:S03]  /*0110*/  LEA R7, R0, R3, 0xa ;  /* 0x0000000300077211 */ /* 0x004fc600078e50ff */
[----:B------:R-:W-:Y:S02]  /*0120*/  LEA R39, R39, UR5, 0x5 ;  /* 0x0000000527277c11 */ /* 0x000fe4000f8e28ff */
[----:B-1----:R-:W-:Y:S01]  /*0130*/  IMAD.WIDE.U32 R4, R7, 0x4, R4 ;  /* 0x0000000407047825 */ /* 0x002fe200078e0004 */
[----:B---3--:R-:W-:Y:S02]  /*0140*/  LEA R36, R2, R0, 0x3 ;  /* 0x0000000002247211 */ /* 0x008fe400078e18ff */
[----:B------:R-:W-:Y:S02]  /*0150*/  IADD3 R17, P0, PT, R4, 0x8, RZ ;  /* 0x0000000804117810 */ /* 0x000fe40007f1e0ff */
[----:B------:R-:W-:Y:S02]  /*0160*/  SHF.L.U32 R36, R36, 0xd, RZ ;  /* 0x0000000d24247819 */ /* 0x000fe400000006ff */
[----:B------:R-:W-:Y:S02]  /*0170*/  IADD3.X R16, PT, PT, RZ, R5, RZ, P0, !PT ;  /* 0x00000005ff107210 */ /* 0x000fe400007fe4ff */
[----:B------:R-:W-:-:S02]  /*0180*/  LEA R5, R0, R3, 0x6 ;  /* 0x0000000300057211 */ /* 0x000fc400078e30ff */
[----:B------:R-:W-:Y:S02]  /*0190*/  LOP3.LUT R36, R36, R3, RZ, 0xfc, !PT ;  /* 0x0000000324247212 */ /* 0x000fe400078efcff */
[----:B------:R-:W-:Y:S01]  /*01a0*/  LEA R38, R5, UR4, 0x2 ;  /* 0x0000000405267c11 */ /* 0x000fe2000f8e10ff */
[----:B------:R-:W-:-:S04]  /*01b0*/  IMAD R3, R0, 0x3c0, R5 ;  /* 0x000003c000037824 */ /* 0x000fc800078e0205 */
[C---:B------:R-:W-:Y:S01]  /*01c0*/  IMAD R37, R0.reuse, -0x3f8, R3 ;  /* 0xfffffc0800257824 */ /* 0x040fe200078e0203 */
[----:B------:R-:W-:Y:S01]  /*01d0*/  LEA R3, R0, UR4, 0x8 ;  /* 0x0000000400037c11 */ /* 0x000fe2000f8e40ff */
[----:B------:R-:W-:-:S03]  /*01e0*/  UMOV UR4, URZ ;  /* 0x000000ff00047c82 */ /* 0x000fc60008000000 */
[----:B------:R-:W-:-:S07]  /*01f0*/  LEA R37, R37, UR5, 0x2 ;  /* 0x0000000525257c11 */ /* 0x000fce000f8e10ff */
.L_x_16:
[----:B------:R-:W0:Y:S02]  /*0200*/  LDC.64 R20, c[0x0][0x380] ;  /* 0x0000e000ff147b82 */ /* 0x000e240000000a00 */
[----:B0-----:R-:W-:-:S05]  /*0210*/  IMAD.WIDE.U32 R20, R36, 0x4, R20 ;  /* 0x0000000424147825 */ /* 0x001fca00078e0014 */
[----:B------:R-:W2:Y:S04]  /*0220*/  LDG.E.CONSTANT R4, desc[UR8][R20.64] ;  /* 0x0000000814047981 */ /* 0x000ea8000c1e9900 */
[----:B------:R-:W2:Y:S04]  /*0230*/  LDG.E.CONSTANT R5, desc[UR8][R20.64+0x4] ;  /* 0x0000040814057981 */ /* 0x000ea8000c1e9900 */
[----:B------:R-:W2:Y:S04]  /*0240*/  LDG.E.CONSTANT R6, desc[UR8][R20.64+0x8] ;  /* 0x0000080814067981 */ /* 0x000ea8000c1e9900 */
[----:B------:R-:W2:Y:S04]  /*0250*/  LDG.E.CONSTANT R7, desc[UR8][R20.64+0xc] ;  /* 0x00000c0814077981 */ /* 0x000ea8000c1e9900 */
[----:B------:R-:W3:Y:S04]  /*0260*/  LDG.E.CONSTANT R8, desc[UR8][R20.64+0x1000] ;  /* 0x0010000814087981 */ /* 0x000ee8000c1e9900 */
[----:B------:R-:W3:Y:S04]  /*0270*/  LDG.E.CONSTANT R9, desc[UR8][R20.64+0x1004] ;  /* 0x0010040814097981 */ /* 0x000ee8000c1e9900 */
[----:B------:R-:W3:Y:S04]  /*0280*/  LDG.E.CONSTANT R10, desc[UR8][R20.64+0x1008] ;  /* 0x00100808140a7981 */ /* 0x000ee8000c1e9900 */
[----:B------:R-:W3:Y:S01]  /*0290*/  LDG.E.CONSTANT R11, desc[UR8][R20.64+0x100c] ;  /* 0x00100c08140b7981 */ /* 0x000ee2000c1e9900 */
[----:B------:R-:W-:Y:S06]  /*02a0*/  BAR.SYNC.DEFER_BLOCKING 0x0 ;  /* 0x0000000000007b1d */ /* 0x000fec0000010000 */
[----:B------:R-:W4:Y:S04]  /*02b0*/  LDG.E.CONSTANT R12, desc[UR8][R20.64+0x4000] ;  /* 0x00400008140c7981 */ /* 0x000f28000c1e9900 */
[----:B------:R-:W4:Y:S04]  /*02c0*/  LDG.E.CONSTANT R13, desc[UR8][R20.64+0x4004] ;  /* 0x00400408140d7981 */ /* 0x000f28000c1e9900 */
[----:B------:R-:W4:Y:S04]  /*02d0*/  LDG.E.CONSTANT R14, desc[UR8][R20.64+0x4008] ;  /* 0x00400808140e7981 */ /* 0x000f28000c1e9900 */
[----:B------:R-:W4:Y:S04]  /*02e0*/  LDG.E.CONSTANT R15, desc[UR8][R20.64+0x400c] ;  /* 0x00400c08140f7981 */ /* 0x000f28000c1e9900 */
[----:B--2---:R0:W-:Y:S04]  /*02f0*/  STS.128 [R38], R4 ;  /* 0x0000000426007388 */ /* 0x0041e80000000c00 */
[----:B---3--:R1:W-:Y:S04]  /*0300*/  STS.128 [R38+0x20], R8 ;  /* 0x0000200826007388 */ /* 0x0083e80000000c00 */
[----:B0-----:R-:W2:Y:S04]  /*0310*/  LDG.E.CONSTANT R4, desc[UR8][R20.64+0x2000] ;  /* 0x0020000814047981 */ /* 0x001ea8000c1e9900 */
[----:B------:R-:W2:Y:S04]  /*0320*/  LDG.E.CONSTANT R5, desc[UR8][R20.64+0x2004] ;  /* 0x0020040814057981 */ /* 0x000ea8000c1e9900 */
[----:B------:R-:W2:Y:S04]  /*0330*/  LDG.E.CONSTANT R6, desc[UR8][R20.64+0x2008] ;  /* 0x0020080814067981 */ /* 0x000ea8000c1e9900 */
[----:B------:R-:W2:Y:S04]  /*0340*/  LDG.E.CONSTANT R7, desc[UR8][R20.64+0x200c] ;  /* 0x00200c0814077981 */ /* 0x000ea8000c1e9900 */
[----:B-1----:R-:W3:Y:S04]  /*0350*/  LDG.E.CONSTANT R8, desc[UR8][R20.64+0x3000] ;  /* 0x0030000814087981 */ /* 0x002ee8000c1e9900 */
[----:B------:R-:W3:Y:S04]  /*0360*/  LDG.E.CONSTANT R9, desc[UR8][R20.64+0x3004] ;  /* 0x0030040814097981 */ /* 0x000ee8000c1e9900 */
[----:B------:R-:W3:Y:S04]  /*0370*/  LDG.E.CONSTANT R10, desc[UR8][R20.64+0x3008] ;  /* 0x00300808140a7981 */ /* 0x000ee8000c1e9900 */
[----:B------:R-:W3:Y:S01]  /*0380*/  LDG.E.CONSTANT R11, desc[UR8][R20.64+0x300c] ;  /* 0x00300c08140b7981 */ /* 0x000ee2000c1e9900 */
[----:B------:R-:W-:-:S02]  /*0390*/  ISETP.GT.U32.AND P0, PT, R0, 0x1, PT ;  /* 0x000000010000780c */ /* 0x000fc40003f04070 */
[----:B------:R-:W-:Y:S02]  /*03a0*/  MOV R40, R17 ;  /* 0x0000001100287202 */ /* 0x000fe40000000f00 */
[----:B------:R-:W-:Y:S01]  /*03b0*/  MOV R41, R16 ;  /* 0x0000001000297202 */ /* 0x000fe20000000f00 */
[----:B----4-:R0:W-:Y:S08]  /*03c0*/  STS.128 [R38+0x80], R12 ;  /* 0x0000800c26007388 */ /* 0x0101f00000000c00 */
[----:B------:R-:W4:Y:S04]  /*03d0*/  @!P0 LDG.E.CONSTANT R16, desc[UR8][R40.64+-0x8] ;  /* 0xfffff80828108981 */ /* 0x000f28000c1e9900 */
[----:B------:R-:W4:Y:S04]  /*03e0*/  @!P0 LDG.E.CONSTANT R17, desc[UR8][R40.64+-0x4] ;  /* 0xfffffc0828118981 */ /* 0x000f28000c1e9900 */
[----:B0-----:R-:W5:Y:S04]  /*03f0*/  LDG.E.CONSTANT R12, desc[UR8][R20.64+0x7000] ;  /* 0x00700008140c7981 */ /* 0x001f68000c1e9900 */
[----:B------:R-:W5:Y:S04]  /*0400*/  LDG.E.CONSTANT R13, desc[UR8][R20.64+0x7004] ;  /* 0x00700408140d7981 */ /* 0x000f68000c1e9900 */
[----:B------:R-:W5:Y:S04]  /*0410*/  LDG.E.CONSTANT R14, desc[UR8][R20.64+0x7008] ;  /* 0x00700808140e7981 */ /* 0x000f68000c1e9900 */
[----:B------:R-:W5:Y:S04]  /*0420*/  LDG.E.CONSTANT R15, desc[UR8][R20.64+0x700c] ;  /* 0x00700c08140f7981 */ /* 0x000f68000c1e9900 */
[----:B------:R-:W4:Y:S04]  /*0430*/  @!P0 LDG.E.CONSTANT R18, desc[UR8][R40.64] ;  /* 0x0000000828128981 */ /* 0x000f28000c1e9900 */
[----:B------:R-:W4:Y:S04]  /*0440*/  @!P0 LDG.E.CONSTANT R19, desc[UR8][R40.64+0x4] ;  /* 0x0000040828138981 */ /* 0x000f28000c1e9900 */
[----:B--2---:R0:W-:Y:S04]  /*0450*/  STS.128 [R38+0x40], R4 ;  /* 0x0000400426007388 */ /* 0x0041e80000000c00 */
        /* <DEDUP_REMOVED lines=8> */
[----:B------:R-:W3:Y:S04]  /*04e0*/  LDG.E.CONSTANT R11, desc[UR8][R20.64+0x600c] ;  /* 0x00600c08140b7981 */ /* 0x000ee8000c1e9900 */
[----:B-----5:R-:W-:Y:S04]  /*04f0*/  STS.128 [R38+0xe0], R12 ;  /* 0x0000e00c26007388 */ /* 0x020fe80000000c00 */
[----:B--2---:R-:W-:Y:S04]  /*0500*/  STS.128 [R38+0xa0], R4 ;  /* 0x0000a00426007388 */ /* 0x004fe80000000c00 */
[----:B---3--:R-:W-:Y:S04]  /*0510*/  STS.128 [R38+0xc0], R8 ;  /* 0x0000c00826007388 */ /* 0x008fe80000000c00 */
[----:B----4-:R-:W-:Y:S01]  /*0520*/  @!P0 STS.128 [R37], R16 ;  /* 0x0000001025008388 */ /* 0x010fe20000000c00 */
[----:B------:R-:W-:Y:S06]  /*0530*/  BAR.SYNC.DEFER_BLOCKING 0x0 ;  /* 0x0000000000007b1d */ /* 0x000fec0000010000 */
[----:B------:R-:W-:Y:S04]  /*0540*/  LDS.128 R8, [R3] ;  /* 0x0000000003087984 */ /* 0x000fe80000000c00 */
[----:B------:R-:W0:Y:S04]  /*0550*/  LDS.128 R4, [R39] ;  /* 0x0000000027047984 */ /* 0x000e280000000c00 */
[----:B------:R-:W1:Y:S04]  /*0560*/  LDS.128 R12, [R3+0x20] ;  /* 0x00002000030c7984 */ /* 0x000e680000000c00 */
[----:B------:R-:W2:Y:S04]  /*0570*/  LDS.128 R20, [R3+0x40] ;  /* 0x0000400003147984 */ /* 0x000ea80000000c00 */
[----:B------:R-:W-:Y:S01]  /*0580*/  LDS.128 R16, [R3+0xa0] ;  /* 0x0000a00003107984 */ /* 0x000fe20000000c00 */
[-C--:B0-----:R-:W-:Y:S01]  /*0590*/  FFMA R30, R8, R4.reuse, R31 ;  /* 0x00000004081e7223 */ /* 0x081fe2000000001f */
[----:B-1----:R-:W-:-:S03]  /*05a0*/  FFMA R26, R12, R4, R26 ;  /* 0x000000040c1a7223 */ /* 0x002fc6000000001a */
[-C--:B------:R-:W-:Y:S01]  /*05b0*/  FFMA R9, R9, R5.reuse, R30 ;  /* 0x0000000509097223 */ /* 0x080fe2000000001e */
[----:B------:R-:W-:-:S03]  /*05c0*/  FFMA R13, R13, R5, R26 ;  /* 0x000000050d0d7223 */ /* 0x000fc6000000001a */
[-C--:B------:R-:W-:Y:S01]  /*05d0*/  FFMA R10, R10, R6.reuse, R9 ;  /* 0x000000060a0a7223 */ /* 0x080fe20000000009 */
[----:B------:R-:W-:-:S03]  /*05e0*/  FFMA R14, R14, R6, R13 ;  /* 0x000000060e0e7223 */ /* 0x000fc6000000000d */
[-C--:B------:R-:W-:Y:S02]  /*05f0*/  FFMA R44, R11, R7.reuse, R10 ;  /* 0x000000070b2c7223 */ /* 0x080fe4000000000a */
[----:B------:R-:W0:Y:S01]  /*0600*/  LDS.128 R8, [R3+0x60] ;  /* 0x0000600003087984 */ /* 0x000e220000000c00 */
[----:B------:R-:W-:-:S03]  /*0610*/  FFMA R42, R15, R7, R14 ;  /* 0x000000070f2a7223 */ /* 0x000fc6000000000e */
[----:B------:R-:W1:Y:S01]  /*0620*/  LDS.128 R12, [R3+0x80] ;  /* 0x00008000030c7984 */ /* 0x000e620000000c00 */
[----:B--2---:R-:W-:-:S04]  /*0630*/  FFMA R20, R20, R4, R27 ;  /* 0x0000000414147223 */ /* 0x004fc8000000001b */
[----:B------:R-:W-:-:S04]  /*0640*/  FFMA R21, R21, R5, R20 ;  /* 0x0000000515157223 */ /* 0x000fc80000000014 */
[----:B------:R-:W-:-:S04]  /*0650*/  FFMA R22, R22, R6, R21 ;  /* 0x0000000616167223 */ /* 0x000fc80000000015 */
[----:B------:R-:W-:Y:S02]  /*0660*/  FFMA R43, R23, R7, R22 ;  /* 0x00000007172b7223 */ /* 0x000fe40000000016 */
[----:B------:R-:W2:Y:S01]  /*0670*/  LDS.128 R20, [R3+0xc0] ;  /* 0x0000c00003147984 */ /* 0x000ea20000000c00 */
[-C--:B0-----:R-:W-:Y:S01]  /*0680*/  FFMA R8, R8, R4.reuse, R24 ;  /* 0x0000000408087223 */ /* 0x081fe20000000018 */
[-C--:B-1----:R-:W-:Y:S02]  /*0690*/  FFMA R12, R12, R4.reuse, R25 ;  /* 0x000000040c0c7223 */ /* 0x082fe40000000019 */
[----:B------:R-:W0:Y:S01]  /*06a0*/  LDS.128 R24, [R3+0xe0] ;  /* 0x0000e00003187984 */ /* 0x000e220000000c00 */
[-C--:B------:R-:W-:Y:S01]  /*06b0*/  FFMA R9, R9, R5.reuse, R8 ;  /* 0x0000000509097223 */ /* 0x080fe20000000008 */
[-C--:B------:R-:W-:Y:S01]  /*06c0*/  FFMA R13, R13, R5.reuse, R12 ;  /* 0x000000050d0d7223 */ /* 0x080fe2000000000c */
[----:B------:R-:W-:Y:S02]  /*06d0*/  FFMA R16, R16, R4, R29 ;  /* 0x0000000410107223 */ /* 0x000fe4000000001d */
[-C--:B------:R-:W-:Y:S01]  /*06e0*/  FFMA R10, R10, R6.reuse, R9 ;  /* 0x000000060a0a7223 */ /* 0x080fe20000000009 */
[----:B------:R-:W-:Y:S01]  /*06f0*/  FFMA R14, R14, R6, R13 ;  /* 0x000000060e0e7223 */ /* 0x000fe2000000000d */
[----:B------:R-:W-:Y:S01]  /*0700*/  FFMA R17, R17, R5, R16 ;  /* 0x0000000511117223 */ /* 0x000fe20000000010 */
[-C--:B--2---:R-:W-:Y:S01]  /*0710*/  FFMA R20, R20, R4.reuse, R28 ;  /* 0x0000000414147223 */ /* 0x084fe2000000001c */
[----:B0-----:R-:W-:-:S03]  /*0720*/  FFMA R24, R24, R4, R35 ;  /* 0x0000000418187223 */ /* 0x001fc60000000023 */
[----:B------:R-:W-:Y:S01]  /*0730*/  FFMA R4, R21, R5, R20 ;  /* 0x0000000515047223 */ /* 0x000fe20000000014 */
[----:B------:R-:W-:Y:S01]  /*0740*/  FFMA R21, R15, R7, R14 ;  /* 0x000000070f157223 */ /* 0x000fe2000000000e */
[----:B------:R-:W-:Y:S01]  /*0750*/  LDS.128 R32, [R39+0x10] ;  /* 0x0000100027207984 */ /* 0x000fe20000000c00 */
[----:B------:R-:W-:Y:S01]  /*0760*/  FFMA R5, R25, R5, R24 ;  /* 0x0000000519057223 */ /* 0x000fe20000000018 */
[----:B------:R-:W-:Y:S02]  /*0770*/  FFMA R25, R11, R7, R10 ;  /* 0x000000070b197223 */ /* 0x000fe4000000000a */
[----:B------:R-:W0:Y:S04]  /*0780*/  LDS.128 R8, [R3+0x30] ;  /* 0x0000300003087984 */ /* 0x000e280000000c00 */
[----:B------:R-:W1:Y:S01]  /*0790*/  LDS.128 R12, [R3+0x50] ;  /* 0x00005000030c7984 */ /* 0x000e620000000c00 */
[-C--:B------:R-:W-:Y:S01]  /*07a0*/  FFMA R18, R18, R6.reuse, R17 ;  /* 0x0000000612127223 */ /* 0x080fe20000000011 */
[----:B------:R-:W-:-:S02]  /*07b0*/  FFMA R24, R26, R6, R5 ;  /* 0x000000061a187223 */ /* 0x000fc40000000005 */
[----:B------:R-:W-:Y:S01]  /*07c0*/  LDS.128 R28, [R3+0x10] ;  /* 0x00001000031c7984 */ /* 0x000fe20000000c00 */
[-C--:B------:R-:W-:Y:S01]  /*07d0*/  FFMA R20, R19, R7.reuse, R18 ;  /* 0x0000000713147223 */ /* 0x080fe20000000012 */
[----:B------:R-:W-:Y:S02]  /*07e0*/  FFMA R24, R27, R7, R24 ;  /* 0x000000071b187223 */ /* 0x000fe40000000018 */
[----:B------:R-:W2:Y:S01]  /*07f0*/  LDS.128 R16, [R3+0x90] ;  /* 0x0000900003107984 */ /* 0x000ea20000000c00 */
        /* <DEDUP_REMOVED lines=10> */
[----:B------:R-:W-:-:S04]  /*08a0*/  FFMA R4, R22, R6, R4 ;  /* 0x0000000616047223 */ /* 0x000fc80000000004 */
[----:B------:R-:W-:Y:S01]  /*08b0*/  FFMA R23, R23, R7, R4 ;  /* 0x0000000717177223 */ /* 0x000fe20000000004 */
[-C--:B--2---:R-:W-:Y:S01]  /*08c0*/  FFMA R16, R16, R32.reuse, R21 ;  /* 0x0000002010107223 */ /* 0x084fe20000000015 */
[----:B------:R-:W2:Y:S01]  /*08d0*/  LDS.128 R4, [R3+0x70] ;  /* 0x0000700003047984 */ /* 0x000ea20000000c00 */
[-C--:B0-----:R-:W-:Y:S01]  /*08e0*/  FFMA R8, R8, R32.reuse, R20 ;  /* 0x0000002008087223 */ /* 0x081fe20000000014 */
[-C--:B-1----:R-:W-:Y:S02]  /*08f0*/  FFMA R12, R12, R32.reuse, R23 ;  /* 0x000000200c0c7223 */ /* 0x082fe40000000017 */
[----:B------:R-:W0:Y:S01]  /*0900*/  LDS.128 R20, [R3+0xf0] ;  /* 0x0000f00003147984 */ /* 0x000e220000000c00 */
[----:B------:R-:W-:Y:S01]  /*0910*/  UIADD3 UR4, UPT, UPT, UR4, 0x1, URZ ;  /* 0x0000000104047890 */ /* 0x000fe2000fffe0ff */
[-C--:B------:R-:W-:Y:S01]  /*0920*/  FFMA R28, R28, R32.reuse, R44 ;  /* 0x000000201c1c7223 */ /* 0x080fe2000000002c */
[----:B--2---:R-:W-:Y:S02]  /*0930*/  FFMA R4, R4, R32, R25 ;  /* 0x0000002004047223 */ /* 0x004fe40000000019 */
[----:B------:R-:W-:Y:S01]  /*0940*/  UISETP.NE.AND UP0, UPT, UR4, 0x80, UPT ;  /* 0x000000800400788c */ /* 0x000fe2000bf05270 */
[-C--:B------:R-:W-:Y:S01]  /*0950*/  FFMA R29, R29, R33.reuse, R28 ;  /* 0x000000211d1d7223 */ /* 0x080fe2000000001c */
[-C--:B------:R-:W-:Y:S01]  /*0960*/  FFMA R17, R17, R33.reuse, R16 ;  /* 0x0000002111117223 */ /* 0x080fe20000000010 */
[-C--:B------:R-:W-:Y:S01]  /*0970*/  FFMA R5, R5, R33.reuse, R4 ;  /* 0x0000002105057223 */ /* 0x080fe20000000004 */
[-C--:B------:R-:W-:Y:S01]  /*0980*/  FFMA R9, R9, R33.reuse, R8 ;  /* 0x0000002109097223 */ /* 0x080fe20000000008 */
[----:B------:R-:W-:Y:S01]  /*0990*/  FFMA R13, R13, R33, R12 ;  /* 0x000000210d0d7223 */ /* 0x000fe2000000000c */
[-C--:B------:R-:W-:Y:S01]  /*09a0*/  FFMA R30, R30, R34.reuse, R29 ;  /* 0x000000221e1e7223 */ /* 0x080fe2000000001d */
[-C--:B------:R-:W-:Y:S01]  /*09b0*/  FFMA R6, R6, R34.reuse, R5 ;  /* 0x0000002206067223 */ /* 0x080fe20000000005 */
[-C--:B------:R-:W-:Y:S01]  /*09c0*/  FFMA R18, R18, R34.reuse, R17 ;  /* 0x0000002212127223 */ /* 0x080fe20000000011 */
[-C--:B------:R-:W-:Y:S01]  /*09d0*/  FFMA R10, R10, R34.reuse, R9 ;  /* 0x000000220a0a7223 */ /* 0x080fe20000000009 */
[----:B------:R-:W-:Y:S01]  /*09e0*/  FFMA R14, R14, R34, R13 ;  /* 0x000000220e0e7223 */ /* 0x000fe2000000000d */
[----:B------:R-:W-:Y:S01]  /*09f0*/  IADD3 R17, P0, PT, R40, 0x20, RZ ;  /* 0x0000002028117810 */ /* 0x000fe20007f1e0ff */
[-C--:B------:R-:W-:Y:S01]  /*0a00*/  FFMA R31, R31, R35.reuse, R30 ;  /* 0x000000231f1f7223 */ /* 0x080fe2000000001e */
[-C--:B------:R-:W-:Y:S01]  /*0a10*/  FFMA R25, R19, R35.reuse, R18 ;  /* 0x0000002313197223 */ /* 0x080fe20000000012 */
[-C--:B------:R-:W-:Y:S01]  /*0a20*/  FFMA R29, R11, R35.reuse, R10 ;  /* 0x000000230b1d7223 */ /* 0x080fe2000000000a */
[----:B------:R-:W-:Y:S01]  /*0a30*/  FFMA R28, R15, R35, R14 ;  /* 0x000000230f1c7223 */ /* 0x000fe2000000000e */
[----:B------:R-:W-:-:S02]  /*0a40*/  IADD3.X R16, PT, PT, RZ, R41, RZ, P0, !PT ;  /* 0x00000029ff107210 */ /* 0x000fc400007fe4ff */
[----:B------:R-:W-:Y:S01]  /*0a50*/  IADD3 R36, PT, PT, R36, 0x8, RZ ;  /* 0x0000000824247810 */ /* 0x000fe20007ffe0ff */
[----:B0-----:R-:W-:-:S04]  /*0a60*/  FFMA R20, R20, R32, R24 ;  /* 0x0000002014147223 */ /* 0x001fc80000000018 */
[----:B------:R-:W-:Y:S01]  /*0a70*/  FFMA R21, R21, R33, R20 ;  /* 0x0000002115157223 */ /* 0x000fe20000000014 */
[----:B------:R-:W-:-:S03]  /*0a80*/  FFMA R24, R7, R35, R6 ;  /* 0x0000002307187223 */ /* 0x000fc60000000006 */
[----:B------:R-:W-:-:S04]  /*0a90*/  FFMA R22, R22, R34, R21 ;  /* 0x0000002216167223 */ /* 0x000fc80000000015 */
[----:B------:R-:W-:Y:S01]  /*0aa0*/  FFMA R35, R23, R35, R22 ;  /* 0x0000002317237223 */ /* 0x000fe20000000016 */
[----:B------:R-:W-:Y:S06]  /*0ab0*/  BRA.U UP0, `(.L_x_16) ;  /* 0xfffffff500d07547 */ /* 0x000fec000b83ffff */
[----:B------:R-:W0:Y:S01]  /*0ac0*/  S2R R3, SR_TID.X ;  /* 0x0000000000037919 */ /* 0x000e220000002100 */
[----:B------:R-:W1:Y:S01]  /*0ad0*/  LDC.64 R4, c[0x0][0x390] ;  /* 0x0000e400ff047b82 */ /* 0x000e620000000a00 */
[----:B0-----:R-:W-:-:S04]  /*0ae0*/  LEA R3, R0, R3, 0x4 ;  /* 0x0000000300037211 */ /* 0x001fc800078e20ff */
[----:B------:R-:W-:-:S05]  /*0af0*/  LEA R3, R2, R3, 0x7 ;  /* 0x0000000302037211 */ /* 0x000fca00078e38ff */
[----:B-1----:R-:W-:-:S05]  /*0b00*/  IMAD.WIDE.U32 R2, R3, 0x4, R4 ;  /* 0x0000000403027825 */ /* 0x002fca00078e0004 */
[----:B------:R-:W-:Y:S04]  /*0b10*/  STG.E desc[UR8][R2.64], R31 ;  /* 0x0000001f02007986 */ /* 0x000fe8000c101908 */
[----:B------:R-:W-:Y:S04]  /*0b20*/  STG.E desc[UR8][R2.64+0x8], R26 ;  /* 0x0000081a02007986 */ /* 0x000fe8000c101908 */
[----:B------:R-:W-:Y:S04]  /*0b30*/  STG.E desc[UR8][R2.64+0x10], R27 ;  /* 0x0000101b02007986 */ /* 0x000fe8000c101908 */
[----:B------:R-:W-:Y:S04]  /*0b40*/  STG.E desc[UR8][R2.64+0x18], R24 ;  /* 0x0000181802007986 */ /* 0x000fe8000c101908 */
[----:B------:R-:W-:Y:S04]  /*0b50*/  STG.E desc[UR8][R2.64+0x20], R25 ;  /* 0x0000201902007986 */ /* 0x000fe8000c101908 */
[----:B------:R-:W-:Y:S04]  /*0b60*/  STG.E desc[UR8][R2.64+0x28], R29 ;  /* 0x0000281d02007986 */ /* 0x000fe8000c101908 */
[----:B------:R-:W-:Y:S04]  /*0b70*/  STG.E desc[UR8][R2.64+0x30], R28 ;  /* 0x0000301c02007986 */ /* 0x000fe8000c101908 */
[----:B------:R-:W-:Y:S01]  /*0b80*/  STG.E desc[UR8][R2.64+0x38], R35 ;  /* 0x0000382302007986 */ /* 0x000fe2000c101908 */
[----:B------:R-:W-:Y:S05]  /*0b90*/  EXIT ;  /* 0x000000000000794d */ /* 0x000fea0003800000 */
.L_x_17:
        /* <DEDUP_REMOVED lines=14> */
.L_x_147:


//--------------------- .text.fused_nn_batch_matmul_3_kernel0 --------------------------
	.section	.text.fused_nn_batch_matmul_3_kernel0,"ax",@progbits
	.align	128
        .global         fused_nn_batch_matmul_3_kernel0
        .type           fused_nn_batch_matmul_3_kernel0,@function
        .size           fused_nn_batch_matmul_3_kernel0,(.L_x_148 - fused_nn_batch_matmul_3_kernel0)
        .other          fused_nn_batch_matmul_3_kernel0,@"STO_CUDA_ENTRY STV_DEFAULT"
fused_nn_batch_matmul_3_kernel0:
.text.fused_nn_batch_matmul_3_kernel0:
[----:B------:R-:W-:Y:S01]  /*0000*/  LDC R1, c[0x0][0x37c] ;  /* 0x0000df00ff017b82 */ /* 0x000fe20000000800 */
[----:B------:R-:W0:Y:S07]  /*0010*/  S2R R5, SR_TID.Y ;  /* 0x0000000000057919 */ /* 0x000e2e0000002200 */
[----:B------:R-:W1:Y:S01]  /*0020*/  S2UR UR5, SR_CgaCtaId ;  /* 0x00000000000579c3 */ /* 0x000e620000008800 */
[----:B------:R-:W-:Y:S01]  /*0030*/  UMOV UR4, 0x400 ;  /* 0x0000040000047882 */ /* 0x000fe20000000000 */
[----:B------:R-:W-:Y:S01]  /*0040*/  HFMA2 R45, -RZ, RZ, 0, 0 ;  /* 0x00000000ff2d7431 */ /* 0x000fe200000001ff */
[----:B------:R-:W2:Y:S01]  /*0050*/  S2R R3, SR_TID.X ;  /* 0x0000000000037919 */ /* 0x000ea20000002100 */
[----:B------:R-:W-:Y:S01]  /*0060*/  HFMA2 R49, -RZ, RZ, 0, 0 ;  /* 0x00000000ff317431 */ /* 0x000fe200000001ff */
[----:B------:R-:W-:Y:S01]  /*0070*/  CS2R R54, SRZ ;  /* 0x0000000000367805 */ /* 0x000fe2000001ff00 */
        /* <DEDUP_REMOVED lines=18> */
[----:B-1----:R-:W-:Y:S01]  /*01a0*/  ULEA UR4, UR5, UR4, 0x18 ;  /* 0x0000000405047291 */ /* 0x002fe2000f8ec0ff */
[----:B------:R-:W-:Y:S01]  /*01b0*/  HFMA2 R91, -RZ, RZ, 0, 0 ;  /* 0x00000000ff5b7431 */ /* 0x000fe200000001ff */
[----:B------:R-:W-:Y:S01]  /*01c0*/  CS2R R24, SRZ ;  /* 0x0000000000187805 */ /* 0x000fe2000001ff00 */
[----:B------:R-:W-:Y:S01]  /*01d0*/  HFMA2 R0, -RZ, RZ, 0, 0 ;  /* 0x00000000ff007431 */ /* 0x000fe200000001ff */
[----:B------:R-:W-:-:S02]  /*01e0*/  CS2R R26, SRZ ;  /* 0x00000000001a7805 */ /* 0x000fc4000001ff00 */
[----:B------:R-:W-:Y:S02]  /*01f0*/  CS2R R28, SRZ ;  /* 0x00000000001c7805 */ /* 0x000fe4000001ff00 */
[----:B------:R-:W-:Y:S02]  /*0200*/  CS2R R30, SRZ ;  /* 0x00000000001e7805 */ /* 0x000fe4000001ff00 */
[----:B0-----:R-:W-:Y:S02]  /*0210*/  SHF.L.U32 R46, R5, 0xd, RZ ;  /* 0x0000000d052e7819 */ /* 0x001fe400000006ff */
[----:B------:R-:W-:Y:S02]  /*0220*/  CS2R R32, SRZ ;  /* 0x0000000000207805 */ /* 0x000fe4000001ff00 */
[----:B------:R-:W-:Y:S02]  /*0230*/  CS2R R34, SRZ ;  /* 0x0000000000227805 */ /* 0x000fe4000001ff00 */
[----:B------:R-:W-:-:S02]  /*0240*/  CS2R R36, SRZ ;  /* 0x0000000000247805 */ /* 0x000fc4000001ff00 */
[----:B--2---:R-:W-:Y:S02]  /*0250*/  LOP3.LUT R46, R46, R3, RZ, 0xfc, !PT ;  /* 0x000000032e2e7212 */ /* 0x004fe400078efcff */
[----:B------:R-:W-:Y:S01]  /*0260*/  CS2R R38, SRZ ;  /* 0x0000000000267805 */ /* 0x000fe2000001ff00 */
[----:B------:R-:W0:Y:S01]  /*0270*/  S2R R3, SR_CTAID.Y ;  /* 0x0000000000037919 */ /* 0x000e220000002600 */
[----:B------:R-:W-:Y:S02]  /*0280*/  CS2R R40, SRZ ;  /* 0x0000000000287805 */ /* 0x000fe4000001ff00 */
[----:B------:R-:W-:Y:S01]  /*0290*/  CS2R R42, SRZ ;  /* 0x00000000002a7805 */ /* 0x000fe2000001ff00 */
[----:B------:R-:W-:Y:S01]  /*02a0*/  IMAD R48, R5, -0x1fc0, R46 ;  /* 0xffffe04005307824 */ /* 0x000fe200078e022e */
[----:B------:R-:W-:Y:S01]  /*02b0*/  MOV R47, RZ ;  /* 0x000000ff002f7202 */ /* 0x000fe20000000f00 */
[----:B------:R-:W1:Y:S01]  /*02c0*/  LDCU.64 UR8, c[0x0][0x358] ;  /* 0x00006b00ff0877ac */ /* 0x000e620008000a00 */
[----:B------:R-:W-:-:S02]  /*02d0*/  MOV R51, RZ ;  /* 0x000000ff00337202 */ /* 0x000fc40000000f00 */
[----:B------:R-:W-:Y:S02]  /*02e0*/  MOV R57, RZ ;  /* 0x000000ff00397202 */ /* 0x000fe40000000f00 */
[----:B------:R-:W-:Y:S02]  /*02f0*/  MOV R61, RZ ;  /* 0x000000ff003d7202 */ /* 0x000fe40000000f00 */
[----:B------:R-:W-:Y:S02]  /*0300*/  MOV R65, RZ ;  /* 0x000000ff00417202 */ /* 0x000fe40000000f00 */
[----:B------:R-:W-:Y:S02]  /*0310*/  MOV R69, RZ ;  /* 0x000000ff00457202 */ /* 0x000fe40000000f00 */
[----:B------:R-:W-:Y:S02]  /*0320*/  MOV R73, RZ ;  /* 0x000000ff00497202 */ /* 0x000fe40000000f00 */
[----:B------:R-:W-:-:S02]  /*0330*/  MOV R77, RZ ;  /* 0x000000ff004d7202 */ /* 0x000fc40000000f00 */
[----:B------:R-:W-:Y:S02]  /*0340*/  MOV R81, RZ ;  /* 0x000000ff00517202 */ /* 0x000fe40000000f00 */
[----:B------:R-:W-:Y:S02]  /*0350*/  MOV R85, RZ ;  /* 0x000000ff00557202 */ /* 0x000fe40000000f00 */
[----:B------:R-:W-:Y:S02]  /*0360*/  MOV R89, RZ ;  /* 0x000000ff00597202 */ /* 0x000fe40000000f00 */
[----:B------:R-:W-:Y:S02]  /*0370*/  MOV R93, RZ ;  /* 0x000000ff005d7202 */ /* 0x000fe40000000f00 */
[----:B------:R-:W-:Y:S02]  /*0380*/  LEA R52, R48, UR4, 0x2 ;  /* 0x0000000430347c11 */ /* 0x000fe4000f8e10ff */
[----:B01----:R-:W-:-:S07]  /*0390*/  LEA R50, R3, R46, 0x10 ;  /* 0x0000002e03327211 */ /* 0x003fce00078e80ff */
.L_x_19:
[----:B------:R-:W0:Y:S01]  /*03a0*/  S2R R44, SR_CTAID.X ;  /* 0x00000000002c7919 */ /* 0x000e220000002500 */
[----:B------:R-:W1:Y:S01]  /*03b0*/  LDC.64 R4, c[0x0][0x380] ;  /* 0x0000e000ff047b82 */ /* 0x000e620000000a00 */
[----:B------:R-:W-:-:S07]  /*03c0*/  LEA R56, R54, R50, 0x3 ;  /* 0x0000003236387211 */ /* 0x000fce00078e18ff */
[----:B------:R-:W2:Y:S01]  /*03d0*/  LDC.64 R2, c[0x0][0x388] ;  /* 0x0000e200ff027b82 */ /* 0x000ea20000000a00 */
[----:B-1----:R-:W-:-:S05]  /*03e0*/  IMAD.WIDE.U32 R4, R56, 0x4, R4 ;  /* 0x0000000438047825 */ /* 0x002fca00078e0004 */
[----:B------:R-:W3:Y:S01]  /*03f0*/  LDG.E.CONSTANT R60, desc[UR8][R4.64] ;  /* 0x00000008043c7981 */ /* 0x000ee2000c1e9900 */
[----:B0-----:R-:W-:-:S03]  /*0400*/  LEA R62, R44, R46, 0x10 ;  /* 0x0000002e2c3e7211 */ /* 0x001fc600078e80ff */
[----:B------:R-:W4:Y:S01]  /*0410*/  LDG.E.CONSTANT R58, desc[UR8][R4.64+0x1000] ;  /* 0x00100008043a7981 */ /* 0x000f22000c1e9900 */
[----:B------:R-:W-:-:S03]  /*0420*/  LEA R66, R54, R62, 0x3 ;  /* 0x0000003e36427211 */ /* 0x000fc600078e18ff */
[----:B------:R-:W5:Y:S02]  /*0430*/  LDG.E.CONSTANT R56, desc[UR8][R4.64+0x2000] ;  /* 0x0020000804387981 */ /* 0x000f64000c1e9900 */
[----:B--2---:R-:W-:Y:S02]  /*0440*/  IMAD.WIDE.U32 R2, R66, 0x4, R2 ;  /* 0x0000000442027825 */ /* 0x004fe400078e0002 */
[----:B------:R-:W2:Y:S04]  /*0450*/  LDG.E.CONSTANT R62, desc[UR8][R4.64+0x3000] ;  /* 0x00300008043e7981 */ /* 0x000ea8000c1e9900 */
        /* <DEDUP_REMOVED lines=11> */
[----:B------:R0:W2:Y:S01]  /*0510*/  LDG.E.CONSTANT R86, desc[UR8][R2.64+0x7000] ;  /* 0x0070000802567981 */ /* 0x0000a2000c1e9900 */
[----:B------:R-:W1:Y:S01]  /*0520*/  S2UR UR6, SR_CgaCtaId ;  /* 0x00000000000679c3 */ /* 0x000e620000008800 */
[----:B------:R-:W-:Y:S01]  /*0530*/  UMOV UR5, 0x400 ;  /* 0x0000040000057882 */ /* 0x000fe20000000000 */
[----:B------:R-:W-:-:S06]  /*0540*/  IADD3 R54, PT, PT, R54, 0x1, RZ ;  /* 0x0000000136367810 */ /* 0x000fcc0007ffe0ff */
[----:B------:R-:W-:Y:S01]  /*0550*/  BAR.SYNC.DEFER_BLOCKING 0x0 ;  /* 0x0000000000007b1d */ /* 0x000fe20000010000 */
[----:B------:R-:W-:Y:S01]  /*0560*/  UIADD3 UR4, UPT, UPT, UR5, 0x800, URZ ;  /* 0x0000080005047890 */ /* 0x000fe2000fffe0ff */
[----:B------:R-:W-:-:S04]  /*0570*/  ISETP.NE.AND P0, PT, R54, 0x80, PT ;  /* 0x000000803600780c */ /* 0x000fc80003f05270 */
[----:B0-----:R-:W0:Y:S01]  /*0580*/  S2R R2, SR_TID.Y ;  /* 0x0000000000027919 */ /* 0x001e220000002200 */
[----:B------:R-:W2:Y:S01]  /*0590*/  S2R R4, SR_TID.X ;  /* 0x0000000000047919 */ /* 0x000ea20000002100 */
[----:B-1----:R-:W-:Y:S02]  /*05a0*/  ULEA UR4, UR6, UR4, 0x18 ;  /* 0x0000000406047291 */ /* 0x002fe4000f8ec0ff */
[----:B------:R-:W-:-:S04]  /*05b0*/  ULEA UR5, UR6, UR5, 0x18 ;  /* 0x0000000506057291 */ /* 0x000fc8000f8ec0ff */
[----:B------:R-:W-:Y:S02]  /*05c0*/  LEA R3, R48, UR4, 0x2 ;  /* 0x0000000430037c11 */ /* 0x000fe4000f8e10ff */
[----:B0-----:R-:W-:Y:S01]  /*05d0*/  LEA R2, R2, UR5, 0x8 ;  /* 0x0000000502027c11 */ /* 0x001fe2000f8e40ff */
[----:B---3--:R-:W-:Y:S04]  /*05e0*/  STS [R52], R60 ;  /* 0x0000003c34007388 */ /* 0x008fe80000000800 */
[----:B----4-:R-:W-:Y:S04]  /*05f0*/  STS [R52+0x20], R58 ;  /* 0x0000203a34007388 */ /* 0x010fe80000000800 */
[----:B-----5:R-:W-:Y:S04]  /*0600*/  STS [R52+0x40], R56 ;  /* 0x0000403834007388 */ /* 0x020fe80000000800 */
[----:B--2---:R-:W-:Y:S04]  /*0610*/  STS [R52+0x60], R62 ;  /* 0x0000603e34007388 */ /* 0x004fe80000000800 */
[----:B------:R0:W-:Y:S04]  /*0620*/  STS [R52+0x80], R64 ;  /* 0x0000804034007388 */ /* 0x0001e80000000800 */
[----:B------:R1:W-:Y:S04]  /*0630*/  STS [R52+0xa0], R66 ;  /* 0x0000a04234007388 */ /* 0x0003e80000000800 */
[----:B------:R1:W-:Y:S01]  /*0640*/  STS [R52+0xc0], R68 ;  /* 0x0000c04434007388 */ /* 0x0003e20000000800 */
[----:B0-----:R-:W-:Y:S01]  /*0650*/  LEA R64, R4, UR4, 0x8 ;  /* 0x0000000404407c11 */ /* 0x001fe2000f8e40ff */
[----:B------:R-:W-:-:S02]  /*0660*/  UMOV UR4, 0x80 ;  /* 0x0000008000047882 */ /* 0x000fc40000000000 */
[----:B------:R1:W-:Y:S04]  /*0670*/  STS [R52+0xe0], R70 ;  /* 0x0000e04634007388 */ /* 0x0003e80000000800 */
[----:B------:R1:W-:Y:S04]  /*0680*/  STS [R3], R72 ;  /* 0x0000004803007388 */ /* 0x0003e80000000800 */
[----:B------:R1:W-:Y:S04]  /*0690*/  STS [R3+0x20], R74 ;  /* 0x0000204a03007388 */ /* 0x0003e80000000800 */
[----:B------:R1:W-:Y:S04]  /*06a0*/  STS [R3+0x40], R76 ;  /* 0x0000404c03007388 */ /* 0x0003e80000000800 */
[----:B------:R1:W-:Y:S04]  /*06b0*/  STS [R3+0x60], R78 ;  /* 0x0000604e03007388 */ /* 0x0003e80000000800 */
[----:B------:R1:W-:Y:S04]  /*06c0*/  STS [R3+0x80], R80 ;  /* 0x0000805003007388 */ /* 0x0003e80000000800 */
[----:B------:R1:W-:Y:S04]  /*06d0*/  STS [R3+0xa0], R82 ;  /* 0x0000a05203007388 */ /* 0x0003e80000000800 */
[----:B------:R1:W-:Y:S04]  /*06e0*/  STS [R3+0xc0], R84 ;  /* 0x0000c05403007388 */ /* 0x0003e80000000800 */
[----:B------:R1:W-:Y:S01]  /*06f0*/  STS [R3+0xe0], R86 ;  /* 0x0000e05603007388 */ /* 0x0003e20000000800 */
[----:B------:R-:W-:Y:S06]  /*0700*/  BAR.SYNC.DEFER_BLOCKING 0x0 ;  /* 0x0000000000007b1d */ /* 0x000fec0000010000 */
.L_x_18:
[----:B-1----:R-:W-:Y:S04]  /*0710*/  LDS R3, [R2+UR4+-0x80] ;  /* 0xffff800402037984 */ /* 0x002fe80008000800 */
[----:B------:R-:W0:Y:S04]  /*0720*/  LDS R66, [R64+UR4+-0x80] ;  /* 0xffff800440427984 */ /* 0x000e280008000800 */
[----:B------:R-:W1:Y:S04]  /*0730*/  LDS R68, [R64+UR4+-0x60] ;  /* 0xffffa00440447984 */ /* 0x000e680008000800 */
[----:B------:R-:W2:Y:S04]  /*0740*/  LDS R70, [R64+UR4+-0x40] ;  /* 0xffffc00440467984 */ /* 0x000ea80008000800 */
[----:B------:R-:W3:Y:S04]  /*0750*/  LDS R72, [R64+UR4+-0x20] ;  /* 0xffffe00440487984 */ /* 0x000ee80008000800 */
[----:B------:R-:W4:Y:S04]  /*0760*/  LDS R74, [R64+UR4] ;  /* 0x00000004404a7984 */ /* 0x000f280008000800 */
[----:B------:R-:W5:Y:S04]  /*0770*/  LDS R76, [R64+UR4+0x20] ;  /* 0x00002004404c7984 */ /* 0x000f680008000800 */
[----:B------:R-:W5:Y:S04]  /*0780*/  LDS R78, [R64+UR4+0x40] ;  /* 0x00004004404e7984 */ /* 0x000f680008000800 */
[----:B------:R-:W5:Y:S04]  /*0790*/  LDS R80, [R64+UR4+0x60] ;  /* 0x0000600440507984 */ /* 0x000f680008000800 */
[----:B------:R-:W5:Y:S04]  /*07a0*/  LDS R4, [R2+UR4+-0x60] ;  /* 0xffffa00402047984 */ /* 0x000f680008000800 */
[----:B------:R-:W5:Y:S01]  /*07b0*/  LDS R56, [R2+UR4+-0x40] ;  /* 0xffffc00402387984 */ /* 0x000f620008000800 */
[----:B0-----:R-:W-:-:S03]  /*07c0*/  FFMA R10, R3, R66, R10 ;  /* 0x00000042030a7223 */ /* 0x001fc6000000000a */
[----:B------:R-:W0:Y:S01]  /*07d0*/  LDS R58, [R2+UR4+-0x20] ;  /* 0xffffe004023a7984 */ /* 0x000e220008000800 */
[----:B-1----:R-:W-:-:S03]  /*07e0*/  FFMA R8, R3, R68, R8 ;  /* 0x0000004403087223 */ /* 0x002fc60000000008 */
[----:B------:R-:W1:Y:S01]  /*07f0*/  LDS R60, [R2+UR4] ;  /* 0x00000004023c7984 */ /* 0x000e620008000800 */
[----:B--2---:R-:W-:-:S03]  /*0800*/  FFMA R6, R3, R70, R6 ;  /* 0x0000004603067223 */ /* 0x004fc60000000006 */
[----:B------:R-:W2:Y:S01]  /*0810*/  LDS R62, [R2+UR4+0x20] ;  /* 0x00002004023e7984 */ /* 0x000ea20008000800 */
[----:B---3--:R-:W-:-:S03]  /*0820*/  FFMA R0, R3, R72, R0 ;  /* 0x0000004803007223 */ /* 0x008fc60000000000 */
[----:B------:R-:W-:Y:S01]  /*0830*/  LDS R5, [R2+UR4+0x60] ;  /* 0x0000600402057984 */ /* 0x000fe20008000800 */
[C---:B----4-:R-:W-:Y:S01]  /*0840*/  FFMA R93, R3.reuse, R74, R93 ;  /* 0x0000004a035d7223 */ /* 0x050fe2000000005d */
[C---:B-----5:R-:W-:Y:S01]  /*0850*/  FFMA R91, R3.reuse, R76, R91 ;  /* 0x0000004c035b7223 */ /* 0x060fe2000000005b */
[C---:B------:R-:W-:Y:S01]  /*0860*/  FFMA R89, R3.reuse, R78, R89 ;  /* 0x0000004e03597223 */ /* 0x040fe20000000059 */
[----:B------:R-:W-:Y:S02]  /*0870*/  FFMA R87, R3, R80, R87 ;  /* 0x0000005003577223 */ /* 0x000fe40000000057 */
[----:B------:R-:W3:Y:S01]  /*0880*/  LDS R3, [R2+UR4+0x40] ;  /* 0x0000400402037984 */ /* 0x000ee20008000800 */
[----:B------:R-:W-:Y:S01]  /*0890*/  UIADD3 UR4, UPT, UPT, UR4, 0x4, URZ ;  /* 0x0000000404047890 */ /* 0x000fe2000fffe0ff */
[C---:B------:R-:W-:Y:S01]  /*08a0*/  FFMA R85, R4.reuse, R66, R85 ;  /* 0x0000004204557223 */ /* 0x040fe20000000055 */
[C---:B------:R-:W-:Y:S01]  /*08b0*/  FFMA R83, R4.reuse, R68, R83 ;  /* 0x0000004404537223 */ /* 0x040fe20000000053 */
[C---:B------:R-:W-:Y:S01]  /*08c0*/  FFMA R81, R4.reuse, R70, R81 ;  /* 0x0000004604517223 */ /* 0x040fe20000000051 */
[----:B------:R-:W-:Y:S01]  /*08d0*/  UISETP.NE.AND UP0, UPT, UR4, 0xa0, UPT ;  /* 0x000000a00400788c */ /* 0x000fe2000bf05270 */
[C---:B------:R-:W-:Y:S01]  /*08e0*/  FFMA R79, R4.reuse, R72, R79 ;  /* 0x00000048044f7223 */ /* 0x040fe2000000004f */
[C---:B------:R-:W-:Y:S01]  /*08f0*/  FFMA R77, R4.reuse, R74, R77 ;  /* 0x0000004a044d7223 */ /* 0x040fe2000000004d */
[C---:B------:R-:W-:Y:S01]  /*0900*/  FFMA R75, R4.reuse, R76, R75 ;  /* 0x0000004c044b7223 */ /* 0x040fe2000000004b */
[C---:B------:R-:W-:Y:S01]  /*0910*/  FFMA R73, R4.reuse, R78, R73 ;  /* 0x0000004e04497223 */ /* 0x040fe20000000049 */
[----:B------:R-:W-:Y:S01]  /*0920*/  FFMA R71, R4, R80, R71 ;  /* 0x0000005004477223 */ /* 0x000fe20000000047 */
[C---:B------:R-:W-:Y:S01]  /*0930*/  FFMA R69, R56.reuse, R66, R69 ;  /* 0x0000004238457223 */ /* 0x040fe20000000045 */
[C---:B------:R-:W-:Y:S01]  /*0940*/  FFMA R67, R56.reuse, R68, R67 ;  /* 0x0000004438437223 */ /* 0x040fe20000000043 */
[C---:B------:R-:W-:Y:S01]  /*0950*/  FFMA R65, R56.reuse, R70, R65 ;  /* 0x0000004638417223 */ /* 0x040fe20000000041 */
[C---:B------:R-:W-:Y:S01]  /*0960*/  FFMA R63, R56.reuse, R72, R63 ;  /* 0x00000048383f7223 */ /* 0x040fe2000000003f */
[C---:B------:R-:W-:Y:S01]  /*0970*/  FFMA R61, R56.reuse, R74, R61 ;  /* 0x0000004a383d7223 */ /* 0x040fe2000000003d */
[C---:B------:R-:W-:Y:S01]  /*0980*/  FFMA R59, R56.reuse, R76, R59 ;  /* 0x0000004c383b7223 */ /* 0x040fe2000000003b */
[C---:B------:R-:W-:Y:S01]  /*0990*/  FFMA R57, R56.reuse, R78, R57 ;  /* 0x0000004e38397223 */ /* 0x040fe20000000039 */
[----:B------:R-:W-:Y:S01]  /*09a0*/  FFMA R55, R56, R80, R55 ;  /* 0x0000005038377223 */ /* 0x000fe20000000037 */
[C---:B0-----:R-:W-:Y:S01]  /*09b0*/  FFMA R53, R58.reuse, R66, R53 ;  /* 0x000000423a357223 */ /* 0x041fe20000000035 */
[C---:B------:R-:W-:Y:S01]  /*09c0*/  FFMA R51, R58.reuse, R68, R51 ;  /* 0x000000443a337223 */ /* 0x040fe20000000033 */
[C---:B------:R-:W-:Y:S01]  /*09d0*/  FFMA R49, R58.reuse, R70, R49 ;  /* 0x000000463a317223 */ /* 0x040fe20000000031 */
[C---:B------:R-:W-:Y:S01]  /*09e0*/  FFMA R47, R58.reuse, R72, R47 ;  /* 0x000000483a2f7223 */ /* 0x040fe2000000002f */
[C---:B------:R-:W-:Y:S01]  /*09f0*/  FFMA R45, R58.reuse, R74, R45 ;  /* 0x0000004a3a2d7223 */ /* 0x040fe2000000002d */
[C---:B------:R-:W-:Y:S01]  /*0a00*/  FFMA R43, R58.reuse, R76, R43 ;  /* 0x0000004c3a2b7223 */ /* 0x040fe2000000002b */
[C---:B------:R-:W-:Y:S01]  /*0a10*/  FFMA R41, R58.reuse, R78, R41 ;  /* 0x0000004e3a297223 */ /* 0x040fe20000000029 */
[----:B------:R-:W-:Y:S01]  /*0a20*/  FFMA R39, R58, R80, R39 ;  /* 0x000000503a277223 */ /* 0x000fe20000000027 */
[C---:B-1----:R-:W-:Y:S01]  /*0a30*/  FFMA R37, R60.reuse, R66, R37 ;  /* 0x000000423c257223 */ /* 0x042fe20000000025 */
[C---:B------:R-:W-:Y:S01]  /*0a40*/  FFMA R35, R60.reuse, R68, R35 ;  /* 0x000000443c237223 */ /* 0x040fe20000000023 */
[C---:B------:R-:W-:Y:S01]  /*0a50*/  FFMA R33, R60.reuse, R70, R33 ;  /* 0x000000463c217223 */ /* 0x040fe20000000021 */
[C---:B------:R-:W-:Y:S01]  /*0a60*/  FFMA R31, R60.reuse, R72, R31 ;  /* 0x000000483c1f7223 */ /* 0x040fe2000000001f */
[C---:B------:R-:W-:Y:S01]  /*0a70*/  FFMA R29, R60.reuse, R74, R29 ;  /* 0x0000004a3c1d7223 */ /* 0x040fe2000000001d */
[C---:B------:R-:W-:Y:S01]  /*0a80*/  FFMA R27, R60.reuse, R76, R27 ;  /* 0x0000004c3c1b7223 */ /* 0x040fe2000000001b */
[C---:B------:R-:W-:Y:S01]  /*0a90*/  FFMA R25, R60.reuse, R78, R25 ;  /* 0x0000004e3c197223 */ /* 0x040fe20000000019 */
[----:B------:R-:W-:Y:S01]  /*0aa0*/  FFMA R23, R60, R80, R23 ;  /* 0x000000503c177223 */ /* 0x000fe20000000017 */
[C---:B--2---:R-:W-:Y:S01]  /*0ab0*/  FFMA R21, R62.reuse, R66, R21 ;  /* 0x000000423e157223 */ /* 0x044fe20000000015 */
[C---:B------:R-:W-:Y:S01]  /*0ac0*/  FFMA R19, R62.reuse, R68, R19 ;  /* 0x000000443e137223 */ /* 0x040fe20000000013 */
[C---:B------:R-:W-:Y:S01]  /*0ad0*/  FFMA R17, R62.reuse, R70, R17 ;  /* 0x000000463e117223 */ /* 0x040fe20000000011 */
[C---:B------:R-:W-:Y:S01]  /*0ae0*/  FFMA R15, R62.reuse, R72, R15 ;  /* 0x000000483e0f7223 */ /* 0x040fe2000000000f */
[C---:B------:R-:W-:Y:S01]  /*0af0*/  FFMA R13, R62.reuse, R74, R13 ;  /* 0x0000004a3e0d7223 */ /* 0x040fe2000000000d */
[C---:B------:R-:W-:Y:S01]  /*0b00*/  FFMA R11, R62.reuse, R76, R11 ;  /* 0x0000004c3e0b7223 */ /* 0x040fe2000000000b */
[C---:B------:R-:W-:Y:S01]  /*0b10*/  FFMA R9, R62.reuse, R78, R9 ;  /* 0x0000004e3e097223 */ /* 0x040fe20000000009 */
[----:B------:R-:W-:Y:S01]  /*0b20*/  FFMA R7, R62, R80, R7 ;  /* 0x000000503e077223 */ /* 0x000fe20000000007 */
[C---:B---3--:R-:W-:Y:S01]  /*0b30*/  FFMA R12, R3.reuse, R66, R12 ;  /* 0x00000042030c7223 */ /* 0x048fe2000000000c */
[C---:B------:R-:W-:Y:S01]  /*0b40*/  FFMA R14, R3.reuse, R68, R14 ;  /* 0x00000044030e7223 */ /* 0x040fe2000000000e */
[C---:B------:R-:W-:Y:S01]  /*0b50*/  FFMA R16, R3.reuse, R70, R16 ;  /* 0x0000004603107223 */ /* 0x040fe20000000010 */
        /* <DEDUP_REMOVED lines=13> */
[----:B------:R-:W-:Y:S06]  /*0c30*/  BRA.U UP0, `(.L_x_18) ;  /* 0xfffffff900b47547 */ /* 0x000fec000b83ffff */
[----:B------:R-:W-:Y:S05]  /*0c40*/  @P0 BRA `(.L_x_19) ;  /* 0xfffffff400d40947 */ /* 0x000fea000383ffff */
[----:B------:R-:W0:Y:S01]  /*0c50*/  S2R R4, SR_TID.Y ;  /* 0x0000000000047919 */ /* 0x000e220000002200 */
[----:B------:R-:W1:Y:S01]  /*0c60*/  LDC.64 R2, c[0x0][0x390] ;  /* 0x0000e400ff027b82 */ /* 0x000e620000000a00 */
[----:B------:R-:W0:Y:S01]  /*0c70*/  S2R R5, SR_CTAID.Y ;  /* 0x0000000000057919 */ /* 0x000e220000002600 */
[----:B------:R-:W2:Y:S01]  /*0c80*/  S2R R46, SR_TID.X ;  /* 0x00000000002e7919 */ /* 0x000ea20000002100 */
[----:B0-----:R-:W-:-:S04]  /*0c90*/  LEA R5, R5, R4, 0x3 ;  /* 0x0000000405057211 */ /* 0x001fc800078e18ff */
[----:B------:R-:W-:-:S04]  /*0ca0*/  LEA R5, R5, R44, 0x7 ;  /* 0x0000002c05057211 */ /* 0x000fc800078e38ff */
[----:B--2---:R-:W-:-:S04]  /*0cb0*/  LEA R5, R5, R46, 0x3 ;  /* 0x0000002e05057211 */ /* 0x004fc800078e18ff */
[----:B------:R-:W-:-:S05]  /*0cc0*/  SHF.L.U32 R5, R5, 0x3, RZ ;  /* 0x0000000305057819 */ /* 0x000fca00000006ff */
        /* <DEDUP_REMOVED lines=66> */
.L_x_20:
        /* <DEDUP_REMOVED lines=9> */
.L_x_148:


//--------------------- .text.fused_nn_batch_matmul_1_kernel0 --------------------------
	.section	.text.fused_nn_batch_matmul_1_kernel0,"ax",@progbits
	.align	128
        .global         fused_nn_batch_matmul_1_kernel0
        .type           fused_nn_batch_matmul_1_kernel0,@function
        .size           fused_nn_batch_matmul_1_kernel0,(.L_x_149 - fused_nn_batch_matmul_1_kernel0)
        .other          fused_nn_batch_matmul_1_kernel0,@"STO_CUDA_ENTRY STV_DEFAULT"
fused_nn_batch_matmul_1_kernel0:
.text.fused_nn_batch_matmul_1_kernel0:
        /* <DEDUP_REMOVED lines=58> */
.L_x_22:
        /* <DEDUP_REMOVED lines=55> */
.L_x_21:
        /* <DEDUP_REMOVED lines=158> */
.L_x_23:
        /* <DEDUP_REMOVED lines=9> */
.L_x_149:


//--------------------- .text.fused_squeeze_kernel0 --------------------------
	.section	.text.fused_squeeze_kernel0,"ax",@progbits
	.align	128
        .global         fused_squeeze_kernel0
        .type           fused_squeeze_kernel0,@function
        .size           fused_squeeze_kernel0,(.L_x_150 - fused_squeeze_kernel0)
        .other          fused_squeeze_kernel0,@"STO_CUDA_ENTRY STV_DEFAULT"
fused_squeeze_kernel0:
.text.fused_squeeze_kernel0:
        /* <DEDUP_REMOVED lines=10> */
.L_x_24:
        /* <DEDUP_REMOVED lines=14> */
.L_x_150:


//--------------------- .text.fused_mean_kernel0  --------------------------
	.section	.text.fused_mean_kernel0,"ax",@progbits
	.align	128
        .global         fused_mean_kernel0
        .type           fused_mean_kernel0,@function
        .size           fused_mean_kernel0,(.L_x_151 - fused_mean_kernel0)
        .other          fused_mean_kernel0,@"STO_CUDA_ENTRY STV_DEFAULT"
fused_mean_kernel0:
.text.fused_mean_kernel0:
[----:B------:R-:W-:Y:S01]  /*0000*/  LDC R1, c[0x0][0x37c] ;  /* 0x0000df00ff017b82 */ /* 0x000fe20000000800 */
[----:B------:R-:W0:Y:S07]  /*0010*/  S2R R0, SR_TID.Y ;  /* 0x0000000000007919 */ /* 0x000e2e0000002200 */
[----:B------:R-:W1:Y:S01]  /*0020*/  LDC.64 R2, c[0x0][0x380] ;  /* 0x0000e000ff027b82 */ /* 0x000e620000000a00 */
[----:B------:R-:W2:Y:S01]  /*0030*/  LDCU.64 UR4, c[0x0][0x358] ;  /* 0x00006b00ff0477ac */ /* 0x000ea20008000a00 */
[----:B------:R-:W3:Y:S01]  /*0040*/  S2R R6, SR_TID.X ;  /* 0x0000000000067919 */ /* 0x000ee20000002100 */
[----:B------:R-:W4:Y:S01]  /*0050*/  S2R R5, SR_CTAID.X ;  /* 0x0000000000057919 */ /* 0x000f220000002500 */
[----:B0-----:R-:W-:-:S04]  /*0060*/  SHF.L.U32 R7, R0, 0xa, RZ ;  /* 0x0000000a00077819 */ /* 0x001fc800000006ff */
[----:B---3--:R-:W-:-:S04]  /*0070*/  LOP3.LUT R4, R7, R6, RZ, 0xfc, !PT ;  /* 0x0000000607047212 */ /* 0x008fc800078efcff */
[----:B----4-:R-:W-:-:S05]  /*0080*/  LEA R7, R5, R4, 0xf ;  /* 0x0000000405077211 */ /* 0x010fca00078e78ff */
[----:B-1----:R-:W-:-:S05]  /*0090*/  IMAD.WIDE.U32 R2, R7, 0x4, R2 ;  /* 0x0000000407027825 */ /* 0x002fca00078e0002 */
[----:B--2---:R-:W2:Y:S04]  /*00a0*/  LDG.E.CONSTANT R9, desc[UR4][R2.64] ;  /* 0x0000000402097981 */ /* 0x004ea8000c1e9900 */
[----:B------:R-:W3:Y:S04]  /*00b0*/  LDG.E.CONSTANT R10, desc[UR4][R2.64+0x80] ;  /* 0x00008004020a7981 */ /* 0x000ee8000c1e9900 */
[----:B------:R-:W4:Y:S04]  /*00c0*/  LDG.E.CONSTANT R26, desc[UR4][R2.64+0x100] ;  /* 0x00010004021a7981 */ /* 0x000f28000c1e9900 */
[----:B------:R-:W5:Y:S04]  /*00d0*/  LDG.E.CONSTANT R21, desc[UR4][R2.64+0x180] ;  /* 0x0001800402157981 */ /* 0x000f68000c1e9900 */
        /* <DEDUP_REMOVED lines=16> */
[----:B------:R-:W5:Y:S01]  /*01e0*/  LDG.E.CONSTANT R11, desc[UR4][R2.64+0xa00] ;  /* 0x000a0004020b7981 */ /* 0x000f62000c1e9900 */
[----:B--2---:R-:W-:-:S04]  /*01f0*/  FADD R9, RZ, R9 ;  /* 0x00000009ff097221 */ /* 0x004fc80000000000 */
[----:B---3--:R-:W-:Y:S02]  /*0200*/  FADD R9, R9, R10 ;  /* 0x0000000a09097221 */ /* 0x008fe40000000000 */
[----:B------:R-:W2:Y:S02]  /*0210*/  LDG.E.CONSTANT R10, desc[UR4][R2.64+0xa80] ;  /* 0x000a8004020a7981 */ /* 0x000ea4000c1e9900 */
[----:B----4-:R-:W-:Y:S02]  /*0220*/  FADD R26, R9, R26 ;  /* 0x0000001a091a7221 */ /* 0x010fe40000000000 */
[----:B------:R-:W3:Y:S02]  /*0230*/  LDG.E.CONSTANT R9, desc[UR4][R2.64+0xb00] ;  /* 0x000b000402097981 */ /* 0x000ee4000c1e9900 */
[----:B-----5:R-:W-:Y:S02]  /*0240*/  FADD R27, R26, R21 ;  /* 0x000000151a1b7221 */ /* 0x020fe40000000000 */
[----:B------:R-:W4:Y:S02]  /*0250*/  LDG.E.CONSTANT R21, desc[UR4][R2.64+0xb80] ;  /* 0x000b800402157981 */ /* 0x000f24000c1e9900 */
[----:B------:R-:W-:-:S02]  /*0260*/  FADD R26, R27, R22 ;  /* 0x000000161b1a7221 */ /* 0x000fc40000000000 */
[----:B------:R-:W5:Y:S02]  /*0270*/  LDG.E.CONSTANT R22, desc[UR4][R2.64+0xc00] ;  /* 0x000c000402167981 */ /* 0x000f64000c1e9900 */
[----:B------:R-:W-:Y:S02]  /*0280*/  FADD R27, R26, R23 ;  /* 0x000000171a1b7221 */ /* 0x000fe40000000000 */
[----:B------:R-:W5:Y:S02]  /*0290*/  LDG.E.CONSTANT R23, desc[UR4][R2.64+0xc80] ;  /* 0x000c800402177981 */ /* 0x000f64000c1e9900 */
[----:B------:R-:W-:Y:S02]  /*02a0*/  FADD R26, R27, R24 ;  /* 0x000000181b1a7221 */ /* 0x000fe40000000000 */
[----:B------:R-:W5:Y:S02]  /*02b0*/  LDG.E.CONSTANT R24, desc[UR4][R2.64+0xd00] ;  /* 0x000d000402187981 */ /* 0x000f64000c1e9900 */
[----:B------:R-:W-:-:S02]  /*02c0*/  FADD R27, R26, R25 ;  /* 0x000000191a1b7221 */ /* 0x000fc40000000000 */
[----:B------:R-:W5:Y:S02]  /*02d0*/  LDG.E.CONSTANT R25, desc[UR4][R2.64+0xd80] ;  /* 0x000d800402197981 */ /* 0x000f64000c1e9900 */
[----:B------:R-:W-:Y:S02]  /*02e0*/  FADD R27, R27, R20 ;  /* 0x000000141b1b7221 */ /* 0x000fe40000000000 */
[----:B------:R-:W5:Y:S02]  /*02f0*/  LDG.E.CONSTANT R20, desc[UR4][R2.64+0xe00] ;  /* 0x000e000402147981 */ /* 0x000f64000c1e9900 */
[----:B------:R-:W-:Y:S02]  /*0300*/  FADD R26, R27, R8 ;  /* 0x000000081b1a7221 */ /* 0x000fe40000000000 */
[----:B------:R-:W5:Y:S02]  /*0310*/  LDG.E.CONSTANT R8, desc[UR4][R2.64+0xe80] ;  /* 0x000e800402087981 */ /* 0x000f64000c1e9900 */
[----:B------:R-:W-:-:S02]  /*0320*/  FADD R27, R26, R7 ;  /* 0x000000071a1b7221 */ /* 0x000fc40000000000 */
[----:B------:R-:W5:Y:S04]  /*0330*/  LDG.E.CONSTANT R7, desc[UR4][R2.64+0xf00] ;  /* 0x000f000402077981 */ /* 0x000f68000c1e9900 */
[----:B------:R0:W5:Y:S01]  /*0340*/  LDG.E.CONSTANT R26, desc[UR4][R2.64+0xf80] ;  /* 0x000f8004021a7981 */ /* 0x000162000c1e9900 */
[----:B------:R-:W-:-:S04]  /*0350*/  FADD R4, R27, R4 ;  /* 0x000000041b047221 */ /* 0x000fc80000000000 */
        /* <DEDUP_REMOVED lines=8> */
[----:B------:R-:W-:Y:S01]  /*03e0*/  FADD R11, R12, R11 ;  /* 0x0000000b0c0b7221 */ /* 0x000fe20000000000 */
[----:B0-----:R-:W-:Y:S02]  /*03f0*/  VOTE.ANY R2, PT, PT ;  /* 0x0000000000027806 */ /* 0x001fe400038e0100 */
[----:B------:R-:W-:Y:S01]  /*0400*/  ISETP.NE.AND P0, PT, R6, RZ, PT ;  /* 0x000000ff0600720c */ /* 0x000fe20003f05270 */
[----:B--2---:R-:W-:-:S04]  /*0410*/  FADD R10, R11, R10 ;  /* 0x0000000a0b0a7221 */ /* 0x004fc80000000000 */
[----:B---3--:R-:W-:-:S04]  /*0420*/  FADD R10, R10, R9 ;  /* 0x000000090a0a7221 */ /* 0x008fc80000000000 */
[----:B----4-:R-:W-:-:S04]  /*0430*/  FADD R21, R10, R21 ;  /* 0x000000150a157221 */ /* 0x010fc80000000000 */
[----:B-----5:R-:W-:-:S04]  /*0440*/  FADD R22, R21, R22 ;  /* 0x0000001615167221 */ /* 0x020fc80000000000 */
[----:B------:R-:W-:-:S04]  /*0450*/  FADD R23, R22, R23 ;  /* 0x0000001716177221 */ /* 0x000fc80000000000 */
[----:B------:R-:W-:-:S04]  /*0460*/  FADD R24, R23, R24 ;  /* 0x0000001817187221 */ /* 0x000fc80000000000 */
[----:B------:R-:W-:-:S04]  /*0470*/  FADD R25, R24, R25 ;  /* 0x0000001918197221 */ /* 0x000fc80000000000 */
[----:B------:R-:W-:-:S04]  /*0480*/  FADD R25, R25, R20 ;  /* 0x0000001419197221 */ /* 0x000fc80000000000 */
[----:B------:R-:W-:-:S04]  /*0490*/  FADD R8, R25, R8 ;  /* 0x0000000819087221 */ /* 0x000fc80000000000 */
[----:B------:R-:W-:-:S04]  /*04a0*/  FADD R7, R8, R7 ;  /* 0x0000000708077221 */ /* 0x000fc80000000000 */
[----:B------:R-:W-:-:S05]  /*04b0*/  FADD R7, R7, R26 ;  /* 0x0000001a07077221 */ /* 0x000fca0000000000 */
[----:B------:R-:W0:Y:S02]  /*04c0*/  SHFL.DOWN PT, R4, R7, 0x10, 0x1f ;  /* 0x0a001f0007047f89 */ /* 0x000e2400000e0000 */
[----:B0-----:R-:W-:-:S05]  /*04d0*/  FADD R3, R7, R4 ;  /* 0x0000000407037221 */ /* 0x001fca0000000000 */
[----:B------:R-:W0:Y:S02]  /*04e0*/  SHFL.DOWN PT, R4, R3, 0x8, 0x1f ;  /* 0x09001f0003047f89 */ /* 0x000e2400000e0000 */
[----:B0-----:R-:W-:-:S05]  /*04f0*/  FADD R9, R3, R4 ;  /* 0x0000000403097221 */ /* 0x001fca0000000000 */
[----:B------:R-:W0:Y:S02]  /*0500*/  SHFL.DOWN PT, R4, R9, 0x4, 0x1f ;  /* 0x08801f0009047f89 */ /* 0x000e2400000e0000 */
[----:B0-----:R-:W-:-:S05]  /*0510*/  FADD R11, R9, R4 ;  /* 0x00000004090b7221 */ /* 0x001fca0000000000 */
[----:B------:R-:W0:Y:S02]  /*0520*/  SHFL.DOWN PT, R4, R11, 0x2, 0x1f ;  /* 0x08401f000b047f89 */ /* 0x000e2400000e0000 */
[----:B0-----:R-:W-:-:S05]  /*0530*/  FADD R13, R11, R4 ;  /* 0x000000040b0d7221 */ /* 0x001fca0000000000 */
[----:B------:R-:W0:Y:S02]  /*0540*/  SHFL.DOWN PT, R4, R13, 0x1, 0x1f ;  /* 0x08201f000d047f89 */ /* 0x000e2400000e0000 */
[----:B0-----:R-:W-:-:S06]  /*0550*/  FADD R15, R13, R4 ;  /* 0x000000040d0f7221 */ /* 0x001fcc0000000000 */
[----:B------:R-:W0:Y:S01]  /*0560*/  SHFL.IDX PT, R15, R15, RZ, 0x1f ;  /* 0x00001fff0f0f7589 */ /* 0x000e2200000e0000 */
[----:B------:R-:W-:Y:S05]  /*0570*/  @P0 EXIT ;  /* 0x000000000000094d */ /* 0x000fea0003800000 */
[----:B------:R-:W1:Y:S01]  /*0580*/  LDC.64 R2, c[0x0][0x388] ;  /* 0x0000e200ff027b82 */ /* 0x000e620000000a00 */
[----:B------:R-:W-:-:S05]  /*0590*/  LEA R5, R5, R0, 0x5 ;  /* 0x0000000005057211 */ /* 0x000fca00078e28ff */
[----:B-1----:R-:W-:-:S05]  /*05a0*/  IMAD.WIDE.U32 R2, R5, 0x4, R2 ;  /* 0x0000000405027825 */ /* 0x002fca00078e0002 */
[----:B0-----:R-:W-:Y:S01]  /*05b0*/  STG.E desc[UR4][R2.64], R15 ;  /* 0x0000000f02007986 */ /* 0x001fe2000c101904 */
[----:B------:R-:W-:Y:S05]  /*05c0*/  EXIT ;  /* 0x000000000000794d */ /* 0x000fea0003800000 */
.L_x_25:
        /* <DEDUP_REMOVED lines=11> */
.L_x_151:


//--------------------- .text.fused_expand_dims_expand_dims_cast_subtract_multiply_kernel0 --------------------------
	.section	.text.fused_expand_dims_expand_dims_cast_subtract_multiply_kernel0,"ax",@progbits
	.align	128
        .global         fused_expand_dims_expand_dims_cast_subtract_multiply_kernel0
        .type           fused_expand_dims_expand_dims_cast_subtract_multiply_kernel0,@function
        .size           fused_expand_dims_expand_dims_cast_subtract_multiply_kernel0,(.L_x_152 - fused_expand_dims_expand_dims_cast_subtract_multiply_kernel0)
        .other          fused_expand_dims_expand_dims_cast_subtract_multiply_kernel0,@"STO_CUDA_ENTRY STV_DEFAULT"
fused_expand_dims_expand_dims_cast_subtract_multiply_kernel0:
.text.fused_expand_dims_expand_dims_cast_subtract_multiply_kernel0:
[----:B------:R-:W-:Y:S01]  /*0000*/  LDC R1, c[0x0][0x37c] ;  /* 0x0000df00ff017b82 */ /* 0x000fe20000000800 */
[----:B------:R-:W0:Y:S07]  /*0010*/  S2R R7, SR_TID.X ;  /* 0x0000000000077919 */ /* 0x000e2e0000002100 */
[----:B------:R-:W0:Y:S01]  /*0020*/  LDC.64 R2, c[0x0][0x388] ;  /* 0x0000e200ff027b82 */ /* 0x000e220000000a00 */
[----:B------:R-:W1:Y:S07]  /*0030*/  LDCU.64 UR4, c[0x0][0x358] ;  /* 0x00006b00ff0477ac */ /* 0x000e6e0008000a00 */
[----:B------:R-:W2:Y:S01]  /*0040*/  LDC.64 R4, c[0x0][0x380] ;  /* 0x0000e000ff047b82 */ /* 0x000ea20000000a00 */
[----:B0-----:R-:W-:-:S06]  /*0050*/  IMAD.WIDE.U32 R2, R7, 0x8, R2 ;  /* 0x0000000807027825 */ /* 0x001fcc00078e0002 */
[----:B-1----:R-:W3:Y:S01]  /*0060*/  LDG.E.64.CONSTANT R2, desc[UR4][R2.64] ;  /* 0x0000000402027981 */ /* 0x002ee2000c1e9b00 */
[----:B--2---:R-:W-:Y:S01]  /*0070*/  IMAD.WIDE.U32 R4, R7, 0x4, R4 ;  /* 0x0000000407047825 */ /* 0x004fe200078e0004 */
[----:B---3--:R-:W0:Y:S03]  /*0080*/  I2F.S64 R0, R2 ;  /* 0x0000000200007312 */ /* 0x008e260000301400 */
[----:B0-----:R-:W-:-:S04]  /*0090*/  FADD R0, -R0, 1 ;  /* 0x3f80000000007421 */ /* 0x001fc80000000100 */
[----:B------:R-:W-:-:S05]  /*00a0*/  FMUL R7, R0, -10000 ;  /* 0xc61c400000077820 */ /* 0x000fca0000400000 */
[----:B------:R-:W-:Y:S01]  /*00b0*/  STG.E desc[UR4][R4.64], R7 ;  /* 0x0000000704007986 */ /* 0x000fe2000c101904 */
[----:B------:R-:W-:Y:S05]  /*00c0*/  EXIT ;  /* 0x000000000000794d */ /* 0x000fea0003800000 */
.L_x_26:
        /* <DEDUP_REMOVED lines=11> */
.L_x_152:


//--------------------- .text.fused_sum_kernel0   --------------------------
	.section	.text.fused_sum_kernel0,"ax",@progbits
	.align	128
        .global         fused_sum_kernel0
        .type           fused_sum_kernel0,@function
        .size           fused_sum_kernel0,(.L_x_153 - fused_sum_kernel0)
        .other          fused_sum_kernel0,@"STO_CUDA_ENTRY STV_DEFAULT"
fused_sum_kernel0:
.text.fused_sum_kernel0:
        /* <DEDUP_REMOVED lines=20> */
[----:B------:R0:W5:Y:S01]  /*0140*/  LDG.E.CONSTANT R29, desc[UR4][R6.64+0x580] ;  /* 0x00058004061d7981 */ /* 0x000162000c1e9900 */
[----:B------:R-:W-:-:S02]  /*0150*/  ISETP.NE.AND P0, PT, R5, RZ, PT ;  /* 0x000000ff0500720c */ /* 0x000fc40003f05270 */
[----:B0-----:R-:W-:Y:S01]  /*0160*/  VOTE.ANY R7, PT, PT ;  /* 0x0000000000077806 */ /* 0x001fe200038e0100 */
[----:B--2---:R-:W-:-:S04]  /*0170*/  FADD R2, RZ, R2 ;  /* 0x00000002ff027221 */ /* 0x004fc80000000000 */
        /* <DEDUP_REMOVED lines=21> */
[----:B------:R0:W1:Y:S01]  /*02d0*/  SHFL.IDX PT, R9, R12, RZ, 0x1f ;  /* 0x00001fff0c097589 */ /* 0x00006200000e0000 */
[----:B------:R-:W-:Y:S05]  /*02e0*/  @P0 EXIT ;  /* 0x000000000000094d */ /* 0x000fea0003800000 */
[----:B------:R-:W2:Y:S01]  /*02f0*/  LDC.64 R4, c[0x0][0x388] ;  /* 0x0000e200ff047b82 */ /* 0x000ea20000000a00 */
[----:B------:R-:W-:-:S05]  /*0300*/  LEA R3, R3, R0, 0x5 ;  /* 0x0000000003037211 */ /* 0x000fca00078e28ff */
[----:B--2---:R-:W-:-:S05]  /*0310*/  IMAD.WIDE.U32 R2, R3, 0x4, R4 ;  /* 0x0000000403027825 */ /* 0x004fca00078e0004 */
[----:B-1----:R-:W-:Y:S01]  /*0320*/  STG.E desc[UR4][R2.64], R9 ;  /* 0x0000000902007986 */ /* 0x002fe2000c101904 */
[----:B------:R-:W-:Y:S05]  /*0330*/  EXIT ;  /* 0x000000000000794d */ /* 0x000fea0003800000 */
.L_x_27:
        /* <DEDUP_REMOVED lines=12> */
.L_x_153:


//--------------------- .text.fused_divide_reshape_kernel0 --------------------------
	.section	.text.fused_divide_reshape_kernel0,"ax",@progbits
	.align	128
        .global         fused_divide_reshape_kernel0
        .type           fused_divide_reshape_kernel0,@function
        .size           fused_divide_reshape_kernel0,(.L_x_130 - fused_divide_reshape_kernel0)
        .other          fused_divide_reshape_kernel0,@"STO_CUDA_ENTRY STV_DEFAULT"
fused_divide_reshape_kernel0:
.text.fused_divide_reshape_kernel0:
[----:B------:R-:W-:Y:S08]  /*0000*/  LDC R1, c[0x0][0x37c] ;  /* 0x0000df00ff017b82 */ /* 0x000ff00000000800 */
[----:B------:R-:W0:Y:S01]  /*0010*/  S2UR UR4, SR_CTAID.X ;  /* 0x00000000000479c3 */ /* 0x000e220000002500 */
[----:B------:R-:W1:Y:S07]  /*0020*/  S2R R2, SR_TID.X ;  /* 0x0000000000027919 */ /* 0x000e6e0000002100 */
[----:B------:R-:W2:Y:S08]  /*0030*/  LDC.64 R6, c[0x0][0x390] ;  /* 0x0000e400ff067b82 */ /* 0x000eb00000000a00 */
[----:B------:R-:W3:Y:S01]  /*0040*/  LDC.64 R4, c[0x0][0x388] ;  /* 0x0000e200ff047b82 */ /* 0x000ee20000000a00 */
[----:B0-----:R-:W-:-:S06]  /*0050*/  USHF.L.U32 UR4, UR4, 0xa, URZ ;  /* 0x0000000a04047899 */ /* 0x001fcc00080006ff */
[----:B-1----:R-:W-:-:S05]  /*0060*/  LOP3.LUT R2, R2, UR4, RZ, 0xfc, !PT ;  /* 0x0000000402027c12 */ /* 0x002fca000f8efcff */
[----:B------:R-:W0:Y:S01]  /*0070*/  LDCU.64 UR4, c[0x0][0x358] ;  /* 0x00006b00ff0477ac */ /* 0x000e220008000a00 */
[----:B------:R-:W-:-:S05]  /*0080*/  IMAD.HI.U32 R0, R2, 0x2aaaaaab, RZ ;  /* 0x2aaaaaab02007827 */ /* 0x000fca00078e00ff */
[----:B------:R-:W-:-:S05]  /*0090*/  SHF.R.U32.HI R3, RZ, 0x6, R0 ;  /* 0x00000006ff037819 */ /* 0x000fca0000011600 */
[----:B--2---:R-:W-:-:S05]  /*00a0*/  IMAD.WIDE.U32 R6, R3, 0x4, R6 ;  /* 0x0000000403067825 */ /* 0x004fca00078e0006 */
[----:B0-----:R-:W2:Y:S01]  /*00b0*/  LDG.E.CONSTANT R3, desc[UR4][R6.64] ;  /* 0x0000000406037981 */ /* 0x001ea2000c1e9900 */
[----:B---3--:R-:W-:-:S05]  /*00c0*/  IMAD.WIDE.U32 R4, R2, 0x4, R4 ;  /* 0x0000000402047825 */ /* 0x008fca00078e0004 */
[----:B------:R-:W3:Y:S01]  /*00d0*/  LDG.E.CONSTANT R0, desc[UR4][R4.64] ;  /* 0x0000000404007981 */ /* 0x000ee2000c1e9900 */
[----:B------:R-:W-:Y:S01]  /*00e0*/  BSSY.RECONVERGENT B0, `(.L_x_28) ;  /* 0x000000b000007945 */ /* 0x000fe20003800200 */
[----:B--2---:R-:W0:Y:S08]  /*00f0*/  MUFU.RCP R8, R3 ;  /* 0x0000000300087308 */ /* 0x004e300000001000 */
[----:B---3--:R-:W1:Y:S01]  /*0100*/  FCHK P0, R0, R3 ;  /* 0x0000000300007302 */ /* 0x008e620000000000 */
[----:B0-----:R-:W-:-:S04]  /*0110*/  FFMA R9, -R3, R8, 1 ;  /* 0x3f80000003097423 */ /* 0x001fc80000000108 */
[----:B------:R-:W-:-:S04]  /*0120*/  FFMA R9, R8, R9, R8 ;  /* 0x0000000908097223 */ /* 0x000fc80000000008 */
[----:B------:R-:W-:-:S04]  /*0130*/  FFMA R8, R0, R9, RZ ;  /* 0x0000000900087223 */ /* 0x000fc800000000ff */
[----:B------:R-:W-:-:S04]  /*0140*/  FFMA R10, -R3, R8, R0 ;  /* 0x00000008030a7223 */ /* 0x000fc80000000100 */
[----:B------:R-:W-:Y:S01]  /*0150*/  FFMA R11, R9, R10, R8 ;  /* 0x0000000a090b7223 */ /* 0x000fe20000000008 */
[----:B-1----:R-:W-:Y:S06]  /*0160*/  @!P0 BRA `(.L_x_29) ;  /* 0x0000000000088947 */ /* 0x002fec0003800000 */
[----:B------:R-:W-:-:S07]  /*0170*/  MOV R8, 0x190 ;  /* 0x0000019000087802 */ /* 0x000fce0000000f00 */
[----:B------:R-:W-:Y:S05]  /*0180*/  CALL.REL.NOINC `($__internal_0_$__cuda_sm3x_div_rn_noftz_f32_slowpath) ;  /* 0x0000000800b87944 */ /* 0x000fea0003c00000 */
.L_x_29:
[----:B------:R-:W-:Y:S05]  /*0190*/  BSYNC.RECONVERGENT B0 ;  /* 0x0000000000007941 */ /* 0x000fea0003800200 */
.L_x_28:
[----:B------:R-:W0:Y:S01]  /*01a0*/  LDC.64 R8, c[0x0][0x390] ;  /* 0x0000e400ff087b82 */ /* 0x000e220000000a00 */
[----:B------:R-:W-:-:S05]  /*01b0*/  IADD3 R0, PT, PT, R2, 0x40000, RZ ;  /* 0x0004000002007810 */ /* 0x000fca0007ffe0ff */
[----:B------:R-:W-:Y:S02]  /*01c0*/  IMAD.HI.U32 R0, R0, 0x2aaaaaab, RZ ;  /* 0x2aaaaaab00007827 */ /* 0x000fe400078e00ff */
[----:B------:R-:W1:Y:S03]  /*01d0*/  LDC.64 R6, c[0x0][0x380] ;  /* 0x0000e000ff067b82 */ /* 0x000e660000000a00 */
[----:B------:R-:W-:Y:S02]  /*01e0*/  SHF.R.U32.HI R3, RZ, 0x6, R0 ;  /* 0x00000006ff037819 */ /* 0x000fe40000011600 */
[----:B------:R-:W2:Y:S03]  /*01f0*/  LDG.E.CONSTANT R0, desc[UR4][R4.64+0x100000] ;  /* 0x1000000404007981 */ /* 0x000ea6000c1e9900 */
[----:B0-----:R-:W-:-:S05]  /*0200*/  IMAD.WIDE.U32 R8, R3, 0x4, R8 ;  /* 0x0000000403087825 */ /* 0x001fca00078e0008 */
[----:B------:R-:W3:Y:S01]  /*0210*/  LDG.E.CONSTANT R3, desc[UR4][R8.64] ;  /* 0x0000000408037981 */ /* 0x000ee2000c1e9900 */
[----:B-1----:R-:W-:-:S05]  /*0220*/  IMAD.WIDE.U32 R6, R2, 0x4, R6 ;  /* 0x0000000402067825 */ /* 0x002fca00078e0006 */
[----:B------:R0:W-:Y:S01]  /*0230*/  STG.E desc[UR4][R6.64], R11 ;  /* 0x0000000b06007986 */ /* 0x0001e2000c101904 */
[----:B------:R-:W-:Y:S01]  /*0240*/  BSSY.RECONVERGENT B0, `(.L_x_30) ;  /* 0x000000c000007945 */ /* 0x000fe20003800200 */
[----:B---3--:R-:W1:Y:S08]  /*0250*/  MUFU.RCP R10, R3 ;  /* 0x00000003000a7308 */ /* 0x008e700000001000 */
[----:B--2---:R-:W2:Y:S01]  /*0260*/  FCHK P0, R0, R3 ;  /* 0x0000000300007302 */ /* 0x004ea20000000000 */
[----:B-1----:R-:W-:-:S04]  /*0270*/  FFMA R13, -R3, R10, 1 ;  /* 0x3f800000030d7423 */ /* 0x002fc8000000010a */
[----:B------:R-:W-:-:S04]  /*0280*/  FFMA R13, R10, R13, R10 ;  /* 0x0000000d0a0d7223 */ /* 0x000fc8000000000a */
[----:B------:R-:W-:-:S04]  /*0290*/  FFMA R10, R0, R13, RZ ;  /* 0x0000000d000a7223 */ /* 0x000fc800000000ff */
[----:B------:R-:W-:-:S04]  /*02a0*/  FFMA R12, -R3, R10, R0 ;  /* 0x0000000a030c7223 */ /* 0x000fc80000000100 */
[----:B------:R-:W-:Y:S01]  /*02b0*/  FFMA R13, R13, R12, R10 ;  /* 0x0000000c0d0d7223 */ /* 0x000fe2000000000a */
[----:B0-2---:R-:W-:Y:S06]  /*02c0*/  @!P0 BRA `(.L_x_31) ;  /* 0x00000000000c8947 */ /* 0x005fec0003800000 */
[----:B------:R-:W-:-:S07]  /*02d0*/  MOV R8, 0x2f0 ;  /* 0x000002f000087802 */ /* 0x000fce0000000f00 */
[----:B------:R-:W-:Y:S05]  /*02e0*/  CALL.REL.NOINC `($__internal_0_$__cuda_sm3x_div_rn_noftz_f32_slowpath) ;  /* 0x0000000800607944 */ /* 0x000fea0003c00000 */
[----:B------:R-:W-:-:S07]  /*02f0*/  MOV R13, R11 ;  /* 0x0000000b000d7202 */ /* 0x000fce0000000f00 */
.L_x_31:
[----:B------:R-:W-:Y:S05]  /*0300*/  BSYNC.RECONVERGENT B0 ;  /* 0x0000000000007941 */ /* 0x000fea0003800200 */
.L_x_30:
[----:B------:R-:W0:Y:S01]  /*0310*/  LDC.64 R8, c[0x0][0x390] ;  /* 0x0000e400ff087b82 */ /* 0x000e220000000a00 */
[----:B------:R-:W-:-:S04]  /*0320*/  VIADD R0, R2, 0x80000 ;  /* 0x0008000002007836 */ /* 0x000fc80000000000 */
[----:B------:R-:W-:-:S05]  /*0330*/  IMAD.HI.U32 R0, R0, -0x55555555, RZ ;  /* 0xaaaaaaab00007827 */ /* 0x000fca00078e00ff */
[----:B------:R-:W-:Y:S02]  /*0340*/  SHF.R.U32.HI R3, RZ, 0x8, R0 ;  /* 0x00000008ff037819 */ /* 0x000fe40000011600 */
[----:B------:R-:W2:Y:S03]  /*0350*/  LDG.E.CONSTANT R0, desc[UR4][R4.64+0x200000] ;  /* 0x2000000404007981 */ /* 0x000ea6000c1e9900 */
[----:B0-----:R-:W-:-:S05]  /*0360*/  IMAD.WIDE.U32 R8, R3, 0x4, R8 ;  /* 0x0000000403087825 */ /* 0x001fca00078e0008 */
[----:B------:R-:W3:Y:S04]  /*0370*/  LDG.E.CONSTANT R3, desc[UR4][R8.64] ;  /* 0x0000000408037981 */ /* 0x000ee8000c1e9900 */
        /* <DEDUP_REMOVED lines=12> */
.L_x_33:
[----:B------:R-:W-:Y:S05]  /*0440*/  BSYNC.RECONVERGENT B0 ;  /* 0x0000000000007941 */ /* 0x000fea0003800200 */
.L_x_32:
[----:B------:R-:W0:Y:S01]  /*0450*/  LDC.64 R8, c[0x0][0x390] ;  /* 0x0000e400ff087b82 */ /* 0x000e220000000a00 */
[----:B------:R-:W-:-:S05]  /*0460*/  IADD3 R0, PT, PT, R2, 0xc0000, RZ ;  /* 0x000c000002007810 */ /* 0x000fca0007ffe0ff */
        /* <DEDUP_REMOVED lines=18> */
.L_x_35:
[----:B------:R-:W-:Y:S05]  /*0590*/  BSYNC.RECONVERGENT B0 ;  /* 0x0000000000007941 */ /* 0x000fea0003800200 */
.L_x_34:
        /* <DEDUP_REMOVED lines=19> */
.L_x_37:
[----:B------:R-:W-:Y:S05]  /*06d0*/  BSYNC.RECONVERGENT B0 ;  /* 0x0000000000007941 */ /* 0x000fea0003800200 */
.L_x_36:
        /* <DEDUP_REMOVED lines=20> */
.L_x_39:
[----:B------:R-:W-:Y:S05]  /*0820*/  BSYNC.RECONVERGENT B0 ;  /* 0x0000000000007941 */ /* 0x000fea0003800200 */
.L_x_38:
        /* <DEDUP_REMOVED lines=19> */
.L_x_41:
[----:B------:R-:W-:Y:S05]  /*0960*/  BSYNC.RECONVERGENT B0 ;  /* 0x0000000000007941 */ /* 0x000fea0003800200 */
.L_x_40:
        /* <DEDUP_REMOVED lines=20> */
.L_x_43:
[----:B------:R-:W-:Y:S05]  /*0ab0*/  BSYNC.RECONVERGENT B0 ;  /* 0x0000000000007941 */ /* 0x000fea0003800200 */
.L_x_42:
[----:B------:R-:W0:Y:S01]  /*0ac0*/  LDC.64 R8, c[0x0][0x390] ;  /* 0x0000e400ff087b82 */ /* 0x000e220000000a00 */
[----:B------:R-:W-:-:S04]  /*0ad0*/  VIADD R2, R2, 0x200000 ;  /* 0x0020000002027836 */ /* 0x000fc80000000000 */
[----:B------:R-:W-:-:S05]  /*0ae0*/  IMAD.HI.U32 R2, R2, -0x55555555, RZ ;  /* 0xaaaaaaab02027827 */ /* 0x000fca00078e00ff */
[----:B------:R-:W-:-:S05]  /*0af0*/  SHF.R.U32.HI R3, RZ, 0x8, R2 ;  /* 0x00000008ff037819 */ /* 0x000fca0000011602 */
[----:B0-----:R-:W-:-:S06]  /*0b00*/  IMAD.WIDE.U32 R2, R3, 0x4, R8 ;  /* 0x0000000403027825 */ /* 0x001fcc00078e0008 */
[----:B------:R-:W2:Y:S01]  /*0b10*/  LDG.E.CONSTANT R3, desc[UR4][R2.64] ;  /* 0x0000000402037981 */ /* 0x000ea2000c1e9900 */
[----:B------:R-:W-:-:S04]  /*0b20*/  IADD3 R4, P0, PT, R4, 0x1000000, RZ ;  /* 0x0100000004047810 */ /* 0x000fc80007f1e0ff */
[----:B------:R-:W-:-:S05]  /*0b30*/  IADD3.X R5, PT, PT, RZ, R5, RZ, P0, !PT ;  /* 0x00000005ff057210 */ /* 0x000fca00007fe4ff */
[----:B------:R-:W3:Y:S01]  /*0b40*/  LDG.E.CONSTANT R0, desc[UR4][R4.64+-0x800000] ;  /* 0x8000000404007981 */ /* 0x000ee2000c1e9900 */
[----:B------:R-:W-:Y:S03]  /*0b50*/  BSSY.RECONVERGENT B0, `(.L_x_44) ;  /* 0x000000d000007945 */ /* 0x000fe60003800200 */
[----:B------:R0:W-:Y:S01]  /*0b60*/  STG.E desc[UR4][R6.64+0x700000], R13 ;  /* 0x7000000d06007986 */ /* 0x0001e2000c101904 */
[----:B--2---:R-:W1:Y:S08]  /*0b70*/  MUFU.RCP R8, R3 ;  /* 0x0000000300087308 */ /* 0x004e700000001000 */
[----:B---3--:R-:W2:Y:S01]  /*0b80*/  FCHK P0, R0, R3 ;  /* 0x0000000300007302 */ /* 0x008ea20000000000 */
        /* <DEDUP_REMOVED lines=9> */
.L_x_45:
[----:B------:R-:W-:Y:S05]  /*0c20*/  BSYNC.RECONVERGENT B0 ;  /* 0x0000000000007941 */ /* 0x000fea0003800200 */
.L_x_44:
[----:B------:R-:W-:-:S05]  /*0c30*/  IADD3 R2, P0, PT, R6, 0x1000000, RZ ;  /* 0x0100000006027810 */ /* 0x000fca0007f1e0ff */
[----:B------:R-:W-:-:S05]  /*0c40*/  IMAD.X R3, RZ, RZ, R7, P0 ;  /* 0x000000ffff037224 */ /* 0x000fca00000e0607 */
[----:B------:R-:W-:Y:S01]  /*0c50*/  STG.E desc[UR4][R2.64+-0x800000], R9 ;  /* 0x8000000902007986 */ /* 0x000fe2000c101904 */
[----:B------:R-:W-:Y:S05]  /*0c60*/  EXIT ;  /* 0x000000000000794d */ /* 0x000fea0003800000 */
        .weak           $__internal_0_$__cuda_sm3x_div_rn_noftz_f32_slowpath
        .type           $__internal_0_$__cuda_sm3x_div_rn_noftz_f32_slowpath,@function
        .size           $__internal_0_$__cuda_sm3x_div_rn_noftz_f32_slowpath,(.L_x_130 - $__internal_0_$__cuda_sm3x_div_rn_noftz_f32_slowpath)
$__internal_0_$__cuda_sm3x_div_rn_noftz_f32_slowpath:
[----:B------:R-:W-:Y:S01]  /*0c70*/  SHF.R.U32.HI R10, RZ, 0x17, R3 ;  /* 0x00000017ff0a7819 */ /* 0x000fe20000011603 */
[----:B------:R-:W-:Y:S01]  /*0c80*/  BSSY.RECONVERGENT B1, `(.L_x_46) ;  /* 0x0000062000017945 */ /* 0x000fe20003800200 */
[----:B------:R-:W-:Y:S02]  /*0c90*/  SHF.R.U32.HI R9, RZ, 0x17, R0 ;  /* 0x00000017ff097819 */ /* 0x000fe40000011600 */
[----:B------:R-:W-:Y:S02]  /*0ca0*/  LOP3.LUT R14, R10, 0xff, RZ, 0xc0, !PT ;  /* 0x000000ff0a0e7812 */ /* 0x000fe400078ec0ff */
[----:B------:R-:W-:Y:S02]  /*0cb0*/  LOP3.LUT R12, R9, 0xff, RZ, 0xc0, !PT ;  /* 0x000000ff090c7812 */ /* 0x000fe400078ec0ff */
[----:B------:R-:W-:Y:S02]  /*0cc0*/  IADD3 R11, PT, PT, R14, -0x1, RZ ;  /* 0xffffffff0e0b7810 */ /* 0x000fe40007ffe0ff */
[----:B------:R-:W-:-:S02]  /*0cd0*/  IADD3 R10, PT, PT, R12, -0x1, RZ ;  /* 0xffffffff0c0a7810 */ /* 0x000fc40007ffe0ff */
[----:B------:R-:W-:-:S04]  /*0ce0*/  ISETP.GT.U32.AND P0, PT, R11, 0xfd, PT ;  /* 0x000000fd0b00780c */ /* 0x000fc80003f04070 */
[----:B------:R-:W-:-:S13]  /*0cf0*/  ISETP.GT.U32.OR P0, PT, R10, 0xfd, P0 ;  /* 0x000000fd0a00780c */ /* 0x000fda0000704470 */
[----:B------:R-:W-:Y:S01]  /*0d00*/  @!P0 IMAD.MOV.U32 R9, RZ, RZ, RZ ;  /* 0x000000ffff098224 */ /* 0x000fe200078e00ff */
[----:B------:R-:W-:Y:S06]  /*0d10*/  @!P0 BRA `(.L_x_47) ;  /* 0x00000000005c8947 */ /* 0x000fec0003800000 */
[----:B------:R-:W-:Y:S02]  /*0d20*/  FSETP.GTU.FTZ.AND P0, PT, |R0|, +INF , PT ;  /* 0x7f8000000000780b */ /* 0x000fe40003f1c200 */
[----:B------:R-:W-:-:S04]  /*0d30*/  FSETP.GTU.FTZ.AND P1, PT, |R3|, +INF , PT ;  /* 0x7f8000000300780b */ /* 0x000fc80003f3c200 */
[----:B------:R-:W-:-:S13]  /*0d40*/  PLOP3.LUT P0, PT, P0, P1, PT, 0xf8, 0x8f ;  /* 0x00000000008f781c */ /* 0x000fda0000703f70 */
[----:B------:R-:W-:Y:S05]  /*0d50*/  @P0 BRA `(.L_x_48) ;  /* 0x00000004004c0947 */ /* 0x000fea0003800000 */
[----:B------:R-:W-:-:S13]  /*0d60*/  LOP3.LUT P0, RZ, R3, 0x7fffffff, R0, 0xc8, !PT ;  /* 0x7fffffff03ff7812 */ /* 0x000fda000780c800 */
[----:B------:R-:W-:Y:S05]  /*0d70*/  @!P0 BRA `(.L_x_49) ;  /* 0x00000004003c8947 */ /* 0x000fea0003800000 */
[C---:B------:R-:W-:Y:S02]  /*0d80*/  FSETP.NEU.FTZ.AND P2, PT, |R0|.reuse, +INF , PT ;  /* 0x7f8000000000780b */ /* 0x040fe40003f5d200 */
[----:B------:R-:W-:Y:S02]  /*0d90*/  FSETP.NEU.FTZ.AND P1, PT, |R3|, +INF , PT ;  /* 0x7f8000000300780b */ /* 0x000fe40003f3d200 */
[----:B------:R-:W-:-:S11]  /*0da0*/  FSETP.NEU.FTZ.AND P0, PT, |R0|, +INF , PT ;  /* 0x7f8000000000780b */ /* 0x000fd60003f1d200 */
[----:B------:R-:W-:Y:S05]  /*0db0*/  @!P1 BRA !P2, `(.L_x_49) ;  /* 0x00000004002c9947 */ /* 0x000fea0005000000 */
[----:B------:R-:W-:-:S04]  /*0dc0*/  LOP3.LUT P2, RZ, R0, 0x7fffffff, RZ, 0xc0, !PT ;  /* 0x7fffffff00ff7812 */ /* 0x000fc8000784c0ff */
[----:B------:R-:W-:-:S13]  /*0dd0*/  PLOP3.LUT P1, PT, P1, P2, PT, 0x2f, 0xf2 ;  /* 0x0000000000f2781c */ /* 0x000fda0000f24577 */
[----:B------:R-:W-:Y:S05]  /*0de0*/  @P1 BRA `(.L_x_50) ;  /* 0x0000000400181947 */ /* 0x000fea0003800000 */
[----:B------:R-:W-:-:S04]  /*0df0*/  LOP3.LUT P1, RZ, R3, 0x7fffffff, RZ, 0xc0, !PT ;  /* 0x7fffffff03ff7812 */ /* 0x000fc8000782c0ff */
[----:B------:R-:W-:-:S13]  /*0e00*/  PLOP3.LUT P0, PT, P0, P1, PT, 0x2f, 0xf2 ;  /* 0x0000000000f2781c */ /* 0x000fda0000702577 */
[----:B------:R-:W-:Y:S05]  /*0e10*/  @P0 BRA `(.L_x_51) ;  /* 0x0000000400000947 */ /* 0x000fea0003800000 */
[----:B------:R-:W-:Y:S02]  /*0e20*/  ISETP.GE.AND P0, PT, R10, RZ, PT ;  /* 0x000000ff0a00720c */ /* 0x000fe40003f06270 */
[----:B------:R-:W-:-:S11]  /*0e30*/  ISETP.GE.AND P1, PT, R11, RZ, PT ;  /* 0x000000ff0b00720c */ /* 0x000fd60003f26270 */
[----:B------:R-:W-:Y:S01]  /*0e40*/  @P0 MOV R9, RZ ;  /* 0x000000ff00090202 */ /* 0x000fe20000000f00 */
[----:B------:R-:W-:Y:S01]  /*0e50*/  @!P0 FFMA R0, R0, 1.84467440737095516160e+19, RZ ;  /* 0x5f80000000008823 */ /* 0x000fe200000000ff */
[----:B------:R-:W-:Y:S01]  /*0e60*/  @!P0 MOV R9, 0xffffffc0 ;  /* 0xffffffc000098802 */ /* 0x000fe20000000f00 */
[----:B------:R-:W-:-:S04]  /*0e70*/  @!P1 FFMA R3, R3, 1.84467440737095516160e+19, RZ ;  /* 0x5f80000003039823 */ /* 0x000fc800000000ff */
[----:B------:R-:W-:-:S07]  /*0e80*/  @!P1 VIADD R9, R9, 0x40 ;  /* 0x0000004009099836 */ /* 0x000fce0000000000 */
.L_x_47:
[----:B------:R-:W-:Y:S01]  /*0e90*/  LEA R10, R14, 0xc0800000, 0x17 ;  /* 0xc08000000e0a7811 */ /* 0x000fe200078eb8ff */
[----:B------:R-:W-:Y:S03]  /*0ea0*/  BSSY.RECONVERGENT B2, `(.L_x_52) ;  /* 0x0000036000027945 */ /* 0x000fe60003800200 */
[----:B------:R-:W-:Y:S02]  /*0eb0*/  IADD3 R10, PT, PT, -R10, R3, RZ ;  /* 0x000000030a0a7210 */ /* 0x000fe40007ffe1ff */
[----:B------:R-:W-:Y:S02]  /*0ec0*/  IADD3 R3, PT, PT, R12, -0x7f, RZ ;  /* 0xffffff810c037810 */ /* 0x000fe40007ffe0ff */
[----:B------:R0:W1:Y:S01]  /*0ed0*/  MUFU.RCP R11, R10 ;  /* 0x0000000a000b7308 */ /* 0x0000620000001000 */
[----:B------:R-:W-:Y:S02]  /*0ee0*/  FADD.FTZ R13, -R10, -RZ ;  /* 0x800000ff0a0d7221 */ /* 0x000fe40000010100 */
[C---:B------:R-:W-:Y:S01]  /*0ef0*/  IMAD R0, R3.reuse, -0x800000, R0 ;  /* 0xff80000003007824 */ /* 0x040fe200078e0200 */
[----:B0-----:R-:W-:-:S05]  /*0f00*/  IADD3 R10, PT, PT, R3, 0x7f, -R14 ;  /* 0x0000007f030a7810 */ /* 0x001fca0007ffe80e */
[----:B------:R-:W-:Y:S02]  /*0f10*/  IMAD.IADD R10, R10, 0x1, R9 ;  /* 0x000000010a0a7824 */ /* 0x000fe400078e0209 */
[----:B-1----:R-:W-:-:S04]  /*0f20*/  FFMA R12, R11, R13, 1 ;  /* 0x3f8000000b0c7423 */ /* 0x002fc8000000000d */
[----:B------:R-:W-:-:S04]  /*0f30*/  FFMA R16, R11, R12, R11 ;  /* 0x0000000c0b107223 */ /* 0x000fc8000000000b */
[----:B------:R-:W-:-:S04]  /*0f40*/  FFMA R11, R0, R16, RZ ;  /* 0x00000010000b7223 */ /* 0x000fc800000000ff */
[----:B------:R-:W-:-:S04]  /*0f50*/  FFMA R12, R13, R11, R0 ;  /* 0x0000000b0d0c7223 */ /* 0x000fc80000000000 */
[----:B------:R-:W-:-:S04]  /*0f60*/  FFMA R11, R16, R12, R11 ;  /* 0x0000000c100b7223 */ /* 0x000fc8000000000b */
[----:B------:R-:W-:-:S04]  /*0f70*/  FFMA R12, R13, R11, R0 ;  /* 0x0000000b0d0c7223 */ /* 0x000fc80000000000 */
[----:B------:R-:W-:-:S05]  /*0f80*/  FFMA R0, R16, R12, R11 ;  /* 0x0000000c10007223 */ /* 0x000fca000000000b */
[----:B------:R-:W-:-:S04]  /*0f90*/  SHF.R.U32.HI R3, RZ, 0x17, R0 ;  /* 0x00000017ff037819 */ /* 0x000fc80000011600 */
[----:B------:R-:W-:-:S04]  /*0fa0*/  LOP3.LUT R3, R3, 0xff, RZ, 0xc0, !PT ;  /* 0x000000ff03037812 */ /* 0x000fc800078ec0ff */
[----:B------:R-:W-:-:S04]  /*0fb0*/  IADD3 R13, PT, PT, R3, R10, RZ ;  /* 0x0000000a030d7210 */ /* 0x000fc80007ffe0ff */
[----:B------:R-:W-:-:S04]  /*0fc0*/  IADD3 R3, PT, PT, R13, -0x1, RZ ;  /* 0xffffffff0d037810 */ /* 0x000fc80007ffe0ff */
[----:B------:R-:W-:-:S13]  /*0fd0*/  ISETP.GE.U32.AND P0, PT, R3, 0xfe, PT ;  /* 0x000000fe0300780c */ /* 0x000fda0003f06070 */
[----:B------:R-:W-:Y:S05]  /*0fe0*/  @!P0 BRA `(.L_x_53) ;  /* 0x0000000000808947 */ /* 0x000fea0003800000 */
[----:B------:R-:W-:-:S13]  /*0ff0*/  ISETP.GT.AND P0, PT, R13, 0xfe, PT ;  /* 0x000000fe0d00780c */ /* 0x000fda0003f04270 */
[----:B------:R-:W-:Y:S05]  /*1000*/  @P0 BRA `(.L_x_54) ;  /* 0x00000000006c0947 */ /* 0x000fea0003800000 */
[----:B------:R-:W-:-:S13]  /*1010*/  ISETP.GE.AND P0, PT, R13, 0x1, PT ;  /* 0x000000010d00780c */ /* 0x000fda0003f06270 */
[----:B------:R-:W-:Y:S05]  /*1020*/  @P0 BRA `(.L_x_55) ;  /* 0x0000000000740947 */ /* 0x000fea0003800000 */
[----:B------:R-:W-:Y:S02]  /*1030*/  ISETP.GE.AND P0, PT, R13, -0x18, PT ;  /* 0xffffffe80d00780c */ /* 0x000fe40003f06270 */
[----:B------:R-:W-:-:S11]  /*1040*/  LOP3.LUT R0, R0, 0x80000000, RZ, 0xc0, !PT ;  /* 0x8000000000007812 */ /* 0x000fd600078ec0ff */
[----:B------:R-:W-:Y:S05]  /*1050*/  @!P0 BRA `(.L_x_55) ;  /* 0x0000000000688947 */ /* 0x000fea0003800000 */
[CCC-:B------:R-:W-:Y:S01]  /*1060*/  FFMA.RZ R3, R16.reuse, R12.reuse, R11.reuse ;  /* 0x0000000c10037223 */ /* 0x1c0fe2000000c00b */
[CCC-:B------:R-:W-:Y:S01]  /*1070*/  FFMA.RM R10, R16.reuse, R12.reuse, R11.reuse ;  /* 0x0000000c100a7223 */ /* 0x1c0fe2000000400b */
[C---:B------:R-:W-:Y:S02]  /*1080*/  ISETP.NE.AND P2, PT, R13.reuse, RZ, PT ;  /* 0x000000ff0d00720c */ /* 0x040fe40003f45270 */
[----:B------:R-:W-:Y:S02]  /*1090*/  ISETP.NE.AND P1, PT, R13, RZ, PT ;  /* 0x000000ff0d00720c */ /* 0x000fe40003f25270 */
[----:B------:R-:W-:Y:S01]  /*10a0*/  LOP3.LUT R9, R3, 0x7fffff, RZ, 0xc0, !PT ;  /* 0x007fffff03097812 */ /* 0x000fe200078ec0ff */
[----:B------:R-:W-:Y:S01]  /*10b0*/  FFMA.RP R3, R16, R12, R11 ;  /* 0x0000000c10037223 */ /* 0x000fe2000000800b */
[C---:B------:R-:W-:Y:S01]  /*10c0*/  VIADD R12, R13.reuse, 0x20 ;  /* 0x000000200d0c7836 */ /* 0x040fe20000000000 */
[----:B------:R-:W-:Y:S02]  /*10d0*/  IADD3 R11, PT, PT, -R13, RZ, RZ ;  /* 0x000000ff0d0b7210 */ /* 0x000fe40007ffe1ff */
[----:B------:R-:W-:-:S02]  /*10e0*/  LOP3.LUT R9, R9, 0x800000, RZ, 0xfc, !PT ;  /* 0x0080000009097812 */ /* 0x000fc400078efcff */
[----:B------:R-:W-:Y:S02]  /*10f0*/  FSETP.NEU.FTZ.AND P0, PT, R3, R10, PT ;  /* 0x0000000a0300720b */ /* 0x000fe40003f1d000 */
[----:B------:R-:W-:Y:S02]  /*1100*/  SHF.L.U32 R12, R9, R12, RZ ;  /* 0x0000000c090c7219 */ /* 0x000fe400000006ff */
[----:B------:R-:W-:Y:S02]  /*1110*/  SEL R10, R11, RZ, P2 ;  /* 0x000000ff0b0a7207 */ /* 0x000fe40001000000 */
[----:B------:R-:W-:Y:S02]  /*1120*/  ISETP.NE.AND P1, PT, R12, RZ, P1 ;  /* 0x000000ff0c00720c */ /* 0x000fe40000f25270 */
[----:B------:R-:W-:Y:S02]  /*1130*/  SHF.R.U32.HI R10, RZ, R10, R9 ;  /* 0x0000000aff0a7219 */ /* 0x000fe40000011609 */
[----:B------:R-:W-:-:S02]  /*1140*/  PLOP3.LUT P0, PT, P0, P1, PT, 0xf8, 0x8f ;  /* 0x00000000008f781c */ /* 0x000fc40000703f70 */
[----:B------:R-:W-:Y:S02]  /*1150*/  SHF.R.U32.HI R12, RZ, 0x1, R10 ;  /* 0x00000001ff0c7819 */ /* 0x000fe4000001160a */
[----:B------:R-:W-:-:S04]  /*1160*/  SEL R3, RZ, 0x1, !P0 ;  /* 0x00000001ff037807 */ /* 0x000fc80004000000 */
[----:B------:R-:W-:-:S04]  /*1170*/  LOP3.LUT R3, R3, 0x1, R12, 0xf8, !PT ;  /* 0x0000000103037812 */ /* 0x000fc800078ef80c */
[----:B------:R-:W-:-:S04]  /*1180*/  LOP3.LUT R3, R3, R10, RZ, 0xc0, !PT ;  /* 0x0000000a03037212 */ /* 0x000fc800078ec0ff */
[----:B------:R-:W-:-:S04]  /*1190*/  IADD3 R3, PT, PT, R12, R3, RZ ;  /* 0x000000030c037210 */ /* 0x000fc80007ffe0ff */
[----:B------:R-:W-:Y:S01]  /*11a0*/  LOP3.LUT R0, R3, R0, RZ, 0xfc, !PT ;  /* 0x0000000003007212 */ /* 0x000fe200078efcff */
[----:B------:R-:W-:Y:S06]  /*11b0*/  BRA `(.L_x_55) ;  /* 0x0000000000107947 */ /* 0x000fec0003800000 */
.L_x_54:
[----:B------:R-:W-:-:S04]  /*11c0*/  LOP3.LUT R0, R0, 0x80000000, RZ, 0xc0, !PT ;  /* 0x8000000000007812 */ /* 0x000fc800078ec0ff */
[----:B------:R-:W-:Y:S01]  /*11d0*/  LOP3.LUT R0, R0, 0x7f800000, RZ, 0xfc, !PT ;  /* 0x7f80000000007812 */ /* 0x000fe200078efcff */
[----:B------:R-:W-:Y:S06]  /*11e0*/  BRA `(.L_x_55) ;  /* 0x0000000000047947 */ /* 0x000fec0003800000 */
.L_x_53:
[----:B------:R-:W-:-:S07]  /*11f0*/  IMAD R0, R10, 0x800000, R0 ;  /* 0x008000000a007824 */ /* 0x000fce00078e0200 */
.L_x_55:
[----:B------:R-:W-:Y:S05]  /*1200*/  BSYNC.RECONVERGENT B2 ;  /* 0x0000000000027941 */ /* 0x000fea0003800200 */
.L_x_52:
[----:B------:R-:W-:Y:S05]  /*1210*/  BRA `(.L_x_56) ;  /* 0x0000000000207947 */ /* 0x000fea0003800000 */
.L_x_51:
[----:B------:R-:W-:-:S04]  /*1220*/  LOP3.LUT R0, R3, 0x80000000, R0, 0x48, !PT ;  /* 0x8000000003007812 */ /* 0x000fc800078e4800 */
[----:B------:R-:W-:Y:S01]  /*1230*/  LOP3.LUT R0, R0, 0x7f800000, RZ, 0xfc, !PT ;  /* 0x7f80000000007812 */ /* 0x000fe200078efcff */
[----:B------:R-:W-:Y:S06]  /*1240*/  BRA `(.L_x_56) ;  /* 0x0000000000147947 */ /* 0x000fec0003800000 */
.L_x_50:
[----:B------:R-:W-:Y:S01]  /*1250*/  LOP3.LUT R0, R3, 0x80000000, R0, 0x48, !PT ;  /* 0x8000000003007812 */ /* 0x000fe200078e4800 */
[----:B------:R-:W-:Y:S06]  /*1260*/  BRA `(.L_x_56) ;  /* 0x00000000000c7947 */ /* 0x000fec0003800000 */
.L_x_49:
[----:B------:R-:W0:Y:S01]  /*1270*/  MUFU.RSQ R0, -QNAN ;  /* 0xffc0000000007908 */ /* 0x000e220000001400 */
[----:B------:R-:W-:Y:S05]  /*1280*/  BRA `(.L_x_56) ;  /* 0x0000000000047947 */ /* 0x000fea0003800000 */
.L_x_48:
[----:B------:R-:W-:-:S07]  /*1290*/  FADD.FTZ R0, R0, R3 ;  /* 0x0000000300007221 */ /* 0x000fce0000010000 */
.L_x_56:
[----:B------:R-:W-:Y:S05]  /*12a0*/  BSYNC.RECONVERGENT B1 ;  /* 0x0000000000017941 */ /* 0x000fea0003800200 */
.L_x_46:
[----:B------:R-:W-:Y:S01]  /*12b0*/  HFMA2 R9, -RZ, RZ, 0, 0 ;  /* 0x00000000ff097431 */ /* 0x000fe200000001ff */
[----:B0-----:R-:W-:-:S03]  /*12c0*/  MOV R11, R0 ;  /* 0x00000000000b7202 */ /* 0x001fc60000000f00 */
[----:B------:R-:W-:Y:S05]  /*12d0*/  RET.REL.NODEC R8 `(fused_divide_reshape_kernel0) ;  /* 0xffffffec08487950 */ /* 0x000fea0003c3ffff */
.L_x_57:
        /* <DEDUP_REMOVED lines=10> */
.L_x_130:


//--------------------- .text.fused_subtract_exp_kernel0 --------------------------
	.section	.text.fused_subtract_exp_kernel0,"ax",@progbits
	.align	128
        .global         fused_subtract_exp_kernel0
        .type           fused_subtract_exp_kernel0,@function
        .size           fused_subtract_exp_kernel0,(.L_x_155 - fused_subtract_exp_kernel0)
        .other          fused_subtract_exp_kernel0,@"STO_CUDA_ENTRY STV_DEFAULT"
fused_subtract_exp_kernel0:
.text.fused_subtract_exp_kernel0:
        /* <DEDUP_REMOVED lines=8> */
[C---:B------:R-:W-:Y:S01]  /*0080*/  IMAD.HI.U32 R0, R14.reuse, 0x2aaaaaab, RZ ;  /* 0x2aaaaaab0e007827 */ /* 0x040fe200078e00ff */
[----:B------:R-:W0:Y:S01]  /*0090*/  LDCU.64 UR4, c[0x0][0x358] ;  /* 0x00006b00ff0477ac */ /* 0x000e220008000a00 */
[C---:B------:R-:W-:Y:S02]  /*00a0*/  IADD3 R6, PT, PT, R14.reuse, 0x80000, RZ ;  /* 0x000800000e067810 */ /* 0x040fe40007ffe0ff */
[----:B---3--:R-:W-:Y:S01]  /*00b0*/  IMAD.WIDE.U32 R2, R14, 0x4, R2 ;  /* 0x000000040e027825 */ /* 0x008fe200078e0002 */
[----:B------:R-:W-:-:S03]  /*00c0*/  SHF.R.U32.HI R5, RZ, 0x6, R0 ;  /* 0x00000006ff057819 */ /* 0x000fc60000011600 */
[----:B------:R-:W-:-:S04]  /*00d0*/  IMAD.HI.U32 R0, R4, 0x2aaaaaab, RZ ;  /* 0x2aaaaaab04007827 */ /* 0x000fc800078e00ff */
[----:B--2---:R-:W-:Y:S01]  /*00e0*/  IMAD.WIDE.U32 R4, R5, 0x4, R8 ;  /* 0x0000000405047825 */ /* 0x004fe200078e0008 */
[----:B------:R-:W-:Y:S02]  /*00f0*/  SHF.R.U32.HI R13, RZ, 0x6, R0 ;  /* 0x00000006ff0d7819 */ /* 0x000fe40000011600 */
[----:B------:R-:W-:Y:S01]  /*0100*/  IADD3 R0, PT, PT, R14, 0xc0000, RZ ;  /* 0x000c00000e007810 */ /* 0x000fe20007ffe0ff */
[----:B------:R-:W-:Y:S01]  /*0110*/  IMAD.HI.U32 R6, R6, -0x55555555, RZ ;  /* 0xaaaaaaab06067827 */ /* 0x000fe200078e00ff */
[----:B0-----:R0:W2:Y:S03]  /*0120*/  LDG.E.CONSTANT R17, desc[UR4][R4.64] ;  /* 0x0000000404117981 */ /* 0x0010a6000c1e9900 */
[----:B------:R-:W-:Y:S01]  /*0130*/  IMAD.WIDE.U32 R12, R13, 0x4, R8 ;  /* 0x000000040d0c7825 */ /* 0x000fe200078e0008 */
[----:B------:R-:W-:Y:S01]  /*0140*/  SHF.R.U32.HI R7, RZ, 0x8, R6 ;  /* 0x00000008ff077819 */ /* 0x000fe20000011606 */
[----:B------:R-:W2:Y:S02]  /*0150*/  LDG.E.CONSTANT R22, desc[UR4][R2.64] ;  /* 0x0000000402167981 */ /* 0x000ea4000c1e9900 */
[----:B------:R-:W-:Y:S01]  /*0160*/  IMAD.HI.U32 R0, R0, -0x55555555, RZ ;  /* 0xaaaaaaab00007827 */ /* 0x000fe200078e00ff */
[----:B------:R-:W-:Y:S01]  /*0170*/  IADD3 R10, PT, PT, R14, 0x100000, RZ ;  /* 0x001000000e0a7810 */ /* 0x000fe20007ffe0ff */
[----:B------:R1:W3:Y:S04]  /*0180*/  LDG.E.CONSTANT R12, desc[UR4][R12.64] ;  /* 0x000000040c0c7981 */ /* 0x0002e8000c1e9900 */
[----:B------:R-:W3:Y:S01]  /*0190*/  LDG.E.CONSTANT R23, desc[UR4][R2.64+0x100000] ;  /* 0x1000000402177981 */ /* 0x000ee2000c1e9900 */
[----:B------:R-:W-:Y:S01]  /*01a0*/  IMAD.WIDE.U32 R6, R7, 0x4, R8 ;  /* 0x0000000407067825 */ /* 0x000fe200078e0008 */
[----:B------:R-:W-:-:S02]  /*01b0*/  SHF.R.U32.HI R11, RZ, 0x8, R0 ;  /* 0x00000008ff0b7819 */ /* 0x000fc40000011600 */
[----:B------:R-:W4:Y:S01]  /*01c0*/  LDG.E.CONSTANT R19, desc[UR4][R2.64+0x400000] ;  /* 0x4000000402137981 */ /* 0x000f22000c1e9900 */
[----:B------:R-:W-:Y:S01]  /*01d0*/  IMAD.HI.U32 R0, R10, -0x55555555, RZ ;  /* 0xaaaaaaab0a007827 */ /* 0x000fe200078e00ff */
[C---:B0-----:R-:W-:Y:S02]  /*01e0*/  IADD3 R4, PT, PT, R14.reuse, 0x140000, RZ ;  /* 0x001400000e047810 */ /* 0x041fe40007ffe0ff */
[----:B------:R0:W5:Y:S01]  /*01f0*/  LDG.E.CONSTANT R16, desc[UR4][R6.64] ;  /* 0x0000000406107981 */ /* 0x000162000c1e9900 */
[C---:B-1----:R-:W-:Y:S02]  /*0200*/  IADD3 R13, PT, PT, R14.reuse, 0x180000, RZ ;  /* 0x001800000e0d7810 */ /* 0x042fe40007ffe0ff */
[----:B------:R-:W-:Y:S01]  /*0210*/  SHF.R.U32.HI R5, RZ, 0x8, R0 ;  /* 0x00000008ff057819 */ /* 0x000fe20000011600 */
[----:B------:R-:W-:Y:S01]  /*0220*/  IMAD.WIDE.U32 R10, R11, 0x4, R8 ;  /* 0x000000040b0a7825 */ /* 0x000fe200078e0008 */
[----:B------:R-:W4:Y:S04]  /*0230*/  LDG.E.CONSTANT R20, desc[UR4][R2.64+0x300000] ;  /* 0x3000000402147981 */ /* 0x000f28000c1e9900 */
[----:B------:R-:W5:Y:S01]  /*0240*/  LDG.E.CONSTANT R18, desc[UR4][R2.64+0x500000] ;  /* 0x5000000402127981 */ /* 0x000f62000c1e9900 */
[----:B0-----:R-:W-:-:S02]  /*0250*/  IADD3 R6, PT, PT, R14, 0x1c0000, RZ ;  /* 0x001c00000e067810 */ /* 0x001fc40007ffe0ff */
[----:B------:R-:W-:Y:S01]  /*0260*/  IADD3 R7, PT, PT, R14, 0x200000, RZ ;  /* 0x002000000e077810 */ /* 0x000fe20007ffe0ff */
[----:B------:R-:W-:Y:S01]  /*0270*/  IMAD.HI.U32 R0, R4, -0x55555555, RZ ;  /* 0xaaaaaaab04007827 */ /* 0x000fe200078e00ff */
[----:B------:R0:W4:Y:S03]  /*0280*/  LDG.E.CONSTANT R15, desc[UR4][R10.64] ;  /* 0x000000040a0f7981 */ /* 0x000126000c1e9900 */
[----:B------:R-:W-:Y:S01]  /*0290*/  IMAD.WIDE.U32 R4, R5, 0x4, R8 ;  /* 0x0000000405047825 */ /* 0x000fe200078e0008 */
[----:B------:R-:W5:Y:S03]  /*02a0*/  LDG.E.CONSTANT R21, desc[UR4][R2.64+0x200000] ;  /* 0x2000000402157981 */ /* 0x000f66000c1e9900 */
[----:B------:R-:W-:Y:S01]  /*02b0*/  IMAD.HI.U32 R13, R13, -0x55555555, RZ ;  /* 0xaaaaaaab0d0d7827 */ /* 0x000fe200078e00ff */
[----:B------:R-:W5:Y:S03]  /*02c0*/  LDG.E.CONSTANT R25, desc[UR4][R2.64+0x600000] ;  /* 0x6000000402197981 */ /* 0x000f66000c1e9900 */
[----:B------:R-:W-:Y:S01]  /*02d0*/  IMAD.HI.U32 R6, R6, -0x55555555, RZ ;  /* 0xaaaaaaab06067827 */ /* 0x000fe200078e00ff */
[----:B------:R-:W-:-:S02]  /*02e0*/  SHF.R.U32.HI R27, RZ, 0x8, R0 ;  /* 0x00000008ff1b7819 */ /* 0x000fc40000011600 */
[----:B------:R1:W5:Y:S01]  /*02f0*/  LDG.E.CONSTANT R0, desc[UR4][R4.64] ;  /* 0x0000000404007981 */ /* 0x000362000c1e9900 */
[----:B------:R-:W-:Y:S01]  /*0300*/  IMAD.HI.U32 R24, R7, -0x55555555, RZ ;  /* 0xaaaaaaab07187827 */ /* 0x000fe200078e00ff */
[----:B0-----:R-:W-:Y:S02]  /*0310*/  SHF.R.U32.HI R11, RZ, 0x8, R13 ;  /* 0x00000008ff0b7819 */ /* 0x001fe4000001160d */
[----:B------:R-:W-:Y:S01]  /*0320*/  SHF.R.U32.HI R7, RZ, 0x8, R6 ;  /* 0x00000008ff077819 */ /* 0x000fe20000011606 */
[----:B------:R-:W-:Y:S01]  /*0330*/  IMAD.WIDE.U32 R26, R27, 0x4, R8 ;  /* 0x000000041b1a7825 */ /* 0x000fe200078e0008 */
[----:B-1----:R-:W-:Y:S02]  /*0340*/  SHF.R.U32.HI R5, RZ, 0x8, R24 ;  /* 0x00000008ff057819 */ /* 0x002fe40000011618 */
[----:B------:R-:W-:Y:S01]  /*0350*/  IADD3 R4, P0, PT, R2, 0x1000000, RZ ;  /* 0x0100000002047810 */ /* 0x000fe20007f1e0ff */
[--C-:B------:R-:W-:Y:S01]  /*0360*/  IMAD.WIDE.U32 R10, R11, 0x4, R8.reuse ;  /* 0x000000040b0a7825 */ /* 0x100fe200078e0008 */
[----:B------:R-:W5:Y:S03]  /*0370*/  LDG.E.CONSTANT R13, desc[UR4][R26.64] ;  /* 0x000000041a0d7981 */ /* 0x000f66000c1e9900 */
[----:B------:R-:W-:-:S02]  /*0380*/  IMAD.WIDE.U32 R6, R7, 0x4, R8 ;  /* 0x0000000407067825 */ /* 0x000fc400078e0008 */
[----:B------:R-:W5:Y:S02]  /*0390*/  LDG.E.CONSTANT R10, desc[UR4][R10.64] ;  /* 0x000000040a0a7981 */ /* 0x000f64000c1e9900 */
[----:B------:R-:W-:Y:S01]  /*03a0*/  IMAD.WIDE.U32 R8, R5, 0x4, R8 ;  /* 0x0000000405087825 */ /* 0x000fe200078e0008 */
[----:B------:R-:W-:Y:S01]  /*03b0*/  IADD3.X R5, PT, PT, RZ, R3, RZ, P0, !PT ;  /* 0x00000003ff057210 */ /* 0x000fe200007fe4ff */
[----:B------:R-:W5:Y:S04]  /*03c0*/  LDG.E.CONSTANT R6, desc[UR4][R6.64] ;  /* 0x0000000406067981 */ /* 0x000f68000c1e9900 */
[----:B------:R0:W5:Y:S04]  /*03d0*/  LDG.E.CONSTANT R27, desc[UR4][R2.64+0x700000] ;  /* 0x70000004021b7981 */ /* 0x000168000c1e9900 */
[----:B------:R-:W5:Y:S04]  /*03e0*/  LDG.E.CONSTANT R8, desc[UR4][R8.64] ;  /* 0x0000000408087981 */ /* 0x000f68000c1e9900 */
[----:B------:R-:W5:Y:S01]  /*03f0*/  LDG.E.CONSTANT R5, desc[UR4][R4.64+-0x800000] ;  /* 0x8000000404057981 */ /* 0x000f62000c1e9900 */
[----:B--2---:R-:W-:-:S04]  /*0400*/  FADD R17, R22, -R17 ;  /* 0x8000001116117221 */ /* 0x004fc80000000000 */
[----:B------:R-:W-:Y:S01]  /*0410*/  FMUL R17, R17, 1.4426950216293334961 ;  /* 0x3fb8aa3b11117820 */ /* 0x000fe20000400000 */
[----:B---3--:R-:W-:-:S04]  /*0420*/  FADD R12, R23, -R12 ;  /* 0x8000000c170c7221 */ /* 0x008fc80000000000 */
[----:B------:R-:W-:Y:S01]  /*0430*/  FMUL R12, R12, 1.4426950216293334961 ;  /* 0x3fb8aa3b0c0c7820 */ /* 0x000fe20000400000 */
[----:B------:R-:W-:-:S04]  /*0440*/  FSETP.GEU.AND P1, PT, R17, -126, PT ;  /* 0xc2fc00001100780b */ /* 0x000fc80003f2e000 */
[----:B------:R-:W-:-:S09]  /*0450*/  FSETP.GEU.AND P6, PT, R12, -126, PT ;  /* 0xc2fc00000c00780b */ /* 0x000fd20003fce000 */
[----:B------:R-:W-:-:S04]  /*0460*/  @!P1 FMUL R17, R17, 0.5 ;  /* 0x3f00000011119820 */ /* 0x000fc80000400000 */
[----:B------:R-:W-:Y:S01]  /*0470*/  @!P6 FMUL R12, R12, 0.5 ;  /* 0x3f0000000c0ce820 */ /* 0x000fe20000400000 */
[----:B0-----:R-:W0:Y:S01]  /*0480*/  MUFU.EX2 R2, R17 ;  /* 0x0000001100027308 */ /* 0x001e220000000800 */
[----:B----4-:R-:W-:Y:S01]  /*0490*/  FADD R15, R20, -R15 ;  /* 0x8000000f140f7221 */ /* 0x010fe20000000000 */
[----:B-----5:R-:W-:Y:S01]  /*04a0*/  FADD R16, R21, -R16 ;  /* 0x8000001015107221 */ /* 0x020fe20000000000 */
[----:B------:R-:W-:-:S05]  /*04b0*/  FADD R19, R19, -R0 ;  /* 0x8000000013137221 */ /* 0x000fca0000000000 */
[----:B------:R-:W1:Y:S01]  /*04c0*/  MUFU.EX2 R0, R12 ;  /* 0x0000000c00007308 */ /* 0x000e620000000800 */
[----:B------:R-:W-:Y:S01]  /*04d0*/  FMUL R19, R19, 1.4426950216293334961 ;  /* 0x3fb8aa3b13137820 */ /* 0x000fe20000400000 */
[----:B------:R-:W-:Y:S01]  /*04e0*/  FMUL R15, R15, 1.4426950216293334961 ;  /* 0x3fb8aa3b0f0f7820 */ /* 0x000fe20000400000 */
[----:B------:R-:W-:-:S03]  /*04f0*/  FMUL R16, R16, 1.4426950216293334961 ;  /* 0x3fb8aa3b10107820 */ /* 0x000fc60000400000 */
[----:B------:R-:W-:Y:S01]  /*0500*/  FSETP.GEU.AND P3, PT, R19, -126, PT ;  /* 0xc2fc00001300780b */ /* 0x000fe20003f6e000 */
[----:B------:R-:W-:Y:S01]  /*0510*/  FADD R13, R18, -R13 ;  /* 0x8000000d120d7221 */ /* 0x000fe20000000000 */
[----:B------:R-:W-:-:S03]  /*0520*/  FADD R10, R25, -R10 ;  /* 0x8000000a190a7221 */ /* 0x000fc60000000000 */
[----:B------:R-:W-:Y:S01]  /*0530*/  FMUL R13, R13, 1.4426950216293334961 ;  /* 0x3fb8aa3b0d0d7820 */ /* 0x000fe20000400000 */
[----:B------:R-:W-:Y:S01]  /*0540*/  FMUL R10, R10, 1.4426950216293334961 ;  /* 0x3fb8aa3b0a0a7820 */ /* 0x000fe20000400000 */
[----:B------:R-:W-:Y:S01]  /*0550*/  FADD R6, R27, -R6 ;  /* 0x800000061b067221 */ /* 0x000fe20000000000 */
[----:B------:R-:W-:-:S03]  /*0560*/  FSETP.GEU.AND P4, PT, R15, -126, PT ;  /* 0xc2fc00000f00780b */ /* 0x000fc60003f8e000 */
[----:B------:R-:W-:Y:S01]  /*0570*/  FMUL R6, R6, 1.4426950216293334961 ;  /* 0x3fb8aa3b06067820 */ /* 0x000fe20000400000 */
[----:B------:R-:W-:Y:S01]  /*0580*/  FADD R8, R5, -R8 ;  /* 0x8000000805087221 */ /* 0x000fe20000000000 */
[----:B------:R-:W-:Y:S01]  /*0590*/  FSETP.GEU.AND P0, PT, R13, -126, PT ;  /* 0xc2fc00000d00780b */ /* 0x000fe20003f0e000 */
[----:B0-----:R-:W-:Y:S01]  /*05a0*/  @!P1 FMUL R2, R2, R2 ;  /* 0x0000000202029220 */ /* 0x001fe20000400000 */
[----:B------:R-:W-:Y:S01]  /*05b0*/  FSETP.GEU.AND P5, PT, R16, -126, PT ;  /* 0xc2fc00001000780b */ /* 0x000fe20003fae000 */
[----:B------:R-:W-:Y:S01]  /*05c0*/  FMUL R8, R8, 1.4426950216293334961 ;  /* 0x3fb8aa3b08087820 */ /* 0x000fe20000400000 */
[----:B------:R-:W-:Y:S01]  /*05d0*/  FSETP.GEU.AND P2, PT, R10, -126, PT ;  /* 0xc2fc00000a00780b */ /* 0x000fe20003f4e000 */
[----:B-1----:R-:W-:Y:S01]  /*05e0*/  @!P6 FMUL R0, R0, R0 ;  /* 0x000000000000e220 */ /* 0x002fe20000400000 */
[----:B------:R-:W-:Y:S01]  /*05f0*/  FSETP.GEU.AND P1, PT, R6, -126, PT ;  /* 0xc2fc00000600780b */ /* 0x000fe20003f2e000 */
[----:B------:R-:W0:Y:S01]  /*0600*/  LDC.64 R4, c[0x0][0x380] ;  /* 0x0000e000ff047b82 */ /* 0x000e220000000a00 */
[----:B------:R-:W-:Y:S01]  /*0610*/  FSETP.GEU.AND P6, PT, R8, -126, PT ;  /* 0xc2fc00000800780b */ /* 0x000fe20003fce000 */
[----:B------:R-:W-:Y:S01]  /*0620*/  @!P3 FMUL R19, R19, 0.5 ;  /* 0x3f0000001313b820 */ /* 0x000fe20000400000 */
[----:B------:R-:W-:-:S03]  /*0630*/  @!P4 FMUL R15, R15, 0.5 ;  /* 0x3f0000000f0fc820 */ /* 0x000fc60000400000 */
[----:B------:R-:W-:Y:S02]  /*0640*/  @!P0 FMUL R13, R13, 0.5 ;  /* 0x3f0000000d0d8820 */ /* 0x000fe40000400000 */
[----:B------:R-:W-:Y:S01]  /*0650*/  @!P5 FMUL R16, R16, 0.5 ;  /* 0x3f0000001010d820 */ /* 0x000fe20000400000 */
[----:B------:R-:W1:Y:S01]  /*0660*/  MUFU.EX2 R19, R19 ;  /* 0x0000001300137308 */ /* 0x000e620000000800 */
[----:B------:R-:W-:Y:S02]  /*0670*/  @!P2 FMUL R10, R10, 0.5 ;  /* 0x3f0000000a0aa820 */ /* 0x000fe40000400000 */
[----:B------:R-:W-:Y:S02]  /*0680*/  @!P1 FMUL R6, R6, 0.5 ;  /* 0x3f00000006069820 */ /* 0x000fe40000400000 */
[----:B------:R-:W-:-:S03]  /*0690*/  @!P6 FMUL R8, R8, 0.5 ;  /* 0x3f0000000808e820 */ /* 0x000fc60000400000 */
[----:B------:R-:W2:Y:S08]  /*06a0*/  MUFU.EX2 R3, R16 ;  /* 0x0000001000037308 */ /* 0x000eb00000000800 */
[----:B------:R-:W3:Y:S08]  /*06b0*/  MUFU.EX2 R15, R15 ;  /* 0x0000000f000f7308 */ /* 0x000ef00000000800 */
[----:B------:R-:W4:Y:S08]  /*06c0*/  MUFU.EX2 R13, R13 ;  /* 0x0000000d000d7308 */ /* 0x000f300000000800 */
[----:B------:R-:W5:Y:S08]  /*06d0*/  MUFU.EX2 R9, R10 ;  /* 0x0000000a00097308 */ /* 0x000f700000000800 */
[----:B------:R3:W5:Y:S08]  /*06e0*/  MUFU.EX2 R11, R6 ;  /* 0x00000006000b7308 */ /* 0x0007700000000800 */
[----:B------:R-:W5:Y:S01]  /*06f0*/  MUFU.EX2 R17, R8 ;  /* 0x0000000800117308 */ /* 0x000f620000000800 */
[----:B0-----:R-:W-:-:S04]  /*0700*/  IMAD.WIDE.U32 R4, R14, 0x4, R4 ;  /* 0x000000040e047825 */ /* 0x001fc800078e0004 */
[----:B-1----:R-:W-:Y:S01]  /*0710*/  @!P3 FMUL R19, R19, R19 ;  /* 0x000000131313b220 */ /* 0x002fe20000400000 */
[----:B--2---:R-:W-:Y:S01]  /*0720*/  @!P5 FMUL R3, R3, R3 ;  /* 0x000000030303d220 */ /* 0x004fe20000400000 */
[----:B---3--:R-:W-:Y:S01]  /*0730*/  IADD3 R6, P3, PT, R4, 0x1000000, RZ ;  /* 0x0100000004067810 */ /* 0x008fe20007f7e0ff */
[----:B------:R-:W-:Y:S01]  /*0740*/  @!P4 FMUL R15, R15, R15 ;  /* 0x0000000f0f0fc220 */ /* 0x000fe20000400000 */
[----:B----4-:R-:W-:Y:S01]  /*0750*/  @!P0 FMUL R13, R13, R13 ;  /* 0x0000000d0d0d8220 */ /* 0x010fe20000400000 */
[----:B-----5:R-:W-:Y:S01]  /*0760*/  @!P2 FMUL R9, R9, R9 ;  /* 0x000000090909a220 */ /* 0x020fe20000400000 */
[----:B------:R-:W-:Y:S01]  /*0770*/  @!P1 FMUL R11, R11, R11 ;  /* 0x0000000b0b0b9220 */ /* 0x000fe20000400000 */
[----:B------:R-:W-:Y:S01]  /*0780*/  IADD3.X R7, PT, PT, RZ, R5, RZ, P3, !PT ;  /* 0x00000005ff077210 */ /* 0x000fe20001ffe4ff */
[----:B------:R-:W-:Y:S01]  /*0790*/  STG.E desc[UR4][R4.64], R2 ;  /* 0x0000000204007986 */ /* 0x000fe2000c101904 */
[----:B------:R-:W-:-:S03]  /*07a0*/  @!P6 FMUL R17, R17, R17 ;  /* 0x000000111111e220 */ /* 0x000fc60000400000 */
        /* <DEDUP_REMOVED lines=9> */
.L_x_58:
        /* <DEDUP_REMOVED lines=12> */
.L_x_155:


//--------------------- .text.fused_reshape_add_reshape_transpose_reshape_kernel0 --------------------------
	.section	.text.fused_reshape_add_reshape_transpose_reshape_kernel0,"ax",@progbits
	.align	128
        .global         fused_reshape_add_reshape_transpose_reshape_kernel0
        .type           fused_reshape_add_reshape_transpose_reshape_kernel0,@function
        .size           fused_reshape_add_reshape_transpose_reshape_kernel0,(.L_x_156 - fused_reshape_add_reshape_transpose_reshape_kernel0)
        .other          fused_reshape_add_reshape_transpose_reshape_kernel0,@"STO_CUDA_ENTRY STV_DEFAULT"
fused_reshape_add_reshape_transpose_reshape_kernel0:
.text.fused_reshape_add_reshape_transpose_reshape_kernel0:
        /* <DEDUP_REMOVED lines=58> */
.L_x_59:
        /* <DEDUP_REMOVED lines=14> */
.L_x_156:


//--------------------- .text.fused_add_sqrt_divide_multiply_add_kernel0 --------------------------
	.section	.text.fused_add_sqrt_divide_multiply_add_kernel0,"ax",@progbits
	.align	128
        .global         fused_add_sqrt_divide_multiply_add_kernel0
        .type           fused_add_sqrt_divide_multiply_add_kernel0,@function
        .size           fused_add_sqrt_divide_multiply_add_kernel0,(.L_x_132 - fused_add_sqrt_divide_multiply_add_kernel0)
        .other          fused_add_sqrt_divide_multiply_add_kernel0,@"STO_CUDA_ENTRY STV_DEFAULT"
fused_add_sqrt_divide_multiply_add_kernel0:
.text.fused_add_sqrt_divide_multiply_add_kernel0:
[----:B------:R-:W-:Y:S01]  /*0000*/  LDC R1, c[0x0][0x37c] ;  /* 0x0000df00ff017b82 */ /* 0x000fe20000000800 */
[----:B------:R-:W0:Y:S07]  /*0010*/  S2R R11, SR_CTAID.X ;  /* 0x00000000000b7919 */ /* 0x000e2e0000002500 */
[----:B------:R-:W1:Y:S01]  /*0020*/  LDC.64 R6, c[0x0][0x398] ;  /* 0x0000e600ff067b82 */ /* 0x000e620000000a00 */
[----:B------:R-:W2:Y:S01]  /*0030*/  LDCU.64 UR4, c[0x0][0x358] ;  /* 0x00006b00ff0477ac */ /* 0x000ea20008000a00 */
[----:B------:R-:W-:Y:S01]  /*0040*/  BSSY.RECONVERGENT B0, `(.L_x_60) ;  /* 0x0000033000007945 */ /* 0x000fe20003800200 */
[----:B------:R-:W1:Y:S05]  /*0050*/  S2R R3, SR_TID.X ;  /* 0x0000000000037919 */ /* 0x000e6a0000002100 */
[----:B------:R-:W3:Y:S08]  /*0060*/  LDC.64 R4, c[0x0][0x3a0] ;  /* 0x0000e800ff047b82 */ /* 0x000ef00000000a00 */
[----:B------:R-:W4:Y:S01]  /*0070*/  LDC.64 R8, c[0x0][0x388] ;  /* 0x0000e200ff087b82 */ /* 0x000f220000000a00 */
[----:B0-----:R-:W-:-:S02]  /*0080*/  IMAD.SHL.U32 R10, R11, 0x400, RZ ;  /* 0x000004000b0a7824 */ /* 0x001fc400078e00ff */
[----:B-1----:R-:W-:-:S03]  /*0090*/  IMAD.WIDE.U32 R6, R3, 0x4, R6 ;  /* 0x0000000403067825 */ /* 0x002fc600078e0006 */
[----:B------:R-:W-:Y:S01]  /*00a0*/  LOP3.LUT R10, R10, R3, RZ, 0xfc, !PT ;  /* 0x000000030a0a7212 */ /* 0x000fe200078efcff */
[----:B---3--:R-:W-:-:S03]  /*00b0*/  IMAD.WIDE.U32 R4, R3, 0x4, R4 ;  /* 0x0000000403047825 */ /* 0x008fc600078e0004 */
[----:B------:R-:W-:Y:S01]  /*00c0*/  ISETP.GT.U32.AND P0, PT, R10, 0x5ffff, PT ;  /* 0x0005ffff0a00780c */ /* 0x000fe20003f04070 */
[----:B----4-:R-:W-:-:S03]  /*00d0*/  IMAD.WIDE.U32 R8, R11, 0x4, R8 ;  /* 0x000000040b087825 */ /* 0x010fc600078e0008 */
[----:B------:R-:W-:-:S13]  /*00e0*/  ISETP.GT.U32.OR P0, PT, R11, 0x17f, P0 ;  /* 0x0000017f0b00780c */ /* 0x000fda0000704470 */
[----:B--2---:R-:W-:Y:S05]  /*00f0*/  @P0 BRA `(.L_x_61) ;  /* 0x00000000009c0947 */ /* 0x004fea0003800000 */
[----:B------:R-:W0:Y:S01]  /*0100*/  LDC.64 R2, c[0x0][0x390] ;  /* 0x0000e400ff027b82 */ /* 0x000e220000000a00 */
[----:B------:R-:W2:Y:S01]  /*0110*/  LDG.E.CONSTANT R12, desc[UR4][R8.64] ;  /* 0x00000004080c7981 */ /* 0x000ea2000c1e9900 */
[----:B0-----:R-:W-:-:S05]  /*0120*/  IMAD.WIDE.U32 R2, R10, 0x4, R2 ;  /* 0x000000040a027825 */ /* 0x001fca00078e0002 */
[----:B------:R0:W5:Y:S01]  /*0130*/  LDG.E.CONSTANT R0, desc[UR4][R2.64] ;  /* 0x0000000402007981 */ /* 0x000162000c1e9900 */
[----:B--2---:R-:W-:-:S04]  /*0140*/  FADD R12, R12, 9.9999999600419720025e-13 ;  /* 0x2b8cbccc0c0c7421 */ /* 0x004fc80000000000 */
[----:B------:R-:W-:Y:S01]  /*0150*/  VIADD R14, R12, 0xf3000000 ;  /* 0xf30000000c0e7836 */ /* 0x000fe20000000000 */
[----:B------:R0:W1:Y:S04]  /*0160*/  MUFU.RSQ R13, R12 ;  /* 0x0000000c000d7308 */ /* 0x0000680000001400 */
[----:B------:R-:W-:-:S13]  /*0170*/  ISETP.GT.U32.AND P0, PT, R14, 0x727fffff, PT ;  /* 0x727fffff0e00780c */ /* 0x000fda0003f04070 */
[----:B01----:R-:W-:Y:S05]  /*0180*/  @!P0 BRA `(.L_x_62) ;  /* 0x00000000001c8947 */ /* 0x003fea0003800000 */
[----:B------:R-:W-:Y:S01]  /*0190*/  BSSY.RECONVERGENT B1, `(.L_x_63) ;  /* 0x0000004000017945 */ /* 0x000fe20003800200 */
[----:B------:R-:W-:Y:S02]  /*01a0*/  MOV R2, R12 ;  /* 0x0000000c00027202 */ /* 0x000fe40000000f00 */
[----:B------:R-:W-:-:S07]  /*01b0*/  MOV R16, 0x1d0 ;  /* 0x000001d000107802 */ /* 0x000fce0000000f00 */
[----:B-----5:R-:W-:Y:S05]  /*01c0*/  CALL.REL.NOINC `($__internal_1_$__cuda_sm20_sqrt_rn_f32_slowpath) ;  /* 0x0000000400147944 */ /* 0x020fea0003c00000 */
[----:B------:R-:W-:Y:S05]  /*01d0*/  BSYNC.RECONVERGENT B1 ;  /* 0x0000000000017941 */ /* 0x000fea0003800200 */
.L_x_63:
[----:B------:R-:W-:Y:S01]  /*01e0*/  IMAD.MOV.U32 R3, RZ, RZ, R12 ;  /* 0x000000ffff037224 */ /* 0x000fe200078e000c */
[----:B------:R-:W-:Y:S06]  /*01f0*/  BRA `(.L_x_64) ;  /* 0x0000000000107947 */ /* 0x000fec0003800000 */
.L_x_62:
[----:B------:R-:W-:Y:S01]  /*0200*/  FMUL.FTZ R3, R12, R13 ;  /* 0x0000000d0c037220 */ /* 0x000fe20000410000 */
[----:B------:R-:W-:-:S03]  /*0210*/  FMUL.FTZ R13, R13, 0.5 ;  /* 0x3f0000000d0d7820 */ /* 0x000fc60000410000 */
[----:B------:R-:W-:-:S04]  /*0220*/  FFMA R12, -R3, R3, R12 ;  /* 0x00000003030c7223 */ /* 0x000fc8000000010c */
[----:B------:R-:W-:-:S07]  /*0230*/  FFMA R3, R12, R13, R3 ;  /* 0x0000000d0c037223 */ /* 0x000fce0000000003 */
.L_x_64:
[----:B------:R-:W0:Y:S01]  /*0240*/  MUFU.RCP R2, R3 ;  /* 0x0000000300027308 */ /* 0x000e220000001000 */
[----:B------:R-:W-:Y:S07]  /*0250*/  BSSY.RECONVERGENT B1, `(.L_x_65) ;  /* 0x000000b000017945 */ /* 0x000fee0003800200 */
[----:B-----5:R-:W1:Y:S01]  /*0260*/  FCHK P0, R0, R3 ;  /* 0x0000000300007302 */ /* 0x020e620000000000 */
[----:B0-----:R-:W-:-:S04]  /*0270*/  FFMA R13, R2, -R3, 1 ;  /* 0x3f800000020d7423 */ /* 0x001fc80000000803 */
[----:B------:R-:W-:-:S04]  /*0280*/  FFMA R13, R2, R13, R2 ;  /* 0x0000000d020d7223 */ /* 0x000fc80000000002 */
[----:B------:R-:W-:-:S04]  /*0290*/  FFMA R2, R0, R13, RZ ;  /* 0x0000000d00027223 */ /* 0x000fc800000000ff */
[----:B------:R-:W-:-:S04]  /*02a0*/  FFMA R12, R2, -R3, R0 ;  /* 0x80000003020c7223 */ /* 0x000fc80000000000 */
[----:B------:R-:W-:Y:S01]  /*02b0*/  FFMA R12, R13, R12, R2 ;  /* 0x0000000c0d0c7223 */ /* 0x000fe20000000002 */
[----:B-1----:R-:W-:Y:S06]  /*02c0*/  @!P0 BRA `(.L_x_66) ;  /* 0x00000000000c8947 */ /* 0x002fec0003800000 */
[----:B------:R-:W-:-:S07]  /*02d0*/  MOV R2, 0x2f0 ;  /* 0x000002f000027802 */ /* 0x000fce0000000f00 */
[----:B------:R-:W-:Y:S05]  /*02e0*/  CALL.REL.NOINC `($__internal_2_$__cuda_sm3x_div_rn_noftz_f32_slowpath) ;  /* 0x0000000400287944 */ /* 0x000fea0003c00000 */
[----:B------:R-:W-:-:S07]  /*02f0*/  IMAD.MOV.U32 R12, RZ, RZ, R0 ;  /* 0x000000ffff0c7224 */ /* 0x000fce00078e0000 */
.L_x_66:
[----:B------:R-:W-:Y:S05]  /*0300*/  BSYNC.RECONVERGENT B1 ;  /* 0x0000000000017941 */ /* 0x000fea0003800200 */
.L_x_65:
[----:B------:R-:W2:Y:S01]  /*0310*/  LDG.E.CONSTANT R13, desc[UR4][R6.64] ;  /* 0x00000004060d7981 */ /* 0x000ea2000c1e9900 */
[----:B------:R-:W0:Y:S03]  /*0320*/  LDC.64 R2, c[0x0][0x380] ;  /* 0x0000e000ff027b82 */ /* 0x000e260000000a00 */
[----:B------:R-:W2:Y:S01]  /*0330*/  LDG.E.CONSTANT R0, desc[UR4][R4.64] ;  /* 0x0000000404007981 */ /* 0x000ea2000c1e9900 */
[----:B0-----:R-:W-:-:S04]  /*0340*/  IMAD.WIDE.U32 R2, R10, 0x4, R2 ;  /* 0x000000040a027825 */ /* 0x001fc800078e0002 */
[----:B--2---:R-:W-:-:S05]  /*0350*/  FFMA R13, R13, R12, R0 ;  /* 0x0000000c0d0d7223 */ /* 0x004fca0000000000 */
[----:B------:R0:W-:Y:S02]  /*0360*/  STG.E desc[UR4][R2.64], R13 ;  /* 0x0000000d02007986 */ /* 0x0001e4000c101904 */
.L_x_61:
[----:B------:R-:W-:Y:S05]  /*0370*/  BSYNC.RECONVERGENT B0 ;  /* 0x0000000000007941 */ /* 0x000fea0003800200 */
.L_x_60:
[----:B------:R-:W-:-:S04]  /*0380*/  ISETP.GT.U32.AND P0, PT, R10, 0x1ffff, PT ;  /* 0x0001ffff0a00780c */ /* 0x000fc80003f04070 */
[----:B------:R-:W-:-:S13]  /*0390*/  ISETP.GT.U32.OR P0, PT, R11, 0x7f, P0 ;  /* 0x0000007f0b00780c */ /* 0x000fda0000704470 */
[----:B------:R-:W-:Y:S05]  /*03a0*/  @P0 EXIT ;  /* 0x000000000000094d */ /* 0x000fea0003800000 */
[----:B------:R-:W2:Y:S01]  /*03b0*/  LDG.E.CONSTANT R8, desc[UR4][R8.64+0x400] ;  /* 0x0004000408087981 */ /* 0x000ea2000c1e9900 */
[----:B0-----:R-:W0:Y:S02]  /*03c0*/  LDC.64 R2, c[0x0][0x390] ;  /* 0x0000e400ff027b82 */ /* 0x001e240000000a00 */
[----:B0-----:R-:W-:-:S05]  /*03d0*/  IMAD.WIDE.U32 R2, R10, 0x4, R2 ;  /* 0x000000040a027825 */ /* 0x001fca00078e0002 */
[----:B------:R2:W5:Y:S02]  /*03e0*/  LDG.E.CONSTANT R0, desc[UR4][R2.64+0x100000] ;  /* 0x1000000402007981 */ /* 0x000564000c1e9900 */
[----:B--2---:R-:W-:-:S05]  /*03f0*/  FADD R2, R8, 9.9999999600419720025e-13 ;  /* 0x2b8cbccc08027421 */ /* 0x004fca0000000000 */
[----:B------:R-:W-:Y:S01]  /*0400*/  IADD3 R12, PT, PT, R2, -0xd000000, RZ ;  /* 0xf3000000020c7810 */ /* 0x000fe20007ffe0ff */
[----:B------:R0:W1:Y:S03]  /*0410*/  MUFU.RSQ R11, R2 ;  /* 0x00000002000b7308 */ /* 0x0000660000001400 */
[----:B------:R-:W-:-:S13]  /*0420*/  ISETP.GT.U32.AND P0, PT, R12, 0x727fffff, PT ;  /* 0x727fffff0c00780c */ /* 0x000fda0003f04070 */
[----:B0-----:R-:W-:Y:S05]  /*0430*/  @!P0 BRA `(.L_x_67) ;  /* 0x0000000000188947 */ /* 0x001fea0003800000 */
[----:B------:R-:W-:Y:S01]  /*0440*/  BSSY.RECONVERGENT B0, `(.L_x_68) ;  /* 0x0000003000007945 */ /* 0x000fe20003800200 */
[----:B------:R-:W-:-:S07]  /*0450*/  MOV R16, 0x470 ;  /* 0x0000047000107802 */ /* 0x000fce0000000f00 */
[----:B-1---5:R-:W-:Y:S05]  /*0460*/  CALL.REL.NOINC `($__internal_1_$__cuda_sm20_sqrt_rn_f32_slowpath) ;  /* 0x00000000006c7944 */ /* 0x022fea0003c00000 */
[----:B------:R-:W-:Y:S05]  /*0470*/  BSYNC.RECONVERGENT B0 ;  /* 0x0000000000007941 */ /* 0x000fea0003800200 */
.L_x_68:
[----:B------:R-:W-:Y:S01]  /*0480*/  IMAD.MOV.U32 R3, RZ, RZ, R12 ;  /* 0x000000ffff037224 */ /* 0x000fe200078e000c */
[----:B------:R-:W-:Y:S06]  /*0490*/  BRA `(.L_x_69) ;  /* 0x0000000000107947 */ /* 0x000fec0003800000 */
.L_x_67:
[----:B-1----:R-:W-:Y:S01]  /*04a0*/  FMUL.FTZ R3, R2, R11 ;  /* 0x0000000b02037220 */ /* 0x002fe20000410000 */
[----:B------:R-:W-:-:S03]  /*04b0*/  FMUL.FTZ R11, R11, 0.5 ;  /* 0x3f0000000b0b7820 */ /* 0x000fc60000410000 */
[----:B------:R-:W-:-:S04]  /*04c0*/  FFMA R2, -R3, R3, R2 ;  /* 0x0000000303027223 */ /* 0x000fc80000000102 */
[----:B------:R-:W-:-:S07]  /*04d0*/  FFMA R3, R2, R11, R3 ;  /* 0x0000000b02037223 */ /* 0x000fce0000000003 */
.L_x_69:
        /* <DEDUP_REMOVED lines=12> */
.L_x_71:
[----:B------:R-:W-:Y:S05]  /*05a0*/  BSYNC.RECONVERGENT B0 ;  /* 0x0000000000007941 */ /* 0x000fea0003800200 */
.L_x_70:
[----:B------:R-:W2:Y:S01]  /*05b0*/  LDG.E.CONSTANT R9, desc[UR4][R6.64] ;  /* 0x0000000406097981 */ /* 0x000ea2000c1e9900 */
[----:B------:R-:W0:Y:S03]  /*05c0*/  LDC.64 R2, c[0x0][0x380] ;  /* 0x0000e000ff027b82 */ /* 0x000e260000000a00 */
[----:B------:R-:W2:Y:S01]  /*05d0*/  LDG.E.CONSTANT R4, desc[UR4][R4.64] ;  /* 0x0000000404047981 */ /* 0x000ea2000c1e9900 */
[----:B0-----:R-:W-:-:S04]  /*05e0*/  IMAD.WIDE.U32 R2, R10, 0x4, R2 ;  /* 0x000000040a027825 */ /* 0x001fc800078e0002 */
[----:B--2---:R-:W-:-:S05]  /*05f0*/  FFMA R9, R9, R8, R4 ;  /* 0x0000000809097223 */ /* 0x004fca0000000004 */
[----:B------:R-:W-:Y:S01]  /*0600*/  STG.E desc[UR4][R2.64+0x100000], R9 ;  /* 0x1000000902007986 */ /* 0x000fe2000c101904 */
[----:B------:R-:W-:Y:S05]  /*0610*/  EXIT ;  /* 0x000000000000794d */ /* 0x000fea0003800000 */
        .weak           $__internal_1_$__cuda_sm20_sqrt_rn_f32_slowpath
        .type           $__internal_1_$__cuda_sm20_sqrt_rn_f32_slowpath,@function
        .size           $__internal_1_$__cuda_sm20_sqrt_rn_f32_slowpath,($__internal_2_$__cuda_sm3x_div_rn_noftz_f32_slowpath - $__internal_1_$__cuda_sm20_sqrt_rn_f32_slowpath)
$__internal_1_$__cuda_sm20_sqrt_rn_f32_slowpath:
[----:B------:R-:W-:-:S13]  /*0620*/  LOP3.LUT P0, RZ, R2, 0x7fffffff, RZ, 0xc0, !PT ;  /* 0x7fffffff02ff7812 */ /* 0x000fda000780c0ff */
[----:B------:R-:W-:Y:S01]  /*0630*/  @!P0 MOV R3, R2 ;  /* 0x0000000200038202 */ /* 0x000fe20000000f00 */
[----:B------:R-:W-:Y:S06]  /*0640*/  @!P0 BRA `(.L_x_72) ;  /* 0x0000000000408947 */ /* 0x000fec0003800000 */
[----:B------:R-:W-:-:S13]  /*0650*/  FSETP.GEU.FTZ.AND P0, PT, R2, RZ, PT ;  /* 0x000000ff0200720b */ /* 0x000fda0003f1e000 */
[----:B------:R-:W-:Y:S01]  /*0660*/  @!P0 IMAD.MOV.U32 R3, RZ, RZ, 0x7fffffff ;  /* 0x7fffffffff038424 */ /* 0x000fe200078e00ff */
[----:B------:R-:W-:Y:S06]  /*0670*/  @!P0 BRA `(.L_x_72) ;  /* 0x0000000000348947 */ /* 0x000fec0003800000 */
[----:B------:R-:W-:-:S13]  /*0680*/  FSETP.GTU.FTZ.AND P0, PT, |R2|, +INF , PT ;  /* 0x7f8000000200780b */ /* 0x000fda0003f1c200 */
[----:B------:R-:W-:Y:S01]  /*0690*/  @P0 FADD.FTZ R3, R2, 1 ;  /* 0x3f80000002030421 */ /* 0x000fe20000010000 */
[----:B------:R-:W-:Y:S06]  /*06a0*/  @P0 BRA `(.L_x_72) ;  /* 0x0000000000280947 */ /* 0x000fec0003800000 */
[----:B------:R-:W-:-:S13]  /*06b0*/  FSETP.NEU.FTZ.AND P0, PT, |R2|, +INF , PT ;  /* 0x7f8000000200780b */ /* 0x000fda0003f1d200 */
[----:B------:R-:W-:-:S04]  /*06c0*/  @P0 FFMA R12, R2, 1.84467440737095516160e+19, RZ ;  /* 0x5f800000020c0823 */ /* 0x000fc800000000ff */
[----:B------:R-:W0:Y:S02]  /*06d0*/  @P0 MUFU.RSQ R3, R12 ;  /* 0x0000000c00030308 */ /* 0x000e240000001400 */
[----:B0-----:R-:W-:Y:S01]  /*06e0*/  @P0 FMUL.FTZ R13, R12, R3 ;  /* 0x000000030c0d0220 */ /* 0x001fe20000410000 */
[----:B------:R-:W-:Y:S01]  /*06f0*/  @P0 FMUL.FTZ R15, R3, 0.5 ;  /* 0x3f000000030f0820 */ /* 0x000fe20000410000 */
[----:B------:R-:W-:Y:S02]  /*0700*/  @!P0 IMAD.MOV.U32 R3, RZ, RZ, R2 ;  /* 0x000000ffff038224 */ /* 0x000fe400078e0002 */
[----:B------:R-:W-:-:S04]  /*0710*/  @P0 FADD.FTZ R14, -R13, -RZ ;  /* 0x800000ff0d0e0221 */ /* 0x000fc80000010100 */
[----:B------:R-:W-:-:S04]  /*0720*/  @P0 FFMA R14, R13, R14, R12 ;  /* 0x0000000e0d0e0223 */ /* 0x000fc8000000000c */
[----:B------:R-:W-:-:S04]  /*0730*/  @P0 FFMA R14, R14, R15, R13 ;  /* 0x0000000f0e0e0223 */ /* 0x000fc8000000000d */
[----:B------:R-:W-:-:S07]  /*0740*/  @P0 FMUL.FTZ R3, R14, 2.3283064365386962891e-10 ;  /* 0x2f8000000e030820 */ /* 0x000fce0000410000 */
.L_x_72:
[----:B------:R-:W-:Y:S01]  /*0750*/  MOV R12, R3 ;  /* 0x00000003000c7202 */ /* 0x000fe20000000f00 */
[----:B------:R-:W-:Y:S02]  /*0760*/  IMAD.MOV.U32 R2, RZ, RZ, R16 ;  /* 0x000000ffff027224 */ /* 0x000fe400078e0010 */
[----:B------:R-:W-:-:S04]  /*0770*/  IMAD.MOV.U32 R3, RZ, RZ, 0x0 ;  /* 0x00000000ff037424 */ /* 0x000fc800078e00ff */
[----:B------:R-:W-:Y:S05]  /*0780*/  RET.REL.NODEC R2 `(fused_add_sqrt_divide_multiply_add_kernel0) ;  /* 0xfffffff8021c7950 */ /* 0x000fea0003c3ffff */
        .weak           $__internal_2_$__cuda_sm3x_div_rn_noftz_f32_slowpath
        .type           $__internal_2_$__cuda_sm3x_div_rn_noftz_f32_slowpath,@function
        .size           $__internal_2_$__cuda_sm3x_div_rn_noftz_f32_slowpath,(.L_x_132 - $__internal_2_$__cuda_sm3x_div_rn_noftz_f32_slowpath)
$__internal_2_$__cuda_sm3x_div_rn_noftz_f32_slowpath:
[----:B------:R-:W-:Y:S01]  /*0790*/  SHF.R.U32.HI R13, RZ, 0x17, R3 ;  /* 0x00000017ff0d7819 */ /* 0x000fe20000011603 */
[----:B------:R-:W-:Y:S01]  /*07a0*/  BSSY.RECONVERGENT B2, `(.L_x_73) ;  /* 0x0000062000027945 */ /* 0x000fe20003800200 */
[----:B------:R-:W-:Y:S02]  /*07b0*/  SHF.R.U32.HI R12, RZ, 0x17, R0 ;  /* 0x00000017ff0c7819 */ /* 0x000fe40000011600 */
[----:B------:R-:W-:Y:S02]  /*07c0*/  LOP3.LUT R13, R13, 0xff, RZ, 0xc0, !PT ;  /* 0x000000ff0d0d7812 */ /* 0x000fe400078ec0ff */
[----:B------:R-:W-:Y:S02]  /*07d0*/  LOP3.LUT R16, R12, 0xff, RZ, 0xc0, !PT ;  /* 0x000000ff0c107812 */ /* 0x000fe400078ec0ff */
[----:B------:R-:W-:-:S03]  /*07e0*/  IADD3 R15, PT, PT, R13, -0x1, RZ ;  /* 0xffffffff0d0f7810 */ /* 0x000fc60007ffe0ff */
[----:B------:R-:W-:Y:S01]  /*07f0*/  VIADD R14, R16, 0xffffffff ;  /* 0xffffffff100e7836 */ /* 0x000fe20000000000 */
        /* <DEDUP_REMOVED lines=23> */
[----:B------:R-:W-:Y:S02]  /*0970*/  @!P0 IMAD.MOV.U32 R12, RZ, RZ, -0x40 ;  /* 0xffffffc0ff0c8424 */ /* 0x000fe400078e00ff */
[----:B------:R-:W-:Y:S01]  /*0980*/  @!P0 FFMA R0, R0, 1.84467440737095516160e+19, RZ ;  /* 0x5f80000000008823 */ /* 0x000fe200000000ff */
[----:B------:R-:W-:Y:S01]  /*0990*/  @!P1 FFMA R3, R3, 1.84467440737095516160e+19, RZ ;  /* 0x5f80000003039823 */ /* 0x000fe200000000ff */
[----:B------:R-:W-:-:S07]  /*09a0*/  @!P1 VIADD R12, R12, 0x40 ;  /* 0x000000400c0c9836 */ /* 0x000fce0000000000 */
.L_x_74:
[----:B------:R-:W-:Y:S01]  /*09b0*/  LEA R14, R13, 0xc0800000, 0x17 ;  /* 0xc08000000d0e7811 */ /* 0x000fe200078eb8ff */
[----:B------:R-:W-:Y:S03]  /*09c0*/  BSSY.RECONVERGENT B3, `(.L_x_79) ;  /* 0x0000036000037945 */ /* 0x000fe60003800200 */
[----:B------:R-:W-:Y:S01]  /*09d0*/  IADD3 R14, PT, PT, -R14, R3, RZ ;  /* 0x000000030e0e7210 */ /* 0x000fe20007ffe1ff */
[----:B------:R-:W-:-:S03]  /*09e0*/  VIADD R3, R16, 0xffffff81 ;  /* 0xffffff8110037836 */ /* 0x000fc60000000000 */
[----:B------:R-:W0:Y:S01]  /*09f0*/  MUFU.RCP R15, R14 ;  /* 0x0000000e000f7308 */ /* 0x000e220000001000 */
[----:B------:R-:W-:Y:S01]  /*0a00*/  FADD.FTZ R17, -R14, -RZ ;  /* 0x800000ff0e117221 */ /* 0x000fe20000010100 */
[C---:B------:R-:W-:Y:S01]  /*0a10*/  IMAD R0, R3.reuse, -0x800000, R0 ;  /* 0xff80000003007824 */ /* 0x040fe200078e0200 */
[----:B------:R-:W-:-:S05]  /*0a20*/  IADD3 R13, PT, PT, R3, 0x7f, -R13 ;  /* 0x0000007f030d7810 */ /* 0x000fca0007ffe80d */
[----:B------:R-:W-:Y:S02]  /*0a30*/  IMAD.IADD R13, R13, 0x1, R12 ;  /* 0x000000010d0d7824 */ /* 0x000fe400078e020c */
[----:B0-----:R-:W-:-:S04]  /*0a40*/  FFMA R16, R15, R17, 1 ;  /* 0x3f8000000f107423 */ /* 0x001fc80000000011 */
        /* <DEDUP_REMOVED lines=8> */
[----:B------:R-:W-:-:S05]  /*0ad0*/  IADD3 R17, PT, PT, R3, R13, RZ ;  /* 0x0000000d03117210 */ /* 0x000fca0007ffe0ff */
[----:B------:R-:W-:-:S05]  /*0ae0*/  VIADD R3, R17, 0xffffffff ;  /* 0xffffffff11037836 */ /* 0x000fca0000000000 */
        /* <DEDUP_REMOVED lines=10> */
[C---:B------:R-:W-:Y:S01]  /*0b90*/  IADD3 R14, PT, PT, R17.reuse, 0x20, RZ ;  /* 0x00000020110e7810 */ /* 0x040fe20007ffe0ff */
[CCC-:B------:R-:W-:Y:S01]  /*0ba0*/  FFMA.RM R12, R18.reuse, R16.reuse, R15.reuse ;  /* 0x00000010120c7223 */ /* 0x1c0fe2000000400f */
[----:B------:R-:W-:Y:S02]  /*0bb0*/  ISETP.NE.AND P2, PT, R17, RZ, PT ;  /* 0x000000ff1100720c */ /* 0x000fe40003f45270 */
[----:B------:R-:W-:Y:S01]  /*0bc0*/  LOP3.LUT R13, R3, 0x7fffff, RZ, 0xc0, !PT ;  /* 0x007fffff030d7812 */ /* 0x000fe200078ec0ff */
[----:B------:R-:W-:Y:S01]  /*0bd0*/  FFMA.RP R3, R18, R16, R15 ;  /* 0x0000001012037223 */ /* 0x000fe2000000800f */
[----:B------:R-:W-:Y:S01]  /*0be0*/  IMAD.MOV R15, RZ, RZ, -R17 ;  /* 0x000000ffff0f7224 */ /* 0x000fe200078e0a11 */
[----:B------:R-:W-:Y:S02]  /*0bf0*/  ISETP.NE.AND P1, PT, R17, RZ, PT ;  /* 0x000000ff1100720c */ /* 0x000fe40003f25270 */
        /* <DEDUP_REMOVED lines=14> */
.L_x_81:
[----:B------:R-:W-:-:S04]  /*0ce0*/  LOP3.LUT R0, R0, 0x80000000, RZ, 0xc0, !PT ;  /* 0x8000000000007812 */ /* 0x000fc800078ec0ff */
[----:B------:R-:W-:Y:S01]  /*0cf0*/  LOP3.LUT R0, R0, 0x7f800000, RZ, 0xfc, !PT ;  /* 0x7f80000000007812 */ /* 0x000fe200078efcff */
[----:B------:R-:W-:Y:S06]  /*0d00*/  BRA `(.L_x_82) ;  /* 0x0000000000047947 */ /* 0x000fec0003800000 */
.L_x_80:
[----:B------:R-:W-:-:S07]  /*0d10*/  IMAD R0, R13, 0x800000, R0 ;  /* 0x008000000d007824 */ /* 0x000fce00078e0200 */
.L_x_82:
[----:B------:R-:W-:Y:S05]  /*0d20*/  BSYNC.RECONVERGENT B3 ;  /* 0x0000000000037941 */ /* 0x000fea0003800200 */
.L_x_79:
[----:B------:R-:W-:Y:S05]  /*0d30*/  BRA `(.L_x_83) ;  /* 0x0000000000207947 */ /* 0x000fea0003800000 */
.L_x_78:
[----:B------:R-:W-:-:S04]  /*0d40*/  LOP3.LUT R0, R3, 0x80000000, R0, 0x48, !PT ;  /* 0x8000000003007812 */ /* 0x000fc800078e4800 */
[----:B------:R-:W-:Y:S01]  /*0d50*/  LOP3.LUT R0, R0, 0x7f800000, RZ, 0xfc, !PT ;  /* 0x7f80000000007812 */ /* 0x000fe200078efcff */
[----:B------:R-:W-:Y:S06]  /*0d60*/  BRA `(.L_x_83) ;  /* 0x0000000000147947 */ /* 0x000fec0003800000 */
.L_x_77:
[----:B------:R-:W-:Y:S01]  /*0d70*/  LOP3.LUT R0, R3, 0x80000000, R0, 0x48, !PT ;  /* 0x8000000003007812 */ /* 0x000fe200078e4800 */
[----:B------:R-:W-:Y:S06]  /*0d80*/  BRA `(.L_x_83) ;  /* 0x00000000000c7947 */ /* 0x000fec0003800000 */
.L_x_76:
[----:B------:R-:W0:Y:S01]  /*0d90*/  MUFU.RSQ R0, -QNAN ;  /* 0xffc0000000007908 */ /* 0x000e220000001400 */
[----:B------:R-:W-:Y:S05]  /*0da0*/  BRA `(.L_x_83) ;  /* 0x0000000000047947 */ /* 0x000fea0003800000 */
.L_x_75:
[----:B------:R-:W-:-:S07]  /*0db0*/  FADD.FTZ R0, R0, R3 ;  /* 0x0000000300007221 */ /* 0x000fce0000010000 */
.L_x_83:
[----:B------:R-:W-:Y:S05]  /*0dc0*/  BSYNC.RECONVERGENT B2 ;  /* 0x0000000000027941 */ /* 0x000fea0003800200 */
.L_x_73:
[----:B------:R-:W-:-:S04]  /*0dd0*/  HFMA2 R3, -RZ, RZ, 0, 0 ;  /* 0x00000000ff037431 */ /* 0x000fc800000001ff */
[----:B0-----:R-:W-:Y:S05]  /*0de0*/  RET.REL.NODEC R2 `(fused_add_sqrt_divide_multiply_add_kernel0) ;  /* 0xfffffff002847950 */ /* 0x001fea0003c3ffff */
.L_x_84:
        /* <DEDUP_REMOVED lines=9> */
.L_x_132:


//--------------------- .text.fused_power_mean_kernel0 --------------------------
	.section	.text.fused_power_mean_kernel0,"ax",@progbits
	.align	128
        .global         fused_power_mean_kernel0
        .type           fused_power_mean_kernel0,@function
        .size           fused_power_mean_kernel0,(.L_x_158 - fused_power_mean_kernel0)
        .other          fused_power_mean_kernel0,@"STO_CUDA_ENTRY STV_DEFAULT"
fused_power_mean_kernel0:
.text.fused_power_mean_kernel0:
[----:B------:R-:W-:Y:S01]  /*0000*/  LDC R1, c[0x0][0x37c] ;  /* 0x0000df00ff017b82 */ /* 0x000fe20000000800 */
[----:B------:R-:W0:Y:S01]  /*0010*/  S2R R0, SR_TID.Y ;  /* 0x0000000000007919 */ /* 0x000e220000002200 */
[----:B------:R-:W1:Y:S06]  /*0020*/  LDCU.64 UR4, c[0x0][0x380] ;  /* 0x00007000ff0477ac */ /* 0x000e6c0008000a00 */
[----:B------:R-:W2:Y:S01]  /*0030*/  LDC.64 R2, c[0x0][0x380] ;  /* 0x0000e000ff027b82 */ /* 0x000ea20000000a00 */
[----:B------:R-:W3:Y:S01]  /*0040*/  S2R R5, SR_CTAID.X ;  /* 0x0000000000057919 */ /* 0x000ee20000002500 */
[----:B------:R-:W4:Y:S01]  /*0050*/  LDCU.64 UR6, c[0x0][0x358] ;  /* 0x00006b00ff0677ac */ /* 0x000f220008000a00 */
[----:B------:R-:W5:Y:S01]  /*0060*/  S2R R4, SR_TID.X ;  /* 0x0000000000047919 */ /* 0x000f620000002100 */
[C---:B0-----:R-:W-:Y:S01]  /*0070*/  IMAD.WIDE.U32 R6, R0.reuse, 0x400, RZ ;  /* 0x0000040000067825 */ /* 0x041fe200078e00ff */
[----:B------:R-:W-:-:S03]  /*0080*/  SHF.L.U32 R9, R0, 0xa, RZ ;  /* 0x0000000a00097819 */ /* 0x000fc600000006ff */
[----:B---3--:R-:W-:Y:S01]  /*0090*/  IMAD.WIDE.U32 R6, R5, 0x8000, R6 ;  /* 0x0000800005067825 */ /* 0x008fe200078e0006 */
[----:B-----5:R-:W-:-:S03]  /*00a0*/  LOP3.LUT R8, R9, R4, RZ, 0xfc, !PT ;  /* 0x0000000409087212 */ /* 0x020fc600078efcff */
[----:B------:R-:W-:Y:S01]  /*00b0*/  HFMA2 R9, -RZ, RZ, 0, 0 ;  /* 0x00000000ff097431 */ /* 0x000fe200000001ff */
[----:B------:R-:W-:Y:S02]  /*00c0*/  LOP3.LUT R11, R6, R4, RZ, 0xfc, !PT ;  /* 0x00000004060b7212 */ /* 0x000fe400078efcff */
[----:B------:R-:W-:Y:S02]  /*00d0*/  LEA R8, R5, R8, 0xf ;  /* 0x0000000805087211 */ /* 0x000fe400078e78ff */
[----:B-1----:R-:W-:Y:S01]  /*00e0*/  LEA R6, P0, R11, UR4, 0x2 ;  /* 0x000000040b067c11 */ /* 0x002fe2000f8010ff */
[----:B------:R-:W-:-:S03]  /*00f0*/  UMOV UR4, 0x20 ;  /* 0x0000002000047882 */ /* 0x000fc60000000000 */
[----:B----4-:R-:W-:-:S09]  /*0100*/  LEA.HI.X R7, R11, UR5, R7, 0x2, P0 ;  /* 0x000000050b077c11 */ /* 0x010fd200080f1407 */
.L_x_90:
[----:B------:R-:W3:Y:S01]  /*0110*/  LDG.E.CONSTANT R11, desc[UR6][R6.64] ;  /* 0x00000006060b7981 */ /* 0x000ee2000c1e9900 */
[----:B------:R-:W-:-:S05]  /*0120*/  IADD3 R13, PT, PT, R8, 0x20, RZ ;  /* 0x00000020080d7810 */ /* 0x000fca0007ffe0ff */
[----:B--2---:R-:W-:-:S05]  /*0130*/  IMAD.WIDE.U32 R12, R13, 0x4, R2 ;  /* 0x000000040d0c7825 */ /* 0x004fca00078e0002 */
[----:B------:R-:W2:Y:S01]  /*0140*/  LDG.E.CONSTANT R10, desc[UR6][R12.64] ;  /* 0x000000060c0a7981 */ /* 0x000ea2000c1e9900 */
[----:B------:R-:W-:Y:S01]  /*0150*/  UIADD3 UR4, UPT, UPT, UR4, 0x40, URZ ;  /* 0x0000004004047890 */ /* 0x000fe2000fffe0ff */
[----:B------:R-:W-:Y:S03]  /*0160*/  BSSY.RECONVERGENT B0, `(.L_x_85) ;  /* 0x0000047000007945 */ /* 0x000fe60003800200 */
[----:B------:R-:W-:Y:S01]  /*0170*/  UISETP.NE.AND UP0, UPT, UR4, 0x420, UPT ;  /* 0x000004200400788c */ /* 0x000fe2000bf05270 */
[----:B------:R-:W-:Y:S02]  /*0180*/  MOV R14, 0x3f800000 ;  /* 0x3f800000000e7802 */ /* 0x000fe40000000f00 */
[----:B---3--:R-:W-:Y:S02]  /*0190*/  FSETP.NEU.AND P0, PT, R11, 1, PT ;  /* 0x3f8000000b00780b */ /* 0x008fe40003f0d000 */
[----:B--2---:R-:W-:-:S11]  /*01a0*/  FSETP.NEU.AND P1, PT, R10, 1, PT ;  /* 0x3f8000000a00780b */ /* 0x004fd60003f2d000 */
[----:B------:R-:W-:Y:S05]  /*01b0*/  @!P0 BRA `(.L_x_86) ;  /* 0x0000000400048947 */ /* 0x000fea0003800000 */
[----:B------:R-:W-:-:S13]  /*01c0*/  FSETP.NAN.AND P0, PT, |R11|, |R11|, PT ;  /* 0x4000000b0b00720b */ /* 0x000fda0003f08200 */
[----:B------:R-:W-:Y:S01]  /*01d0*/  @P0 FADD R14, R11, 2 ;  /* 0x400000000b0e0421 */ /* 0x000fe20000000000 */
[----:B------:R-:W-:Y:S06]  /*01e0*/  @P0 BRA `(.L_x_86) ;  /* 0x0000000000f80947 */ /* 0x000fec0003800000 */
[C---:B------:R-:W-:Y:S01]  /*01f0*/  FMUL R12, |R11|.reuse, 16777216 ;  /* 0x4b8000000b0c7820 */ /* 0x040fe20000400200 */
[----:B------:R-:W-:Y:S01]  /*0200*/  FSETP.GEU.AND P0, PT, |R11|, 1.175494350822287508e-38, PT ;  /* 0x008000000b00780b */ /* 0x000fe20003f0e200 */
[----:B------:R-:W-:-:S03]  /*0210*/  HFMA2 R19, -RZ, RZ, 0.771484375, 0.21533203125 ;  /* 0x3a2c32e4ff137431 */ /* 0x000fc600000001ff */
[----:B------:R-:W-:Y:S02]  /*0220*/  FSEL R12, R12, |R11|, !P0 ;  /* 0x4000000b0c0c7208 */ /* 0x000fe40004000000 */
[----:B------:R-:W-:Y:S02]  /*0230*/  FSEL R16, RZ, -24, P0 ;  /* 0xc1c00000ff107808 */ /* 0x000fe40000000000 */
[----:B------:R-:W-:Y:S02]  /*0240*/  IADD3 R13, PT, PT, R12, -0x3f3504f3, RZ ;  /* 0xc0cafb0d0c0d7810 */ /* 0x000fe40007ffe0ff */
[----:B------:R-:W-:Y:S02]  /*0250*/  FSETP.NEU.AND P0, PT, |R11|, +INF , PT ;  /* 0x7f8000000b00780b */ /* 0x000fe40003f0d200 */
[----:B------:R-:W-:Y:S02]  /*0260*/  LOP3.LUT R13, R13, 0xff800000, RZ, 0xc0, !PT ;  /* 0xff8000000d0d7812 */ /* 0x000fe400078ec0ff */
[----:B------:R-:W-:-:S02]  /*0270*/  FSETP.NEU.AND P0, PT, R11, RZ, P0 ;  /* 0x000000ff0b00720b */ /* 0x000fc4000070d000 */
[-C--:B------:R-:W-:Y:S02]  /*0280*/  IADD3 R12, PT, PT, R12, -R13.reuse, RZ ;  /* 0x8000000d0c0c7210 */ /* 0x080fe40007ffe0ff */
[----:B------:R-:W-:-:S03]  /*0290*/  I2FP.F32.S32 R13, R13 ;  /* 0x0000000d000d7245 */ /* 0x000fc60000201400 */
[C---:B------:R-:W-:Y:S01]  /*02a0*/  FADD R14, R12.reuse, 1 ;  /* 0x3f8000000c0e7421 */ /* 0x040fe20000000000 */
[----:B------:R-:W-:-:S04]  /*02b0*/  FADD R17, R12, -1 ;  /* 0xbf8000000c117421 */ /* 0x000fc80000000000 */
[----:B------:R-:W-:Y:S01]  /*02c0*/  FADD R15, R17, R17 ;  /* 0x00000011110f7221 */ /* 0x000fe20000000000 */
[----:B------:R-:W0:Y:S01]  /*02d0*/  MUFU.RCP R14, R14 ;  /* 0x0000000e000e7308 */ /* 0x000e220000001000 */
[----:B------:R-:W-:Y:S02]  /*02e0*/  @!P0 FADD R11, R11, R11 ;  /* 0x0000000b0b0b8221 */ /* 0x000fe40000000000 */
[----:B0-----:R-:W-:Y:S01]  /*02f0*/  FMUL R12, R14, R15 ;  /* 0x0000000f0e0c7220 */ /* 0x001fe20000400000 */
[----:B------:R-:W-:-:S03]  /*0300*/  FFMA R15, R13, 1.1920928955078125e-07, R16 ;  /* 0x340000000d0f7823 */ /* 0x000fc60000000010 */
[----:B------:R-:W-:Y:S01]  /*0310*/  FADD R18, R17, -R12 ;  /* 0x8000000c11127221 */ /* 0x000fe20000000000 */
[CC--:B------:R-:W-:Y:S01]  /*0320*/  FMUL R16, R12.reuse, R12.reuse ;  /* 0x0000000c0c107220 */ /* 0x0c0fe20000400000 */
[----:B------:R-:W-:Y:S02]  /*0330*/  FFMA R13, R12, 1.4426950216293334961, R15 ;  /* 0x3fb8aa3b0c0d7823 */ /* 0x000fe4000000000f */
[----:B------:R-:W-:Y:S01]  /*0340*/  FADD R18, R18, R18 ;  /* 0x0000001212127221 */ /* 0x000fe20000000000 */
[C---:B------:R-:W-:Y:S01]  /*0350*/  FFMA R19, R16.reuse, R19, 0.0032181653659790754318 ;  /* 0x3b52e7db10137423 */ /* 0x040fe20000000013 */
[----:B------:R-:W-:Y:S02]  /*0360*/  FADD R15, R15, -R13 ;  /* 0x8000000d0f0f7221 */ /* 0x000fe40000000000 */
[----:B------:R-:W-:Y:S01]  /*0370*/  FFMA R17, R17, -R12, R18 ;  /* 0x8000000c11117223 */ /* 0x000fe20000000012 */
[----:B------:R-:W-:Y:S01]  /*0380*/  FFMA R19, R16, R19, 0.018033718690276145935 ;  /* 0x3c93bb7310137423 */ /* 0x000fe20000000013 */
[----:B------:R-:W-:-:S02]  /*0390*/  FFMA R18, R12, 1.4426950216293334961, R15 ;  /* 0x3fb8aa3b0c127823 */ /* 0x000fc4000000000f */
[----:B------:R-:W-:Y:S01]  /*03a0*/  FMUL R17, R14, R17 ;  /* 0x000000110e117220 */ /* 0x000fe20000400000 */
[----:B------:R-:W-:-:S03]  /*03b0*/  FFMA R19, R16, R19, 0.12022458761930465698 ;  /* 0x3df6384f10137423 */ /* 0x000fc60000000013 */
[----:B------:R-:W-:Y:S01]  /*03c0*/  FFMA R15, R17, 1.4426950216293334961, R18 ;  /* 0x3fb8aa3b110f7823 */ /* 0x000fe20000000012 */
[----:B------:R-:W-:-:S03]  /*03d0*/  FMUL R19, R16, R19 ;  /* 0x0000001310137220 */ /* 0x000fc60000400000 */
[----:B------:R-:W-:Y:S01]  /*03e0*/  FFMA R16, R12, 1.9251366722983220825e-08, R15 ;  /* 0x32a55e340c107823 */ /* 0x000fe2000000000f */
[----:B------:R-:W-:-:S04]  /*03f0*/  FMUL R14, R19, 3 ;  /* 0x40400000130e7820 */ /* 0x000fc80000400000 */
[----:B------:R-:W-:Y:S01]  /*0400*/  FFMA R14, R17, R14, R16 ;  /* 0x0000000e110e7223 */ /* 0x000fe20000000010 */
[----:B------:R-:W-:-:S03]  /*0410*/  MOV R16, 0x391fcb8e ;  /* 0x391fcb8e00107802 */ /* 0x000fc60000000f00 */
[----:B------:R-:W-:-:S04]  /*0420*/  FFMA R14, R12, R19, R14 ;  /* 0x000000130c0e7223 */ /* 0x000fc8000000000e */
[----:B------:R-:W-:-:S04]  /*0430*/  FADD R15, R13, R14 ;  /* 0x0000000e0d0f7221 */ /* 0x000fc80000000000 */
[----:B------:R-:W-:Y:S01]  /*0440*/  FMUL R12, R15, 2 ;  /* 0x400000000f0c7820 */ /* 0x000fe20000400000 */
[----:B------:R-:W-:-:S03]  /*0450*/  FADD R13, -R13, R15 ;  /* 0x0000000f0d0d7221 */ /* 0x000fc60000000100 */
[----:B------:R-:W0:Y:S01]  /*0460*/  FRND R17, R12 ;  /* 0x0000000c00117307 */ /* 0x000e220000201000 */
[----:B------:R-:W-:Y:S01]  /*0470*/  FADD R14, R14, -R13 ;  /* 0x8000000d0e0e7221 */ /* 0x000fe20000000000 */
[----:B------:R-:W-:Y:S01]  /*0480*/  FFMA R15, R15, 2, -R12 ;  /* 0x400000000f0f7823 */ /* 0x000fe2000000080c */
[----:B------:R-:W-:-:S03]  /*0490*/  FSETP.GT.AND P3, PT, |R12|, 152, PT ;  /* 0x431800000c00780b */ /* 0x000fc60003f64200 */
[----:B------:R-:W-:Y:S02]  /*04a0*/  FFMA R14, R14, 2, R15 ;  /* 0x400000000e0e7823 */ /* 0x000fe4000000000f */
[----:B------:R-:W1:Y:S01]  /*04b0*/  F2I.NTZ R15, R12 ;  /* 0x0000000c000f7305 */ /* 0x000e620000203100 */
[----:B0-----:R-:W-:Y:S01]  /*04c0*/  FADD R13, R12, -R17 ;  /* 0x800000110c0d7221 */ /* 0x001fe20000000000 */
[----:B------:R-:W-:-:S03]  /*04d0*/  FSETP.GT.AND P2, PT, R17, RZ, PT ;  /* 0x000000ff1100720b */ /* 0x000fc60003f44000 */
[----:B------:R-:W-:-:S04]  /*04e0*/  FADD R13, R13, R14 ;  /* 0x0000000e0d0d7221 */ /* 0x000fc80000000000 */
[----:B------:R-:W-:-:S04]  /*04f0*/  FFMA R14, R13, R16, 0.0013391353422775864601 ;  /* 0x3aaf85ed0d0e7423 */ /* 0x000fc80000000010 */
[----:B------:R-:W-:-:S04]  /*0500*/  FFMA R14, R13, R14, 0.0096188392490148544312 ;  /* 0x3c1d98560d0e7423 */ /* 0x000fc8000000000e */
[----:B------:R-:W-:-:S04]  /*0510*/  FFMA R14, R13, R14, 0.055503588169813156128 ;  /* 0x3d6357bb0d0e7423 */ /* 0x000fc8000000000e */
[C---:B------:R-:W-:Y:S01]  /*0520*/  FFMA R16, R13.reuse, R14, 0.24022644758224487305 ;  /* 0x3e75fdec0d107423 */ /* 0x040fe2000000000e */
[----:B------:R-:W-:Y:S02]  /*0530*/  SEL R14, RZ, 0x83000000, P2 ;  /* 0x83000000ff0e7807 */ /* 0x000fe40001000000 */
[----:B------:R-:W-:Y:S01]  /*0540*/  FSETP.GEU.AND P2, PT, R12, RZ, PT ;  /* 0x000000ff0c00720b */ /* 0x000fe20003f4e000 */
[----:B------:R-:W-:Y:S01]  /*0550*/  FFMA R18, R13, R16, 0.69314718246459960938 ;  /* 0x3f3172180d127423 */ /* 0x000fe20000000010 */
[----:B------:R-:W-:Y:S02]  /*0560*/  IADD3 R16, PT, PT, R14, 0x7f000000, RZ ;  /* 0x7f0000000e107810 */ /* 0x000fe40007ffe0ff */
[----:B-1----:R-:W-:Y:S01]  /*0570*/  LEA R15, R15, -R14, 0x17 ;  /* 0x8000000e0f0f7211 */ /* 0x002fe200078eb8ff */
[----:B------:R-:W-:Y:S01]  /*0580*/  FFMA R13, R13, R18, 1 ;  /* 0x3f8000000d0d7423 */ /* 0x000fe20000000012 */
[----:B------:R-:W-:-:S03]  /*0590*/  FSEL R14, RZ, +INF , !P2 ;  /* 0x7f800000ff0e7808 */ /* 0x000fc60005000000 */
[----:B------:R-:W-:-:S04]  /*05a0*/  FMUL R16, R16, R13 ;  /* 0x0000000d10107220 */ /* 0x000fc80000400000 */
[----:B------:R-:W-:Y:S01]  /*05b0*/  @!P3 FMUL R14, R15, R16 ;  /* 0x000000100f0eb220 */ /* 0x000fe20000400000 */
[----:B------:R-:W-:-:S07]  /*05c0*/  @!P0 LOP3.LUT R14, R11, 0x7fffffff, RZ, 0xc0, !PT ;  /* 0x7fffffff0b0e8812 */ /* 0x000fce00078ec0ff */
.L_x_86:
[----:B------:R-:W-:Y:S05]  /*05d0*/  BSYNC.RECONVERGENT B0 ;  /* 0x0000000000007941 */ /* 0x000fea0003800200 */
.L_x_85:
[----:B------:R-:W-:Y:S01]  /*05e0*/  BSSY.RECONVERGENT B0, `(.L_x_87) ;  /* 0x0000047000007945 */ /* 0x000fe20003800200 */
[----:B------:R-:W-:Y:S02]  /*05f0*/  HFMA2 R12, -RZ, RZ, 1.875, 0 ;  /* 0x3f800000ff0c7431 */ /* 0x000fe400000001ff */
[----:B------:R-:W-:Y:S01]  /*0600*/  FADD R9, R14, R9 ;  /* 0x000000090e097221 */ /* 0x000fe20000000000 */
[----:B------:R-:W-:Y:S06]  /*0610*/  @!P1 BRA `(.L_x_88) ;  /* 0x00000004000c9947 */ /* 0x000fec0003800000 */
[----:B------:R-:W-:-:S13]  /*0620*/  FSETP.NAN.AND P0, PT, |R10|, |R10|, PT ;  /* 0x4000000a0a00720b */ /* 0x000fda0003f08200 */
[----:B------:R-:W-:Y:S05]  /*0630*/  @P0 BRA `(.L_x_89) ;  /* 0x0000000400000947 */ /* 0x000fea0003800000 */
[C---:B------:R-:W-:Y:S01]  /*0640*/  FMUL R11, |R10|.reuse, 16777216 ;  /* 0x4b8000000a0b7820 */ /* 0x040fe20000400200 */
[C---:B------:R-:W-:Y:S02]  /*0650*/  FSETP.GEU.AND P0, PT, |R10|.reuse, 1.175494350822287508e-38, PT ;  /* 0x008000000a00780b */ /* 0x040fe40003f0e200 */
[----:B------:R-:W-:Y:S02]  /*0660*/  MOV R18, 0x3a2c32e4 ;  /* 0x3a2c32e400127802 */ /* 0x000fe40000000f00 */
[----:B------:R-:W-:Y:S02]  /*0670*/  FSEL R11, R11, |R10|, !P0 ;  /* 0x4000000a0b0b7208 */ /* 0x000fe40004000000 */
[----:B------:R-:W-:Y:S02]  /*0680*/  FSEL R13, RZ, -24, P0 ;  /* 0xc1c00000ff0d7808 */ /* 0x000fe40000000000 */
[----:B------:R-:W-:Y:S02]  /*0690*/  IADD3 R12, PT, PT, R11, -0x3f3504f3, RZ ;  /* 0xc0cafb0d0b0c7810 */ /* 0x000fe40007ffe0ff */
[----:B------:R-:W-:-:S02]  /*06a0*/  FSETP.NEU.AND P3, PT, R10, RZ, PT ;  /* 0x000000ff0a00720b */ /* 0x000fc40003f6d000 */
[----:B------:R-:W-:-:S04]  /*06b0*/  LOP3.LUT R12, R12, 0xff800000, RZ, 0xc0, !PT ;  /* 0xff8000000c0c7812 */ /* 0x000fc800078ec0ff */
[-C--:B------:R-:W-:Y:S02]  /*06c0*/  IADD3 R11, PT, PT, R11, -R12.reuse, RZ ;  /* 0x8000000c0b0b7210 */ /* 0x080fe40007ffe0ff */
[----:B------:R-:W-:-:S03]  /*06d0*/  I2FP.F32.S32 R12, R12 ;  /* 0x0000000c000c7245 */ /* 0x000fc60000201400 */
[C---:B------:R-:W-:Y:S01]  /*06e0*/  FADD R15, R11.reuse, 1 ;  /* 0x3f8000000b0f7421 */ /* 0x040fe20000000000 */
[----:B------:R-:W-:-:S04]  /*06f0*/  FADD R16, R11, -1 ;  /* 0xbf8000000b107421 */ /* 0x000fc80000000000 */
[----:B------:R-:W-:Y:S01]  /*0700*/  FADD R14, R16, R16 ;  /* 0x00000010100e7221 */ /* 0x000fe20000000000 */
[----:B------:R-:W0:Y:S03]  /*0710*/  MUFU.RCP R15, R15 ;  /* 0x0000000f000f7308 */ /* 0x000e260000001000 */
        /* <DEDUP_REMOVED lines=18> */
[----:B------:R-:W-:-:S03]  /*0840*/  HFMA2 R16, -RZ, RZ, 0.64013671875, -15.109375 ;  /* 0x391fcb8eff107431 */ /* 0x000fc600000001ff */
[----:B------:R-:W-:-:S04]  /*0850*/  FFMA R13, R11, R18, R13 ;  /* 0x000000120b0d7223 */ /* 0x000fc8000000000d */
[----:B------:R-:W-:-:S04]  /*0860*/  FADD R11, R12, R13 ;  /* 0x0000000d0c0b7221 */ /* 0x000fc80000000000 */
[----:B------:R-:W-:Y:S01]  /*0870*/  FMUL R14, R11, 2 ;  /* 0x400000000b0e7820 */ /* 0x000fe20000400000 */
[----:B------:R-:W-:-:S03]  /*0880*/  FADD R12, -R12, R11 ;  /* 0x0000000b0c0c7221 */ /* 0x000fc60000000100 */
[----:B------:R-:W0:Y:S01]  /*0890*/  FRND R15, R14 ;  /* 0x0000000e000f7307 */ /* 0x000e220000201000 */
[----:B------:R-:W-:Y:S01]  /*08a0*/  FADD R12, R13, -R12 ;  /* 0x8000000c0d0c7221 */ /* 0x000fe20000000000 */
[----:B------:R-:W-:Y:S01]  /*08b0*/  FFMA R11, R11, 2, -R14 ;  /* 0x400000000b0b7823 */ /* 0x000fe2000000080e */
[C---:B------:R-:W-:Y:S02]  /*08c0*/  FSETP.GT.AND P1, PT, |R14|.reuse, 152, PT ;  /* 0x431800000e00780b */ /* 0x040fe40003f24200 */
[----:B------:R-:W-:Y:S01]  /*08d0*/  FSETP.GEU.AND P2, PT, R14, RZ, PT ;  /* 0x000000ff0e00720b */ /* 0x000fe20003f4e000 */
        /* <DEDUP_REMOVED lines=10> */
[----:B------:R-:W-:Y:S01]  /*0980*/  FSETP.NEU.AND P0, PT, |R10|, +INF , PT ;  /* 0x7f8000000a00780b */ /* 0x000fe20003f0d200 */
[----:B------:R-:W-:Y:S01]  /*0990*/  FFMA R16, R11, R16, 0.69314718246459960938 ;  /* 0x3f3172180b107423 */ /* 0x000fe20000000010 */
[----:B------:R-:W-:Y:S02]  /*09a0*/  IADD3 R15, PT, PT, R12, 0x7f000000, RZ ;  /* 0x7f0000000c0f7810 */ /* 0x000fe40007ffe0ff */
[----:B-1----:R-:W-:Y:S01]  /*09b0*/  LEA R13, R13, -R12, 0x17 ;  /* 0x8000000c0d0d7211 */ /* 0x002fe200078eb8ff */
[----:B------:R-:W-:Y:S01]  /*09c0*/  FFMA R16, R11, R16, 1 ;  /* 0x3f8000000b107423 */ /* 0x000fe20000000010 */
[----:B------:R-:W-:-:S03]  /*09d0*/  FSEL R12, RZ, +INF , !P2 ;  /* 0x7f800000ff0c7808 */ /* 0x000fc60005000000 */
[----:B------:R-:W-:-:S04]  /*09e0*/  FMUL R16, R15, R16 ;  /* 0x000000100f107220 */ /* 0x000fc80000400000 */
[----:B------:R-:W-:Y:S01]  /*09f0*/  @!P1 FMUL R12, R13, R16 ;  /* 0x000000100d0c9220 */ /* 0x000fe20000400000 */
[----:B------:R-:W-:Y:S06]  /*0a00*/  @P0 BRA P3, `(.L_x_88) ;  /* 0x0000000000100947 */ /* 0x000fec0001800000 */
[----:B------:R-:W-:-:S05]  /*0a10*/  FADD R10, R10, R10 ;  /* 0x0000000a0a0a7221 */ /* 0x000fca0000000000 */
[----:B------:R-:W-:Y:S01]  /*0a20*/  LOP3.LUT R12, R10, 0x7fffffff, RZ, 0xc0, !PT ;  /* 0x7fffffff0a0c7812 */ /* 0x000fe200078ec0ff */
[----:B------:R-:W-:Y:S06]  /*0a30*/  BRA `(.L_x_88) ;  /* 0x0000000000047947 */ /* 0x000fec0003800000 */
.L_x_89:
[----:B------:R-:W-:-:S07]  /*0a40*/  FADD R12, R10, 2 ;  /* 0x400000000a0c7421 */ /* 0x000fce0000000000 */
.L_x_88:
[----:B------:R-:W-:Y:S05]  /*0a50*/  BSYNC.RECONVERGENT B0 ;  /* 0x0000000000007941 */ /* 0x000fea0003800200 */
.L_x_87:
[----:B------:R-:W-:Y:S01]  /*0a60*/  IADD3 R6, P0, PT, R6, 0x100, RZ ;  /* 0x0000010006067810 */ /* 0x000fe20007f1e0ff */
[----:B------:R-:W-:Y:S01]  /*0a70*/  FADD R9, R9, R12 ;  /* 0x0000000c09097221 */ /* 0x000fe20000000000 */
[----:B------:R-:W-:Y:S02]  /*0a80*/  IADD3 R8, PT, PT, R8, 0x40, RZ ;  /* 0x0000004008087810 */ /* 0x000fe40007ffe0ff */
[----:B------:R-:W-:Y:S01]  /*0a90*/  IADD3.X R7, PT, PT, RZ, R7, RZ, P0, !PT ;  /* 0x00000007ff077210 */ /* 0x000fe200007fe4ff */
[----:B------:R-:W-:Y:S08]  /*0aa0*/  BRA.U UP0, `(.L_x_90) ;  /* 0xfffffff500987547 */ /* 0x000ff0000b83ffff */
[----:B------:R-:W-:Y:S02]  /*0ab0*/  VOTE.ANY R2, PT, PT ;  /* 0x0000000000027806 */ /* 0x000fe400038e0100 */
[----:B------:R-:W-:Y:S01]  /*0ac0*/  ISETP.NE.AND P0, PT, R4, RZ, PT ;  /* 0x000000ff0400720c */ /* 0x000fe20003f05270 */
        /* <DEDUP_REMOVED lines=17> */
.L_x_91:
        /* <DEDUP_REMOVED lines=10> */
.L_x_158:


//--------------------- .text.fused_add_sqrt_divide_multiply_add_reshape_kernel0 --------------------------
	.section	.text.fused_add_sqrt_divide_multiply_add_reshape_kernel0,"ax",@progbits
	.align	128
        .global         fused_add_sqrt_divide_multiply_add_reshape_kernel0
        .type           fused_add_sqrt_divide_multiply_add_reshape_kernel0,@function
        .size           fused_add_sqrt_divide_multiply_add_reshape_kernel0,(.L_x_134 - fused_add_sqrt_divide_multiply_add_reshape_kernel0)
        .other          fused_add_sqrt_divide_multiply_add_reshape_kernel0,@"STO_CUDA_ENTRY STV_DEFAULT"
fused_add_sqrt_divide_multiply_add_reshape_kernel0:
.text.fused_add_sqrt_divide_multiply_add_reshape_kernel0:
        /* <DEDUP_REMOVED lines=28> */
[----:B-----5:R-:W-:Y:S05]  /*01c0*/  CALL.REL.NOINC `($__internal_3_$__cuda_sm20_sqrt_rn_f32_slowpath) ;  /* 0x0000000400147944 */ /* 0x020fea0003c00000 */
[----:B------:R-:W-:Y:S05]  /*01d0*/  BSYNC.RECONVERGENT B1 ;  /* 0x0000000000017941 */ /* 0x000fea0003800200 */
.L_x_95:
[----:B------:R-:W-:Y:S01]  /*01e0*/  IMAD.MOV.U32 R3, RZ, RZ, R12 ;  /* 0x000000ffff037224 */ /* 0x000fe200078e000c */
[----:B------:R-:W-:Y:S06]  /*01f0*/  BRA `(.L_x_96) ;  /* 0x0000000000107947 */ /* 0x000fec0003800000 */
.L_x_94:
[----:B------:R-:W-:Y:S01]  /*0200*/  FMUL.FTZ R3, R12, R13 ;  /* 0x0000000d0c037220 */ /* 0x000fe20000410000 */
[----:B------:R-:W-:-:S03]  /*0210*/  FMUL.FTZ R13, R13, 0.5 ;  /* 0x3f0000000d0d7820 */ /* 0x000fc60000410000 */
[----:B------:R-:W-:-:S04]  /*0220*/  FFMA R12, -R3, R3, R12 ;  /* 0x00000003030c7223 */ /* 0x000fc8000000010c */
[----:B------:R-:W-:-:S07]  /*0230*/  FFMA R3, R12, R13, R3 ;  /* 0x0000000d0c037223 */ /* 0x000fce0000000003 */
.L_x_96:
        /* <DEDUP_REMOVED lines=10> */
[----:B------:R-:W-:Y:S05]  /*02e0*/  CALL.REL.NOINC `($__internal_4_$__cuda_sm3x_div_rn_noftz_f32_slowpath) ;  /* 0x0000000400287944 */ /* 0x000fea0003c00000 */
[----:B------:R-:W-:-:S07]  /*02f0*/  IMAD.MOV.U32 R12, RZ, RZ, R0 ;  /* 0x000000ffff0c7224 */ /* 0x000fce00078e0000 */
.L_x_98:
[----:B------:R-:W-:Y:S05]  /*0300*/  BSYNC.RECONVERGENT B1 ;  /* 0x0000000000017941 */ /* 0x000fea0003800200 */
.L_x_97:
[----:B------:R-:W2:Y:S01]  /*0310*/  LDG.E.CONSTANT R13, desc[UR4][R6.64] ;  /* 0x00000004060d7981 */ /* 0x000ea2000c1e9900 */
[----:B------:R-:W0:Y:S03]  /*0320*/  LDC.64 R2, c[0x0][0x380] ;  /* 0x0000e000ff027b82 */ /* 0x000e260000000a00 */
[----:B------:R-:W2:Y:S01]  /*0330*/  LDG.E.CONSTANT R0, desc[UR4][R4.64] ;  /* 0x0000000404007981 */ /* 0x000ea2000c1e9900 */
[----:B0-----:R-:W-:-:S04]  /*0340*/  IMAD.WIDE.U32 R2, R10, 0x4, R2 ;  /* 0x000000040a027825 */ /* 0x001fc800078e0002 */
[----:B--2---:R-:W-:-:S05]  /*0350*/  FFMA R13, R13, R12, R0 ;  /* 0x0000000c0d0d7223 */ /* 0x004fca0000000000 */
[----:B------:R0:W-:Y:S02]  /*0360*/  STG.E desc[UR4][R2.64], R13 ;  /* 0x0000000d02007986 */ /* 0x0001e4000c101904 */
.L_x_93:
[----:B------:R-:W-:Y:S05]  /*0370*/  BSYNC.RECONVERGENT B0 ;  /* 0x0000000000007941 */ /* 0x000fea0003800200 */
.L_x_92:
        /* <DEDUP_REMOVED lines=14> */
[----:B-1---5:R-:W-:Y:S05]  /*0460*/  CALL.REL.NOINC `($__internal_3_$__cuda_sm20_sqrt_rn_f32_slowpath) ;  /* 0x00000000006c7944 */ /* 0x022fea0003c00000 */
[----:B------:R-:W-:Y:S05]  /*0470*/  BSYNC.RECONVERGENT B0 ;  /* 0x0000000000007941 */ /* 0x000fea0003800200 */
.L_x_100:
[----:B------:R-:W-:Y:S01]  /*0480*/  IMAD.MOV.U32 R3, RZ, RZ, R12 ;  /* 0x000000ffff037224 */ /* 0x000fe200078e000c */
[----:B------:R-:W-:Y:S06]  /*0490*/  BRA `(.L_x_101) ;  /* 0x0000000000107947 */ /* 0x000fec0003800000 */
.L_x_99:
[----:B-1----:R-:W-:Y:S01]  /*04a0*/  FMUL.FTZ R3, R2, R11 ;  /* 0x0000000b02037220 */ /* 0x002fe20000410000 */
[----:B------:R-:W-:-:S03]  /*04b0*/  FMUL.FTZ R11, R11, 0.5 ;  /* 0x3f0000000b0b7820 */ /* 0x000fc60000410000 */
[----:B------:R-:W-:-:S04]  /*04c0*/  FFMA R2, -R3, R3, R2 ;  /* 0x0000000303027223 */ /* 0x000fc80000000102 */
[----:B------:R-:W-:-:S07]  /*04d0*/  FFMA R3, R2, R11, R3 ;  /* 0x0000000b02037223 */ /* 0x000fce0000000003 */
.L_x_101:
        /* <DEDUP_REMOVED lines=12> */
.L_x_103:
[----:B------:R-:W-:Y:S05]  /*05a0*/  BSYNC.RECONVERGENT B0 ;  /* 0x0000000000007941 */ /* 0x000fea0003800200 */
.L_x_102:
[----:B------:R-:W2:Y:S01]  /*05b0*/  LDG.E.CONSTANT R9, desc[UR4][R6.64] ;  /* 0x0000000406097981 */ /* 0x000ea2000c1e9900 */
[----:B------:R-:W0:Y:S03]  /*05c0*/  LDC.64 R2, c[0x0][0x380] ;  /* 0x0000e000ff027b82 */ /* 0x000e260000000a00 */
[----:B------:R-:W2:Y:S01]  /*05d0*/  LDG.E.CONSTANT R4, desc[UR4][R4.64] ;  /* 0x0000000404047981 */ /* 0x000ea2000c1e9900 */
[----:B0-----:R-:W-:-:S04]  /*05e0*/  IMAD.WIDE.U32 R2, R10, 0x4, R2 ;  /* 0x000000040a027825 */ /* 0x001fc800078e0002 */
[----:B--2---:R-:W-:-:S05]  /*05f0*/  FFMA R9, R9, R8, R4 ;  /* 0x0000000809097223 */ /* 0x004fca0000000004 */
[----:B------:R-:W-:Y:S01]  /*0600*/  STG.E desc[UR4][R2.64+0x100000], R9 ;  /* 0x1000000902007986 */ /* 0x000fe2000c101904 */
[----:B------:R-:W-:Y:S05]  /*0610*/  EXIT ;  /* 0x000000000000794d */ /* 0x000fea0003800000 */
        .weak           $__internal_3_$__cuda_sm20_sqrt_rn_f32_slowpath
        .type           $__internal_3_$__cuda_sm20_sqrt_rn_f32_slowpath,@function
        .size           $__internal_3_$__cuda_sm20_sqrt_rn_f32_slowpath,($__internal_4_$__cuda_sm3x_div_rn_noftz_f32_slowpath - $__internal_3_$__cuda_sm20_sqrt_rn_f32_slowpath)
$__internal_3_$__cuda_sm20_sqrt_rn_f32_slowpath:
        /* <DEDUP_REMOVED lines=19> */
.L_x_104:
[----:B------:R-:W-:Y:S01]  /*0750*/  MOV R12, R3 ;  /* 0x00000003000c7202 */ /* 0x000fe20000000f00 */
[----:B------:R-:W-:Y:S02]  /*0760*/  IMAD.MOV.U32 R2, RZ, RZ, R16 ;  /* 0x000000ffff027224 */ /* 0x000fe400078e0010 */
[----:B------:R-:W-:-:S04]  /*0770*/  IMAD.MOV.U32 R3, RZ, RZ, 0x0 ;  /* 0x00000000ff037424 */ /* 0x000fc800078e00ff */
[----:B------:R-:W-:Y:S05]  /*0780*/  RET.REL.NODEC R2 `(fused_add_sqrt_divide_multiply_add_reshape_kernel0) ;  /* 0xfffffff8021c7950 */ /* 0x000fea0003c3ffff */
        .weak           $__internal_4_$__cuda_sm3x_div_rn_noftz_f32_slowpath
        .type           $__internal_4_$__cuda_sm3x_div_rn_noftz_f32_slowpath,@function
        .size           $__internal_4_$__cuda_sm3x_div_rn_noftz_f32_slowpath,(.L_x_134 - $__internal_4_$__cuda_sm3x_div_rn_noftz_f32_slowpath)
$__internal_4_$__cuda_sm3x_div_rn_noftz_f32_slowpath:
        /* <DEDUP_REMOVED lines=34> */
.L_x_106:
        /* <DEDUP_REMOVED lines=51> */
.L_x_113:
[----:B------:R-:W-:-:S04]  /*0ce0*/  LOP3.LUT R0, R0, 0x80000000, RZ, 0xc0, !PT ;  /* 0x8000000000007812 */ /* 0x000fc800078ec0ff */
[----:B------:R-:W-:Y:S01]  /*0cf0*/  LOP3.LUT R0, R0, 0x7f800000, RZ, 0xfc, !PT ;  /* 0x7f80000000007812 */ /* 0x000fe200078efcff */
[----:B------:R-:W-:Y:S06]  /*0d00*/  BRA `(.L_x_114) ;  /* 0x0000000000047947 */ /* 0x000fec0003800000 */
.L_x_112:
[----:B------:R-:W-:-:S07]  /*0d10*/  IMAD R0, R13, 0x800000, R0 ;  /* 0x008000000d007824 */ /* 0x000fce00078e0200 */
.L_x_114:
[----:B------:R-:W-:Y:S05]  /*0d20*/  BSYNC.RECONVERGENT B3 ;  /* 0x0000000000037941 */ /* 0x000fea0003800200 */
.L_x_111:
[----:B------:R-:W-:Y:S05]  /*0d30*/  BRA `(.L_x_115) ;  /* 0x0000000000207947 */ /* 0x000fea0003800000 */
.L_x_110:
[----:B------:R-:W-:-:S04]  /*0d40*/  LOP3.LUT R0, R3, 0x80000000, R0, 0x48, !PT ;  /* 0x8000000003007812 */ /* 0x000fc800078e4800 */
[----:B------:R-:W-:Y:S01]  /*0d50*/  LOP3.LUT R0, R0, 0x7f800000, RZ, 0xfc, !PT ;  /* 0x7f80000000007812 */ /* 0x000fe200078efcff */
[----:B------:R-:W-:Y:S06]  /*0d60*/  BRA `(.L_x_115) ;  /* 0x0000000000147947 */ /* 0x000fec0003800000 */
.L_x_109:
[----:B------:R-:W-:Y:S01]  /*0d70*/  LOP3.LUT R0, R3, 0x80000000, R0, 0x48, !PT ;  /* 0x8000000003007812 */ /* 0x000fe200078e4800 */
[----:B------:R-:W-:Y:S06]  /*0d80*/  BRA `(.L_x_115) ;  /* 0x00000000000c7947 */ /* 0x000fec0003800000 */
.L_x_108:
[----:B------:R-:W0:Y:S01]  /*0d90*/  MUFU.RSQ R0, -QNAN ;  /* 0xffc0000000007908 */ /* 0x000e220000001400 */
[----:B------:R-:W-:Y:S05]  /*0da0*/  BRA `(.L_x_115) ;  /* 0x0000000000047947 */ /* 0x000fea0003800000 */
.L_x_107:
[----:B------:R-:W-:-:S07]  /*0db0*/  FADD.FTZ R0, R0, R3 ;  /* 0x0000000300007221 */ /* 0x000fce0000010000 */
.L_x_115:
[----:B------:R-:W-:Y:S05]  /*0dc0*/  BSYNC.RECONVERGENT B2 ;  /* 0x0000000000027941 */ /* 0x000fea0003800200 */
.L_x_105:
[----:B------:R-:W-:-:S04]  /*0dd0*/  HFMA2 R3, -RZ, RZ, 0, 0 ;  /* 0x00000000ff037431 */ /* 0x000fc800000001ff */
[----:B0-----:R-:W-:Y:S05]  /*0de0*/  RET.REL.NODEC R2 `(fused_add_sqrt_divide_multiply_add_reshape_kernel0) ;  /* 0xfffffff002847950 */ /* 0x001fea0003c3ffff */
.L_x_116:
        /* <DEDUP_REMOVED lines=9> */
.L_x_134:


//--------------------- .text.fused_nn_batch_matmul_2_kernel0 --------------------------
	.section	.text.fused_nn_batch_matmul_2_kernel0,"ax",@progbits
	.align	128
        .global         fused_nn_batch_matmul_2_kernel0
        .type           fused_nn_batch_matmul_2_kernel0,@function
        .size           fused_nn_batch_matmul_2_kernel0,(.L_x_160 - fused_nn_batch_matmul_2_kernel0)
        .other          fused_nn_batch_matmul_2_kernel0,@"STO_CUDA_ENTRY STV_DEFAULT"
fused_nn_batch_matmul_2_kernel0:
.text.fused_nn_batch_matmul_2_kernel0:
        /* <DEDUP_REMOVED lines=58> */
.L_x_118:
        /* <DEDUP_REMOVED lines=55> */
.L_x_117:
        /* <DEDUP_REMOVED lines=158> */
.L_x_119:
        /* <DEDUP_REMOVED lines=9> */
.L_x_160:


//--------------------- .text.fused_nn_batch_matmul_5_kernel0 --------------------------
	.section	.text.fused_nn_batch_matmul_5_kernel0,"ax",@progbits
	.align	128
        .global         fused_nn_batch_matmul_5_kernel0
        .type           fused_nn_batch_matmul_5_kernel0,@function
        .size           fused_nn_batch_matmul_5_kernel0,(.L_x_161 - fused_nn_batch_matmul_5_kernel0)
        .other          fused_nn_batch_matmul_5_kernel0,@"STO_CUDA_ENTRY STV_DEFAULT"
fused_nn_batch_matmul_5_kernel0:
.text.fused_nn_batch_matmul_5_kernel0:
[----:B------:R-:W-:Y:S01]  /*0000*/  LDC R1, c[0x0][0x37c] ;  /* 0x0000df00ff017b82 */ /* 0x000fe20000000800 */
[----:B------:R-:W0:Y:S07]  /*0010*/  S2R R44, SR_TID.X ;  /* 0x00000000002c7919 */ /* 0x000e2e0000002100 */
[----:B------:R-:W1:Y:S01]  /*0020*/  S2UR UR4, SR_CTAID.Y ;  /* 0x00000000000479c3 */ /* 0x000e620000002600 */
[----:B------:R-:W-:Y:S01]  /*0030*/  HFMA2 R45, -RZ, RZ, 0, 0 ;  /* 0x00000000ff2d7431 */ /* 0x000fe200000001ff */
[----:B------:R-:W-:Y:S01]  /*0040*/  CS2R R52, SRZ ;  /* 0x0000000000347805 */ /* 0x000fe2000001ff00 */
[----:B------:R-:W2:Y:S01]  /*0050*/  S2R R48, SR_CTAID.Z ;  /* 0x0000000000307919 */ /* 0x000ea20000002700 */
[----:B------:R-:W-:Y:S01]  /*0060*/  HFMA2 R49, -RZ, RZ, 0, 0 ;  /* 0x00000000ff317431 */ /* 0x000fe200000001ff */
[----:B------:R-:W-:Y:S01]  /*0070*/  CS2R R6, SRZ ;  /* 0x0000000000067805 */ /* 0x000fe2000001ff00 */
[----:B------:R-:W-:Y:S01]  /*0080*/  HFMA2 R55, -RZ, RZ, 0, 0 ;  /* 0x00000000ff377431 */ /* 0x000fe200000001ff */
[----:B------:R-:W3:Y:S01]  /*0090*/  S2R R46, SR_TID.Y ;  /* 0x00000000002e7919 */ /* 0x000ee20000002200 */
        /* <DEDUP_REMOVED lines=16> */
[----:B-1----:R-:W-:Y:S01]  /*01a0*/  USHF.L.U32 UR4, UR4, 0xc, URZ ;  /* 0x0000000c04047899 */ /* 0x002fe200080006ff */
[----:B------:R-:W-:Y:S01]  /*01b0*/  HFMA2 R91, -RZ, RZ, 0, 0 ;  /* 0x00000000ff5b7431 */ /* 0x000fe200000001ff */
[----:B------:R-:W-:Y:S01]  /*01c0*/  CS2R R24, SRZ ;  /* 0x0000000000187805 */ /* 0x000fe2000001ff00 */
[----:B------:R-:W-:Y:S01]  /*01d0*/  HFMA2 R0, -RZ, RZ, 0, 0 ;  /* 0x00000000ff007431 */ /* 0x000fe200000001ff */
[----:B------:R-:W-:-:S02]  /*01e0*/  CS2R R26, SRZ ;  /* 0x00000000001a7805 */ /* 0x000fc4000001ff00 */
[----:B------:R-:W-:Y:S02]  /*01f0*/  CS2R R28, SRZ ;  /* 0x00000000001c7805 */ /* 0x000fe4000001ff00 */
[----:B------:R-:W-:Y:S02]  /*0200*/  CS2R R30, SRZ ;  /* 0x00000000001e7805 */ /* 0x000fe4000001ff00 */
[----:B0-----:R-:W-:Y:S02]  /*0210*/  LOP3.LUT R3, R44, UR4, RZ, 0xfc, !PT ;  /* 0x000000042c037c12 */ /* 0x001fe4000f8efcff */
[----:B------:R-:W-:Y:S02]  /*0220*/  CS2R R32, SRZ ;  /* 0x0000000000207805 */ /* 0x000fe4000001ff00 */
[----:B------:R-:W-:Y:S02]  /*0230*/  CS2R R34, SRZ ;  /* 0x0000000000227805 */ /* 0x000fe4000001ff00 */
[----:B------:R-:W-:-:S02]  /*0240*/  CS2R R36, SRZ ;  /* 0x0000000000247805 */ /* 0x000fc4000001ff00 */
[----:B------:R-:W-:Y:S01]  /*0250*/  CS2R R38, SRZ ;  /* 0x0000000000267805 */ /* 0x000fe2000001ff00 */
[----:B--2---:R-:W-:Y:S01]  /*0260*/  IMAD R3, R48, 0x6000, R3 ;  /* 0x0000600030037824 */ /* 0x004fe200078e0203 */
[----:B------:R-:W-:Y:S02]  /*0270*/  CS2R R40, SRZ ;  /* 0x0000000000287805 */ /* 0x000fe4000001ff00 */
[----:B------:R-:W-:Y:S02]  /*0280*/  CS2R R42, SRZ ;  /* 0x00000000002a7805 */ /* 0x000fe4000001ff00 */
[----:B------:R-:W-:Y:S01]  /*0290*/  MOV R47, RZ ;  /* 0x000000ff002f7202 */ /* 0x000fe20000000f00 */
[----:B------:R-:W0:Y:S01]  /*02a0*/  LDCU.64 UR8, c[0x0][0x358] ;  /* 0x00006b00ff0877ac */ /* 0x000e220008000a00 */
[----:B------:R-:W-:Y:S02]  /*02b0*/  MOV R51, RZ ;  /* 0x000000ff00337202 */ /* 0x000fe40000000f00 */
        /* <DEDUP_REMOVED lines=10> */
[----:B0--3--:R-:W-:-:S07]  /*0360*/  LEA R54, R46, R3, 0x9 ;  /* 0x000000032e367211 */ /* 0x009fce00078e48ff */
.L_x_121:
[----:B------:R-:W0:Y:S01]  /*0370*/  S2R R50, SR_CTAID.X ;  /* 0x0000000000327919 */ /* 0x000e220000002500 */
[----:B------:R-:W1:Y:S01]  /*0380*/  LDC.64 R4, c[0x0][0x380] ;  /* 0x0000e000ff047b82 */ /* 0x000e620000000a00 */
[----:B------:R-:W-:-:S07]  /*0390*/  LEA R56, R52, R54, 0x3 ;  /* 0x0000003634387211 */ /* 0x000fce00078e18ff */
[----:B------:R-:W2:Y:S01]  /*03a0*/  LDC.64 R2, c[0x0][0x388] ;  /* 0x0000e200ff027b82 */ /* 0x000ea20000000a00 */
[----:B-1----:R-:W-:-:S05]  /*03b0*/  IMAD.WIDE.U32 R4, R56, 0x4, R4 ;  /* 0x0000000438047825 */ /* 0x002fca00078e0004 */
[----:B------:R-:W3:Y:S01]  /*03c0*/  LDG.E.CONSTANT R56, desc[UR8][R4.64+0x100] ;  /* 0x0001000804387981 */ /* 0x000ee2000c1e9900 */
[----:B0-----:R-:W-:-:S03]  /*03d0*/  SHF.L.U32 R58, R50, 0xc, RZ ;  /* 0x0000000c323a7819 */ /* 0x001fc600000006ff */
[----:B------:R-:W4:Y:S01]  /*03e0*/  LDG.E.CONSTANT R62, desc[UR8][R4.64+0x200] ;  /* 0x00020008043e7981 */ /* 0x000f22000c1e9900 */
[----:B------:R-:W-:-:S03]  /*03f0*/  LOP3.LUT R58, R58, R44, RZ, 0xfc, !PT ;  /* 0x0000002c3a3a7212 */ /* 0x000fc600078efcff */
[----:B------:R-:W5:Y:S02]  /*0400*/  LDG.E.CONSTANT R68, desc[UR8][R4.64+0x500] ;  /* 0x0005000804447981 */ /* 0x000f64000c1e9900 */
[----:B------:R-:W-:Y:S02]  /*0410*/  IMAD R60, R48, 0x6000, R58 ;  /* 0x00006000303c7824 */ /* 0x000fe400078e023a */
[----:B------:R-:W5:Y:S03]  /*0420*/  LDG.E.CONSTANT R70, desc[UR8][R4.64+0x600] ;  /* 0x0006000804467981 */ /* 0x000f66000c1e9900 */
[----:B------:R-:W-:Y:S01]  /*0430*/  LEA R64, R46, R60, 0x9 ;  /* 0x0000003c2e407211 */ /* 0x000fe200078e48ff */
[----:B------:R-:W5:Y:S03]  /*0440*/  LDG.E.CONSTANT R58, desc[UR8][R4.64] ;  /* 0x00000008043a7981 */ /* 0x000f66000c1e9900 */
[----:B------:R-:W-:Y:S01]  /*0450*/  LEA R66, R52, R64, 0x3 ;  /* 0x0000004034427211 */ /* 0x000fe200078e18ff */
[----:B------:R-:W5:Y:S04]  /*0460*/  LDG.E.CONSTANT R60, desc[UR8][R4.64+0x300] ;  /* 0x00030008043c7981 */ /* 0x000f68000c1e9900 */
[----:B--2---:R-:W-:Y:S01]  /*0470*/  IMAD.WIDE.U32 R2, R66, 0x4, R2 ;  /* 0x0000000442027825 */ /* 0x004fe200078e0002 */
[----:B------:R-:W2:Y:S04]  /*0480*/  LDG.E.CONSTANT R64, desc[UR8][R4.64+0x400] ;  /* 0x0004000804407981 */ /* 0x000ea8000c1e9900 */
[----:B------:R0:W2:Y:S04]  /*0490*/  LDG.E.CONSTANT R72, desc[UR8][R4.64+0x700] ;  /* 0x0007000804487981 */ /* 0x0000a8000c1e9900 */
        /* <DEDUP_REMOVED lines=8> */
[----:B------:R-:W0:Y:S01]  /*0520*/  S2UR UR5, SR_CgaCtaId ;  /* 0x00000000000579c3 */ /* 0x000e220000008800 */
[----:B------:R-:W-:Y:S01]  /*0530*/  UMOV UR4, 0x400 ;  /* 0x0000040000047882 */ /* 0x000fe20000000000 */
[----:B------:R-:W-:-:S02]  /*0540*/  LEA R66, R46, R44, 0x6 ;  /* 0x0000002c2e427211 */ /* 0x000fc400078e30ff */
[----:B------:R-:W1:Y:S01]  /*0550*/  S2R R46, SR_TID.Y ;  /* 0x00000000002e7919 */ /* 0x000e620000002200 */
[----:B------:R-:W2:Y:S01]  /*0560*/  S2R R44, SR_TID.X ;  /* 0x00000000002c7919 */ /* 0x000ea20000002100 */
[----:B0-----:R-:W-:Y:S02]  /*0570*/  ULEA UR6, UR5, UR4, 0x18 ;  /* 0x0000000405067291 */ /* 0x001fe4000f8ec0ff */
[----:B------:R-:W-:-:S04]  /*0580*/  UIADD3 UR4, UPT, UPT, UR4, 0x800, URZ ;  /* 0x0000080004047890 */ /* 0x000fc8000fffe0ff */
[----:B------:R-:W-:Y:S01]  /*0590*/  ULEA UR4, UR5, UR4, 0x18 ;  /* 0x0000000405047291 */ /* 0x000fe2000f8ec0ff */
[C---:B------:R-:W-:Y:S01]  /*05a0*/  LEA R5, R66.reuse, UR6, 0x2 ;  /* 0x0000000642057c11 */ /* 0x040fe2000f8e10ff */
[----:B------:R-:W-:Y:S04]  /*05b0*/  BAR.SYNC.DEFER_BLOCKING 0x0 ;  /* 0x0000000000007b1d */ /* 0x000fe80000010000 */
[----:B-1----:R-:W-:Y:S02]  /*05c0*/  LEA R3, R66, UR4, 0x2 ;  /* 0x0000000442037c11 */ /* 0x002fe4000f8e10ff */
[----:B------:R-:W-:Y:S02]  /*05d0*/  IADD3 R52, PT, PT, R52, 0x1, RZ ;  /* 0x0000000134347810 */ /* 0x000fe40007ffe0ff */
[----:B------:R-:W-:-:S02]  /*05e0*/  LEA R2, R46, UR6, 0x8 ;  /* 0x000000062e027c11 */ /* 0x000fc4000f8e40ff */
[----:B------:R-:W-:Y:S01]  /*05f0*/  ISETP.NE.AND P0, PT, R52, 0x8, PT ;  /* 0x000000083400780c */ /* 0x000fe20003f05270 */
[----:B---3--:R-:W-:Y:S04]  /*0600*/  STS [R5+0x20], R56 ;  /* 0x0000203805007388 */ /* 0x008fe80000000800 */
[----:B----4-:R-:W-:Y:S04]  /*0610*/  STS [R5+0x40], R62 ;  /* 0x0000403e05007388 */ /* 0x010fe80000000800 */
[----:B-----5:R-:W-:Y:S04]  /*0620*/  STS [R5+0xa0], R68 ;  /* 0x0000a04405007388 */ /* 0x020fe80000000800 */
[----:B------:R-:W-:Y:S04]  /*0630*/  STS [R5+0xc0], R70 ;  /* 0x0000c04605007388 */ /* 0x000fe80000000800 */
[----:B------:R-:W-:Y:S04]  /*0640*/  STS [R5], R58 ;  /* 0x0000003a05007388 */ /* 0x000fe80000000800 */
[----:B------:R-:W-:Y:S04]  /*0650*/  STS [R5+0x60], R60 ;  /* 0x0000603c05007388 */ /* 0x000fe80000000800 */
[----:B--2---:R0:W-:Y:S04]  /*0660*/  STS [R5+0x80], R64 ;  /* 0x0000804005007388 */ /* 0x0041e80000000800 */
        /* <DEDUP_REMOVED lines=9> */
[----:B0-----:R-:W-:Y:S01]  /*0700*/  LEA R64, R44, UR4, 0x8 ;  /* 0x000000042c407c11 */ /* 0x001fe2000f8e40ff */
[----:B------:R-:W-:Y:S01]  /*0710*/  UMOV UR4, 0x80 ;  /* 0x0000008000047882 */ /* 0x000fe20000000000 */
[----:B------:R-:W-:Y:S06]  /*0720*/  BAR.SYNC.DEFER_BLOCKING 0x0 ;  /* 0x0000000000007b1d */ /* 0x000fec0000010000 */
.L_x_120:
        /* <DEDUP_REMOVED lines=84> */
[----:B------:R-:W0:Y:S01]  /*0c70*/  S2R R5, SR_CTAID.Z ;  /* 0x0000000000057919 */ /* 0x000e220000002700 */
[----:B------:R-:W1:Y:S01]  /*0c80*/  LDC.64 R2, c[0x0][0x390] ;  /* 0x0000e400ff027b82 */ /* 0x000e620000000a00 */
[----:B------:R-:W0:Y:S02]  /*0c90*/  S2R R4, SR_CTAID.Y ;  /* 0x0000000000047919 */ /* 0x000e240000002600 */
[----:B0-----:R-:W-:-:S05]  /*0ca0*/  IMAD R5, R5, 0x6, R4 ;  /* 0x0000000605057824 */ /* 0x001fca00078e0204 */
[----:B------:R-:W-:-:S05]  /*0cb0*/  LEA R5, R5, R46, 0x3 ;  /* 0x0000002e05057211 */ /* 0x000fca00078e18ff */
[----:B------:R-:W-:-:S05]  /*0cc0*/  IMAD R5, R5, 0x30, R50 ;  /* 0x0000003005057824 */ /* 0x000fca00078e0232 */
[----:B------:R-:W-:-:S04]  /*0cd0*/  LEA R5, R5, R44, 0x3 ;  /* 0x0000002c05057211 */ /* 0x000fc800078e18ff */
        /* <DEDUP_REMOVED lines=67> */
.L_x_122:
        /* <DEDUP_REMOVED lines=15> */
.L_x_161:


//--------------------- .text.fused_nn_batch_matmul_4_kernel0 --------------------------
	.section	.text.fused_nn_batch_matmul_4_kernel0,"ax",@progbits
	.align	128
        .global         fused_nn_batch_matmul_4_kernel0
        .type           fused_nn_batch_matmul_4_kernel0,@function
        .size           fused_nn_batch_matmul_4_kernel0,(.L_x_162 - fused_nn_batch_matmul_4_kernel0)
        .other          fused_nn_batch_matmul_4_kernel0,@"STO_CUDA_ENTRY STV_DEFAULT"
fused_nn_batch_matmul_4_kernel0:
.text.fused_nn_batch_matmul_4_kernel0:
        /* <DEDUP_REMOVED lines=26> */
[----:B-1----:R-:W-:Y:S01]  /*01a0*/  UIMAD UR4, UR4, 0x6000, URZ ;  /* 0x00006000040478a4 */ /* 0x002fe2000f8e02ff */
        /* <DEDUP_REMOVED lines=15> */
[----:B---3--:R-:W-:Y:S01]  /*02a0*/  IMAD R50, R52, 0xc00, R3 ;  /* 0x00000c0034327824 */ /* 0x008fe200078e0203 */
[----:B------:R-:W-:Y:S01]  /*02b0*/  MOV R53, RZ ;  /* 0x000000ff00357202 */ /* 0x000fe20000000f00 */
[----:B------:R-:W0:Y:S01]  /*02c0*/  LDCU.64 UR8, c[0x0][0x358] ;  /* 0x00006b00ff0877ac */ /* 0x000e220008000a00 */
        /* <DEDUP_REMOVED lines=10> */
[----:B0-----:R-:W-:-:S07]  /*0370*/  LEA R48, R52, R5, 0x6 ;  /* 0x0000000534307211 */ /* 0x001fce00078e30ff */
.L_x_124:
[----:B------:R-:W0:Y:S01]  /*0380*/  LDC.64 R4, c[0x0][0x380] ;  /* 0x0000e000ff047b82 */ /* 0x000e220000000a00 */
[----:B------:R-:W-:Y:S01]  /*0390*/  IMAD R52, R52, 0xbc0, R48 ;  /* 0x00000bc034347824 */ /* 0x000fe200078e0230 */
[----:B------:R-:W-:-:S03]  /*03a0*/  LEA R54, R46, R50, 0x3 ;  /* 0x000000322e367211 */ /* 0x000fc600078e18ff */
[----:B------:R-:W-:-:S03]  /*03b0*/  IMAD R52, R44, 0x6000, R52 ;  /* 0x000060002c347824 */ /* 0x000fc600078e0234 */
[----:B------:R-:W1:Y:S02]  /*03c0*/  LDC.64 R2, c[0x0][0x388] ;  /* 0x0000e200ff027b82 */ /* 0x000e640000000a00 */
[----:B------:R-:W-:Y:S01]  /*03d0*/  LEA R52, R46, R52, 0x3 ;  /* 0x000000342e347211 */ /* 0x000fe200078e18ff */
[----:B0-----:R-:W-:-:S05]  /*03e0*/  IMAD.WIDE.U32 R4, R54, 0x4, R4 ;  /* 0x0000000436047825 */ /* 0x001fca00078e0004 */
[----:B------:R-:W2:Y:S01]  /*03f0*/  LDG.E.CONSTANT R56, desc[UR8][R4.64] ;  /* 0x0000000804387981 */ /* 0x000ea2000c1e9900 */
[----:B-1----:R-:W-:-:S03]  /*0400*/  IMAD.WIDE.U32 R2, R52, 0x4, R2 ;  /* 0x0000000434027825 */ /* 0x002fc600078e0002 */
[----:B------:R-:W3:Y:S04]  /*0410*/  LDG.E.CONSTANT R58, desc[UR8][R4.64+0x600] ;  /* 0x00060008043a7981 */ /* 0x000ee8000c1e9900 */
[----:B------:R-:W4:Y:S04]  /*0420*/  LDG.E.CONSTANT R60, desc[UR8][R4.64+0xc00] ;  /* 0x000c0008043c7981 */ /* 0x000f28000c1e9900 */
[----:B------:R-:W5:Y:S04]  /*0430*/  LDG.E.CONSTANT R62, desc[UR8][R4.64+0x1200] ;  /* 0x00120008043e7981 */ /* 0x000f68000c1e9900 */
[----:B------:R-:W5:Y:S04]  /*0440*/  LDG.E.CONSTANT R54, desc[UR8][R4.64+0x1800] ;  /* 0x0018000804367981 */ /* 0x000f68000c1e9900 */
[----:B------:R-:W5:Y:S04]  /*0450*/  LDG.E.CONSTANT R64, desc[UR8][R4.64+0x1e00] ;  /* 0x001e000804407981 */ /* 0x000f68000c1e9900 */
[----:B------:R-:W5:Y:S04]  /*0460*/  LDG.E.CONSTANT R66, desc[UR8][R4.64+0x2400] ;  /* 0x0024000804427981 */ /* 0x000f68000c1e9900 */
[----:B------:R0:W5:Y:S04]  /*0470*/  LDG.E.CONSTANT R68, desc[UR8][R4.64+0x2a00] ;  /* 0x002a000804447981 */ /* 0x000168000c1e9900 */
        /* <DEDUP_REMOVED lines=8> */
[----:B------:R-:W1:Y:S01]  /*0500*/  S2UR UR5, SR_CgaCtaId ;  /* 0x00000000000579c3 */ /* 0x000e620000008800 */
[----:B------:R-:W-:Y:S01]  /*0510*/  UMOV UR4, 0x400 ;  /* 0x0000040000047882 */ /* 0x000fe20000000000 */
[----:B------:R-:W-:Y:S01]  /*0520*/  IADD3 R46, PT, PT, R46, 0x1, RZ ;  /* 0x000000012e2e7810 */ /* 0x000fe20007ffe0ff */
[----:B------:R-:W1:Y:S05]  /*0530*/  S2R R52, SR_TID.Y ;  /* 0x0000000000347919 */ /* 0x000e6a0000002200 */
[----:B------:R-:W-:Y:S01]  /*0540*/  BAR.SYNC.DEFER_BLOCKING 0x0 ;  /* 0x0000000000007b1d */ /* 0x000fe20000010000 */
[----:B------:R-:W-:-:S05]  /*0550*/  ISETP.NE.AND P0, PT, R46, 0x30, PT ;  /* 0x000000302e00780c */ /* 0x000fca0003f05270 */
[----:B0-----:R-:W0:Y:S01]  /*0560*/  S2R R4, SR_TID.X ;  /* 0x0000000000047919 */ /* 0x001e220000002100 */
[----:B-1----:R-:W-:Y:S02]  /*0570*/  ULEA UR6, UR5, UR4, 0x18 ;  /* 0x0000000405067291 */ /* 0x002fe4000f8ec0ff */
[----:B------:R-:W-:-:S04]  /*0580*/  UIADD3 UR4, UPT, UPT, UR4, 0x800, URZ ;  /* 0x0000080004047890 */ /* 0x000fc8000fffe0ff */
[----:B------:R-:W-:Y:S01]  /*0590*/  ULEA UR4, UR5, UR4, 0x18 ;  /* 0x0000000405047291 */ /* 0x000fe2000f8ec0ff */
[----:B------:R-:W-:Y:S02]  /*05a0*/  LEA R5, R48, UR6, 0x2 ;  /* 0x0000000630057c11 */ /* 0x000fe4000f8e10ff */
[----:B------:R-:W-:-:S03]  /*05b0*/  LEA R2, R52, UR6, 0x8 ;  /* 0x0000000634027c11 */ /* 0x000fc6000f8e40ff */
[----:B------:R-:W-:Y:S01]  /*05c0*/  LEA R3, R48, UR4, 0x2 ;  /* 0x0000000430037c11 */ /* 0x000fe2000f8e10ff */
[----:B--2---:R-:W-:Y:S04]  /*05d0*/  STS [R5], R56 ;  /* 0x0000003805007388 */ /* 0x004fe80000000800 */
[----:B---3--:R-:W-:Y:S04]  /*05e0*/  STS [R5+0x20], R58 ;  /* 0x0000203a05007388 */ /* 0x008fe80000000800 */
[----:B----4-:R-:W-:Y:S04]  /*05f0*/  STS [R5+0x40], R60 ;  /* 0x0000403c05007388 */ /* 0x010fe80000000800 */
[----:B-----5:R0:W-:Y:S04]  /*0600*/  STS [R5+0x60], R62 ;  /* 0x0000603e05007388 */ /* 0x0201e80000000800 */
[----:B------:R1:W-:Y:S04]  /*0610*/  STS [R5+0x80], R54 ;  /* 0x0000803605007388 */ /* 0x0003e80000000800 */
[----:B------:R1:W-:Y:S01]  /*0620*/  STS [R5+0xa0], R64 ;  /* 0x0000a04005007388 */ /* 0x0003e20000000800 */
[----:B0-----:R-:W-:Y:S01]  /*0630*/  LEA R62, R4, UR4, 0x8 ;  /* 0x00000004043e7c11 */ /* 0x001fe2000f8e40ff */
[----:B------:R-:W-:-:S02]  /*0640*/  UMOV UR4, 0x80 ;  /* 0x0000008000047882 */ /* 0x000fc40000000000 */
[----:B------:R1:W-:Y:S04]  /*0650*/  STS [R5+0xc0], R66 ;  /* 0x0000c04205007388 */ /* 0x0003e80000000800 */
        /* <DEDUP_REMOVED lines=10> */
.L_x_123:
        /* <DEDUP_REMOVED lines=84> */
[----:B------:R-:W0:Y:S01]  /*0c40*/  S2R R5, SR_CTAID.Y ;  /* 0x0000000000057919 */ /* 0x000e220000002600 */
[----:B------:R-:W1:Y:S01]  /*0c50*/  LDC.64 R2, c[0x0][0x390] ;  /* 0x0000e400ff027b82 */ /* 0x000e620000000a00 */
[----:B------:R-:W0:Y:S01]  /*0c60*/  S2R R4, SR_CTAID.Z ;  /* 0x0000000000047919 */ /* 0x000e220000002700 */
[----:B------:R-:W2:Y:S01]  /*0c70*/  S2R R44, SR_TID.X ;  /* 0x00000000002c7919 */ /* 0x000ea20000002100 */
[----:B0-----:R-:W-:-:S05]  /*0c80*/  IMAD R5, R4, 0x6, R5 ;  /* 0x0000000604057824 */ /* 0x001fca00078e0205 */
        /* <DEDUP_REMOVED lines=69> */
.L_x_125:
        /* <DEDUP_REMOVED lines=10> */
.L_x_162:


//--------------------- .text.fused_reshape_add_reshape_transpose_reshape_transpose_1_kernel0 --------------------------
	.section	.text.fused_reshape_add_reshape_transpose_reshape_transpose_1_kernel0,"ax",@progbits
	.align	128
        .global         fused_reshape_add_reshape_transpose_reshape_transpose_1_kernel0
        .type           fused_reshape_add_reshape_transpose_reshape_transpose_1_kernel0,@function
        .size           fused_reshape_add_reshape_transpose_reshape_transpose_1_kernel0,(.L_x_163 - fused_reshape_add_reshape_transpose_reshape_transpose_1_kernel0)
        .other          fused_reshape_add_reshape_transpose_reshape_transpose_1_kernel0,@"STO_CUDA_ENTRY STV_DEFAULT"
fused_reshape_add_reshape_transpose_reshape_transpose_1_kernel0:
.text.fused_reshape_add_reshape_transpose_reshape_transpose_1_kernel0:
[----:B------:R-:W-:Y:S01]  /*0000*/  LDC R1, c[0x0][0x37c] ;  /* 0x0000df00ff017b82 */ /* 0x000fe20000000800 */
[----:B------:R-:W0:Y:S07]  /*0010*/  S2R R9, SR_TID.X ;  /* 0x0000000000097919 */ /* 0x000e2e0000002100 */
[----:B------:R-:W1:Y:S01]  /*0020*/  S2UR UR4, SR_CTAID.X ;  /* 0x00000000000479c3 */ /* 0x000e620000002500 */
[----:B------:R-:W-:Y:S07]  /*0030*/  BSSY.RECONVERGENT B0, `(.L_x_126) ;  /* 0x0000015000007945 */ /* 0x000fee0003800200 */
[----:B------:R-:W2:Y:S01]  /*0040*/  LDC.64 R2, c[0x0][0x380] ;  /* 0x0000e000ff027b82 */ /* 0x000ea20000000a00 */
[----:B-1----:R-:W-:-:S06]  /*0050*/  USHF.L.U32 UR4, UR4, 0xa, URZ ;  /* 0x0000000a04047899 */ /* 0x002fcc00080006ff */
[----:B0-----:R-:W-:-:S04]  /*0060*/  LOP3.LUT R9, R9, UR4, RZ, 0xfc, !PT ;  /* 0x0000000409097c12 */ /* 0x001fc8000f8efcff */
[C---:B------:R-:W-:Y:S01]  /*0070*/  ISETP.GT.U32.AND P0, PT, R9.reuse, 0x5ffff, PT ;  /* 0x0005ffff0900780c */ /* 0x040fe20003f04070 */
[----:B------:R-:W0:Y:S01]  /*0080*/  LDCU.64 UR4, c[0x0][0x358] ;  /* 0x00006b00ff0477ac */ /* 0x000e220008000a00 */
[C---:B------:R-:W-:Y:S01]  /*0090*/  ISETP.GT.U32.AND P1, PT, R9.reuse, 0x1ffff, PT ;  /* 0x0001ffff0900780c */ /* 0x040fe20003f24070 */
[----:B--2---:R-:W-:-:S10]  /*00a0*/  IMAD.WIDE.U32 R2, R9, 0x4, R2 ;  /* 0x0000000409027825 */ /* 0x004fd400078e0002 */
[----:B0-----:R-:W-:Y:S05]  /*00b0*/  @P0 BRA `(.L_x_127) ;  /* 0x0000000000300947 */ /* 0x001fea0003800000 */
[----:B------:R-:W0:Y:S01]  /*00c0*/  LDC.64 R6, c[0x0][0x390] ;  /* 0x0000e400ff067b82 */ /* 0x000e220000000a00 */
[C---:B------:R-:W-:Y:S01]  /*00d0*/  IMAD.HI.U32 R0, R9.reuse, 0x2aaaaaab, RZ ;  /* 0x2aaaaaab09007827 */ /* 0x040fe200078e00ff */
[----:B------:R-:W-:-:S04]  /*00e0*/  SHF.L.U32 R8, R9, 0xa, RZ ;  /* 0x0000000a09087819 */ /* 0x000fc800000006ff */
[----:B------:R-:W-:Y:S02]  /*00f0*/  SHF.R.U32.HI R11, RZ, 0x6, R0 ;  /* 0x00000006ff0b7819 */ /* 0x000fe40000011600 */
[----:B------:R-:W1:Y:S03]  /*0100*/  LDC.64 R4, c[0x0][0x388] ;  /* 0x0000e200ff047b82 */ /* 0x000e660000000a00 */
[C---:B------:R-:W-:Y:S02]  /*0110*/  IMAD R13, R11.reuse, -0x5ffff, R8 ;  /* 0xfffa00010b0d7824 */ /* 0x040fe400078e0208 */
[----:B0-----:R-:W-:-:S06]  /*0120*/  IMAD.WIDE.U32 R6, R11, 0x4, R6 ;  /* 0x000000040b067825 */ /* 0x001fcc00078e0006 */
[----:B------:R-:W2:Y:S01]  /*0130*/  LDG.E.CONSTANT R7, desc[UR4][R6.64] ;  /* 0x0000000406077981 */ /* 0x000ea2000c1e9900 */
[----:B-1----:R-:W-:-:S06]  /*0140*/  IMAD.WIDE.U32 R4, R13, 0x4, R4 ;  /* 0x000000040d047825 */ /* 0x002fcc00078e0004 */
[----:B------:R-:W2:Y:S02]  /*0150*/  LDG.E.CONSTANT R4, desc[UR4][R4.64] ;  /* 0x0000000404047981 */ /* 0x000ea4000c1e9900 */
[----:B--2---:R-:W-:-:S05]  /*0160*/  FADD R11, R4, R7 ;  /* 0x00000007040b7221 */ /* 0x004fca0000000000 */
[----:B------:R0:W-:Y:S02]  /*0170*/  STG.E desc[UR4][R2.64], R11 ;  /* 0x0000000b02007986 */ /* 0x0001e4000c101904 */
.L_x_127:
[----:B------:R-:W-:Y:S05]  /*0180*/  BSYNC.RECONVERGENT B0 ;  /* 0x0000000000007941 */ /* 0x000fea0003800200 */
.L_x_126:
[----:B------:R-:W-:Y:S05]  /*0190*/  @P1 EXIT ;  /* 0x000000000000194d */ /* 0x000fea0003800000 */
[----:B------:R-:W1:Y:S01]  /*01a0*/  LDC.64 R6, c[0x0][0x390] ;  /* 0x0000e400ff067b82 */ /* 0x000e620000000a00 */
[----:B------:R-:W-:-:S04]  /*01b0*/  IADD3 R9, PT, PT, R9, 0x40000, RZ ;  /* 0x0004000009097810 */ /* 0x000fc80007ffe0ff */
[C---:B------:R-:W-:Y:S01]  /*01c0*/  SHF.L.U32 R8, R9.reuse, 0xa, RZ ;  /* 0x0000000a09087819 */ /* 0x040fe200000006ff */
[----:B------:R-:W-:Y:S02]  /*01d0*/  IMAD.HI.U32 R0, R9, 0x2aaaaaab, RZ ;  /* 0x2aaaaaab09007827 */ /* 0x000fe400078e00ff */
[----:B------:R-:W2:Y:S03]  /*01e0*/  LDC.64 R4, c[0x0][0x388] ;  /* 0x0000e200ff047b82 */ /* 0x000ea60000000a00 */
[----:B------:R-:W-:-:S05]  /*01f0*/  SHF.R.U32.HI R9, RZ, 0x6, R0 ;  /* 0x00000006ff097819 */ /* 0x000fca0000011600 */
[C---:B0-----:R-:W-:Y:S02]  /*0200*/  IMAD R11, R9.reuse, -0x5ffff, R8 ;  /* 0xfffa0001090b7824 */ /* 0x041fe400078e0208 */
[----:B-1----:R-:W-:-:S06]  /*0210*/  IMAD.WIDE.U32 R6, R9, 0x4, R6 ;  /* 0x0000000409067825 */ /* 0x002fcc00078e0006 */
[----:B------:R-:W3:Y:S01]  /*0220*/  LDG.E.CONSTANT R7, desc[UR4][R6.64] ;  /* 0x0000000406077981 */ /* 0x000ee2000c1e9900 */
[----:B--2---:R-:W-:-:S06]  /*0230*/  IMAD.WIDE.U32 R4, R11, 0x4, R4 ;  /* 0x000000040b047825 */ /* 0x004fcc00078e0004 */
[----:B------:R-:W3:Y:S02]  /*0240*/  LDG.E.CONSTANT R4, desc[UR4][R4.64] ;  /* 0x0000000404047981 */ /* 0x000ee4000c1e9900 */
[----:B---3--:R-:W-:-:S05]  /*0250*/  FADD R9, R4, R7 ;  /* 0x0000000704097221 */ /* 0x008fca0000000000 */
[----:B------:R-:W-:Y:S01]  /*0260*/  STG.E desc[UR4][R2.64+0x100000], R9 ;  /* 0x1000000902007986 */ /* 0x000fe2000c101904 */
[----:B------:R-:W-:Y:S05]  /*0270*/  EXIT ;  /* 0x000000000000794d */ /* 0x000fea0003800000 */
.L_x_128:
        /* <DEDUP_REMOVED lines=16> */
.L_x_163:


//--------------------- .text.fused_mean_kernel1  --------------------------
	.section	.text.fused_mean_kernel1,"ax",@progbits
	.align	128
        .global         fused_mean_kernel1
        .type           fused_mean_kernel1,@function
        .size           fused_mean_kernel1,(.L_x_164 - fused_mean_kernel1)
        .other          fused_mean_kernel1,@"STO_CUDA_ENTRY STV_DEFAULT"
fused_mean_kernel1:
.text.fused_mean_kernel1:
        /* <DEDUP_REMOVED lines=11> */
.L_x_129:
        /* <DEDUP_REMOVED lines=13> */
.L_x_164:


//--------------------- .nv.shared.reserved.0     --------------------------
	.section	.nv.shared.reserved.0,"aw",@nobits
	.weak		__nv_reservedSMEM_offset_0_alias
	.size		__nv_reservedSMEM_offset_0_alias, 0, 64
	.other		__nv_reservedSMEM_offset_0_alias,@"STO_CUDA_RESERVED_SHARED STV_DEFAULT"
__nv_reservedSMEM_offset_0_alias:
	.zero		0
	.zero		64


//--------------------- .nv.shared.fused_nn_batch_matmul_kernel0 --------------------------
	.section	.nv.shared.fused_nn_batch_matmul_kernel0,"aw",@nobits
	.sectionflags	@""
	.align	4
.nv.shared.fused_nn_batch_matmul_kernel0:
	.zero		3136


//--------------------- .nv.shared.fused_nn_batch_matmul_3_kernel0 --------------------------
	.section	.nv.shared.fused_nn_batch_matmul_3_kernel0,"aw",@nobits
	.sectionflags	@""
	.align	4
.nv.shared.fused_nn_batch_matmul_3_kernel0:
	.zero		5120


//--------------------- .nv.shared.fused_nn_batch_matmul_1_kernel0 --------------------------
	.section	.nv.shared.fused_nn_batch_matmul_1_kernel0,"aw",@nobits
	.sectionflags	@""
	.align	4
.nv.shared.fused_nn_batch_matmul_1_kernel0:
	.zero		5120


//--------------------- .nv.shared.fused_nn_batch_matmul_2_kernel0 --------------------------
	.section	.nv.shared.fused_nn_batch_matmul_2_kernel0,"aw",@nobits
	.sectionflags	@""
	.align	4
.nv.shared.fused_nn_batch_matmul_2_kernel0:
	.zero		5120


//--------------------- .nv.shared.fused_nn_batch_matmul_5_kernel0 --------------------------
	.section	.nv.shared.fused_nn_batch_matmul_5_kernel0,"aw",@nobits
	.sectionflags	@""
	.align	4
.nv.shared.fused_nn_batch_matmul_5_kernel0:
	.zero		5120


//--------------------- .nv.shared.fused_nn_batch_matmul_4_kernel0 --------------------------
	.section	.nv.shared.fused_nn_batch_matmul_4_kernel0,"aw",@nobits
	.sectionflags	@""
	.align	4
.nv.shared.fused_nn_batch_matmul_4_kernel0:
	.zero		5120


//--------------------- .nv.constant0.fused_less_add_where_take_add_less_add_where_take_add_kernel0 --------------------------
	.section	.nv.constant0.fused_less_add_where_take_add_less_add_where_take_add_kernel0,"a",@progbits
	.sectionflags	@""
	.align	4
.nv.constant0.fused_less_add_where_take_add_less_add_where_take_add_kernel0:
	.zero		944


//--------------------- .nv.constant0.fused_squeeze_1_kernel0 --------------------------
	.section	.nv.constant0.fused_squeeze_1_kernel0,"a",@progbits
	.sectionflags	@""
	.align	4
.nv.constant0.fused_squeeze_1_kernel0:
	.zero		912


//--------------------- .nv.constant0.fused_reshape_add_split_kernel1 --------------------------
	.section	.nv.constant0.fused_reshape_add_split_kernel1,"a",@progbits
	.sectionflags	@""
	.align	4
.nv.constant0.fused_reshape_add_split_kernel1:
	.zero		920


//--------------------- .nv.constant0.fused_subtract_kernel0 --------------------------
	.section	.nv.constant0.fused_subtract_kernel0,"a",@progbits
	.sectionflags	@""
	.align	4
.nv.constant0.fused_subtract_kernel0:
	.zero		920


//--------------------- .nv.constant0.fused_reshape_add_reshape_transpose_reshape_transpose_kernel0 --------------------------
	.section	.nv.constant0.fused_reshape_add_reshape_transpose_reshape_transpose_kernel0,"a",@progbits
	.sectionflags	@""
	.align	4
.nv.constant0.fused_reshape_add_reshape_transpose_reshape_transpose_kernel0:
	.zero		920


//--------------------- .nv.constant0.fused_reshape_add_multiply_divide_erf_add_multiply_reshape_kernel0 --------------------------
	.section	.nv.constant0.fused_reshape_add_multiply_divide_erf_add_multiply_reshape_kernel0,"a",@progbits
	.sectionflags	@""
	.align	4
.nv.constant0.fused_reshape_add_multiply_divide_erf_add_multiply_reshape_kernel0:
	.zero		920


//--------------------- .nv.constant0.fused_reshape_add_split_kernel0 --------------------------
	.section	.nv.constant0.fused_reshape_add_split_kernel0,"a",@progbits
	.sectionflags	@""
	.align	4
.nv.constant0.fused_reshape_add_split_kernel0:
	.zero		920


//--------------------- .nv.constant0.fused_power_mean_kernel1 --------------------------
	.section	.nv.constant0.fused_power_mean_kernel1,"a",@progbits
	.sectionflags	@""
	.align	4
.nv.constant0.fused_power_mean_kernel1:
	.zero		912


//--------------------- .nv.constant0.fused_max_kernel0 --------------------------
	.section	.nv.constant0.fused_max_kernel0,"a",@progbits
	.sectionflags	@""
	.align	4
.nv.constant0.fused_max_kernel0:
	.zero		912


//--------------------- .nv.constant0.fused_reshape_divide_add_kernel0 --------------------------
	.section	.nv.constant0.fused_reshape_divide_add_kernel0,"a",@progbits
	.sectionflags	@""
	.align	4
.nv.constant0.fused_reshape_divide_add_kernel0:
	.zero		920


//--------------------- .nv.constant0.fused_reshape_transpose_reshape_kernel0 --------------------------
	.section	.nv.constant0.fused_reshape_transpose_reshape_kernel0,"a",@progbits
	.sectionflags	@""
	.align	4
.nv.constant0.fused_reshape_transpose_reshape_kernel0:
	.zero		912


//--------------------- .nv.constant0.fused_reshape_add_add_kernel0 --------------------------
	.section	.nv.constant0.fused_reshape_add_add_kernel0,"a",@progbits
	.sectionflags	@""
	.align	4
.nv.constant0.fused_reshape_add_add_kernel0:
	.zero		928


//--------------------- .nv.constant0.fused_nn_batch_matmul_kernel0 --------------------------
	.section	.nv.constant0.fused_nn_batch_matmul_kernel0,"a",@progbits
	.sectionflags	@""
	.align	4
.nv.constant0.fused_nn_batch_matmul_kernel0:
	.zero		920


//--------------------- .nv.constant0.fused_nn_batch_matmul_3_kernel0 --------------------------
	.section	.nv.constant0.fused_nn_batch_matmul_3_kernel0,"a",@progbits
	.sectionflags	@""
	.align	4
.nv.constant0.fused_nn_batch_matmul_3_kernel0:
	.zero		920


//--------------------- .nv.constant0.fused_nn_batch_matmul_1_kernel0 --------------------------
	.section	.nv.constant0.fused_nn_batch_matmul_1_kernel0,"a",@progbits
	.sectionflags	@""
	.align	4
.nv.constant0.fused_nn_batch_matmul_1_kernel0:
	.zero		920


//--------------------- .nv.constant0.fused_squeeze_kernel0 --------------------------
	.section	.nv.constant0.fused_squeeze_kernel0,"a",@progbits
	.sectionflags	@""
	.align	4
.nv.constant0.fused_squeeze_kernel0:
	.zero		912


//--------------------- .nv.constant0.fused_mean_kernel0 --------------------------
	.section	.nv.constant0.fused_mean_kernel0,"a",@progbits
	.sectionflags	@""
	.align	4
.nv.constant0.fused_mean_kernel0:
	.zero		912


//--------------------- .nv.constant0.fused_expand_dims_expand_dims_cast_subtract_multiply_kernel0 --------------------------
	.section	.nv.constant0.fused_expand_dims_expand_dims_cast_subtract_multiply_kernel0,"a",@progbits
	.sectionflags	@""
	.align	4
.nv.constant0.fused_expand_dims_expand_dims_cast_subtract_multiply_kernel0:
	.zero		912


//--------------------- .nv.constant0.fused_sum_kernel0 --------------------------
	.section	.nv.constant0.fused_sum_kernel0,"a",@progbits
	.sectionflags	@""
	.align	4
.nv.constant0.fused_sum_kernel0:
	.zero		912


//--------------------- .nv.constant0.fused_divide_reshape_kernel0 --------------------------
	.section	.nv.constant0.fused_divide_reshape_kernel0,"a",@progbits
	.sectionflags	@""
	.align	4
.nv.constant0.fused_divide_reshape_kernel0:
	.zero		920


//--------------------- .nv.constant0.fused_subtract_exp_kernel0 --------------------------
	.section	.nv.constant0.fused_subtract_exp_kernel0,"a",@progbits
	.sectionflags	@""
	.align	4
.nv.constant0.fused_subtract_exp_kernel0:
	.zero		920


//--------------------- .nv.constant0.fused_reshape_add_reshape_transpose_reshape_kernel0 --------------------------
	.section	.nv.constant0.fused_reshape_add_reshape_transpose_reshape_kernel0,"a",@progbits
	.sectionflags	@""
	.align	4
.nv.constant0.fused_reshape_add_reshape_transpose_reshape_kernel0:
	.zero		920


//--------------------- .nv.constant0.fused_add_sqrt_divide_multiply_add_kernel0 --------------------------
	.section	.nv.constant0.fused_add_sqrt_divide_multiply_add_kernel0,"a",@progbits
	.sectionflags	@""
	.align	4
.nv.constant0.fused_add_sqrt_divide_multiply_add_kernel0:
	.zero		936


//--------------------- .nv.constant0.fused_power_mean_kernel0 --------------------------
	.section	.nv.constant0.fused_power_mean_kernel0,"a",@progbits
	.sectionflags	@""
	.align	4
.nv.constant0.fused_power_mean_kernel0:
	.zero		912


//--------------------- .nv.constant0.fused_add_sqrt_divide_multiply_add_reshape_kernel0 --------------------------
	.section	.nv.constant0.fused_add_sqrt_divide_multiply_add_reshape_kernel0,"a",@progbits
	.sectionflags	@""
	.align	4
.nv.constant0.fused_add_sqrt_divide_multiply_add_reshape_kernel0:
	.zero		936


//--------------------- .nv.constant0.fused_nn_batch_matmul_2_kernel0 --------------------------
	.section	.nv.constant0.fused_nn_batch_matmul_2_kernel0,"a",@progbits
	.sectionflags	@""
	.align	4
.nv.constant0.fused_nn_batch_matmul_2_kernel0:
	.zero		920


//--------------------- .nv.constant0.fused_nn_batch_matmul_5_kernel0 --------------------------
	.section	.nv.constant0.fused_nn_batch_matmul_5_kernel0,"a",@progbits
	.sectionflags	@""
	.align	4
.nv.constant0.fused_nn_batch_matmul_5_kernel0:
	.zero		920


//--------------------- .nv.constant0.fused_nn_batch_matmul_4_kernel0 --------------------------
	.section	.nv.constant0.fused_nn_batch_matmul_4_kernel0,"a",@progbits
	.sectionflags	@""
	.align	4
.nv.constant0.fused_nn_batch_matmul_4_kernel0:
	.zero		920


//--------------------- .nv.constant0.fused_reshape_add_reshape_transpose_reshape_transpose_1_kernel0 --------------------------
	.section	.nv.constant0.fused_reshape_add_reshape_transpose_reshape_transpose_1_kernel0,"a",@progbits
	.sectionflags	@""
	.align	4
.nv.constant0.fused_reshape_add_reshape_transpose_reshape_transpose_1_kernel0:
	.zero		920


//--------------------- .nv.constant0.fused_mean_kernel1 --------------------------
	.section	.nv.constant0.fused_mean_kernel1,"a",@progbits
	.sectionflags	@""
	.align	4
.nv.constant0.fused_mean_kernel1:
	.zero		912


//--------------------- SYMBOLS --------------------------

	.type		.nv.reservedSmem.offset0,@object
	.size		.nv.reservedSmem.offset0,0x4
	.type		.nv.reservedSmem.cap,@object
	.size		.nv.reservedSmem.cap,0x4
